# CuTe-DSL kernel — source=fa4 family=fa4_bwd_sm100
# config = {"dtype": "Float16", "causal": true, "use_2cta": true, "head_dim": 128}


// ===== COMPILED SASS (sm_100a) =====

	.target	sm_100a

	.elftype	@"ET_EXEC"


//--------------------- .note.nv.tkinfo           --------------------------
	.section	.note.nv.tkinfo,"",@"SHT_NOTE"
	.sectionflags	@"SHF_NOTE_NV_TKINFO"
	.tkinfo
        /*0018*/ 	.word	0x00000081
        /*0030*/ 	.string	""
        /*0030*/ 	.string	"ptxas"
        /*0030*/ 	.string	"Cuda compilation tools, release 12.9, V12.9.83"
        /*0030*/ 	.string	"Build system must define TOOLS_VERSION_EXTENDED"
        /*0030*/ 	.string	"-O 3 -arch sm_100a "



//--------------------- .note.nv.cuver            --------------------------
	.section	.note.nv.cuver,"",@"SHT_NOTE"
	.sectionflags	@"SHF_NOTE_NV_CUVER"
        /*0018*/ 	.short	0x0001
        /*001a*/ 	.short	0x0064
        /*001c*/ 	.short	0x0001
        /*001e*/ 	.short	0x0000
        /*0020*/ 	.short	0x0001
        /*0022*/ 	.short	0x0000


//--------------------- .nv.info                  --------------------------
	.section	.nv.info,"",@"SHT_CUDA_INFO"
	.align	4


	//----- nvinfo : EIATTR_REGCOUNT
	.align		4
        /*0000*/ 	.byte	0x04, 0x2f
        /*0002*/ 	.short	(.L_6 - .L_5)
	.align		4
.L_5:
        /*0004*/ 	.word	index@(kernel_cutlass_kernel_flash_attncuteflash_bwd_sm100FlashAttentionBackwardSm100_object_at__tensor0000o12811101213_tensor0000_o_12810111213_tensor0000o12811101213_tensor0000_o_12810111213_t_0)
        /*0008*/ 	.word	0x00000080


	//----- nvinfo : EIATTR_FRAME_SIZE
	.align		4
.L_6:
        /*000c*/ 	.byte	0x04, 0x11
        /*000e*/ 	.short	(.L_8 - .L_7)
	.align		4
.L_7:
        /*0010*/ 	.word	index@($__internal_2_$__cuda_sm10x_tcgen05_guardrail_trap_unallocated_columns_being_dealloced)
        /*0014*/ 	.word	0x00000008


	//----- nvinfo : EIATTR_FRAME_SIZE
	.align		4
.L_8:
        /*0018*/ 	.byte	0x04, 0x11
        /*001a*/ 	.short	(.L_10 - .L_9)
	.align		4
.L_9:
        /*001c*/ 	.word	index@($__internal_1_$__cuda_sm10x_tcgen05_guardrail_trap_phase_invalid_during_alloc)
        /*0020*/ 	.word	0x00000008


	//----- nvinfo : EIATTR_FRAME_SIZE
	.align		4
.L_10:
        /*0024*/ 	.byte	0x04, 0x11
        /*0026*/ 	.short	(.L_12 - .L_11)
	.align		4
.L_11:
        /*0028*/ 	.word	index@($__internal_0_$__cuda_sm10x_tcgen05_guardrail_trap_col_being_dealloced_not_returned_by_alloc)
        /*002c*/ 	.word	0x00000008


	//----- nvinfo : EIATTR_FRAME_SIZE
	.align		4
.L_12:
        /*0030*/ 	.byte	0x04, 0x11
        /*0032*/ 	.short	(.L_14 - .L_13)
	.align		4
.L_13:
        /*0034*/ 	.word	index@(kernel_cutlass_kernel_flash_attncuteflash_bwd_sm100FlashAttentionBackwardSm100_object_at__tensor0000o12811101213_tensor0000_o_12810111213_tensor0000o12811101213_tensor0000_o_12810111213_t_0)
        /*0038*/ 	.word	0x00000008


	//----- nvinfo : EIATTR_MIN_STACK_SIZE
	.align		4
.L_14:
        /*003c*/ 	.byte	0x04, 0x12
        /*003e*/ 	.short	(.L_16 - .L_15)
	.align		4
.L_15:
        /*0040*/ 	.word	index@(kernel_cutlass_kernel_flash_attncuteflash_bwd_sm100FlashAttentionBackwardSm100_object_at__tensor0000o12811101213_tensor0000_o_12810111213_tensor0000o12811101213_tensor0000_o_12810111213_t_0)
        /*0044*/ 	.word	0x00000008
.L_16:


//--------------------- .nv.info.kernel_cutlass_kernel_flash_attncuteflash_bwd_sm100FlashAttentionBackwardSm100_object_at__tensor0000o12811101213_tensor0000_o_12810111213_tensor0000o12811101213_tensor0000_o_12810111213_t_0 --------------------------
	.section	.nv.info.kernel_cutlass_kernel_flash_attncuteflash_bwd_sm100FlashAttentionBackwardSm100_object_at__tensor0000o12811101213_tensor0000_o_12810111213_tensor0000o12811101213_tensor0000_o_12810111213_t_0,"",@"SHT_CUDA_INFO"
	.sectionflags	@""
	.align	4


	//----- nvinfo : EIATTR_CUDA_API_VERSION
	.align		4
        /*0000*/ 	.byte	0x04, 0x37
        /*0002*/ 	.short	(.L_18 - .L_17)
.L_17:
        /*0004*/ 	.word	0x00000081


	//----- nvinfo : EIATTR_KPARAM_INFO
	.align		4
.L_18:
        /*0008*/ 	.byte	0x04, 0x17
        /*000a*/ 	.short	(.L_20 - .L_19)
.L_19:
        /*000c*/ 	.word	0x00000000
        /*0010*/ 	.short	0x0021
        /*0012*/ 	.short	0x0624
        /*0014*/ 	.byte	0x00, 0xf0, 0x31, 0x00


	//----- nvinfo : EIATTR_KPARAM_INFO
	.align		4
.L_20:
        /*0018*/ 	.byte	0x04, 0x17
        /*001a*/ 	.short	(.L_22 - .L_21)
.L_21:
        /*001c*/ 	.word	0x00000000
        /*0020*/ 	.short	0x0020
        /*0022*/ 	.short	0x0620
        /*0024*/ 	.byte	0x00, 0xf0, 0x11, 0x00


	//----- nvinfo : EIATTR_KPARAM_INFO
	.align		4
.L_22:
        /*0028*/ 	.byte	0x04, 0x17
        /*002a*/ 	.short	(.L_24 - .L_23)
.L_23:
        /*002c*/ 	.word	0x00000000
        /*0030*/ 	.short	0x001f
        /*0032*/ 	.short	0x061c
        /*0034*/ 	.byte	0x00, 0xf0, 0x11, 0x00


	//----- nvinfo : EIATTR_KPARAM_INFO
	.align		4
.L_24:
        /*0038*/ 	.byte	0x04, 0x17
        /*003a*/ 	.short	(.L_26 - .L_25)
.L_25:
        /*003c*/ 	.word	0x00000000
        /*0040*/ 	.short	0x001e
        /*0042*/ 	.short	0x0618
        /*0044*/ 	.byte	0x00, 0xf0, 0x11, 0x00


	//----- nvinfo : EIATTR_KPARAM_INFO
	.align		4
.L_26:
        /*0048*/ 	.byte	0x04, 0x17
        /*004a*/ 	.short	(.L_28 - .L_27)
.L_27:
        /*004c*/ 	.word	0x00000000
        /*0050*/ 	.short	0x001d
        /*0052*/ 	.short	0x0614
        /*0054*/ 	.byte	0x00, 0xf0, 0x11, 0x00


	//----- nvinfo : EIATTR_KPARAM_INFO
	.align		4
.L_28:
        /*0058*/ 	.byte	0x04, 0x17
        /*005a*/ 	.short	(.L_30 - .L_29)
.L_29:
        /*005c*/ 	.word	0x00000000
        /*0060*/ 	.short	0x001c
        /*0062*/ 	.short	0x0610
        /*0064*/ 	.byte	0x00, 0xf0, 0x11, 0x00


	//----- nvinfo : EIATTR_KPARAM_INFO
	.align		4
.L_30:
        /*0068*/ 	.byte	0x04, 0x17
        /*006a*/ 	.short	(.L_32 - .L_31)
.L_31:
        /*006c*/ 	.word	0x00000000
        /*0070*/ 	.short	0x001b
        /*0072*/ 	.short	0x060c
        /*0074*/ 	.byte	0x00, 0xf0, 0x0d, 0x00


	//----- nvinfo : EIATTR_KPARAM_INFO
	.align		4
.L_32:
        /*0078*/ 	.byte	0x04, 0x17
        /*007a*/ 	.short	(.L_34 - .L_33)
.L_33:
        /*007c*/ 	.word	0x00000000
        /*0080*/ 	.short	0x001a
        /*0082*/ 	.short	0x0609
        /*0084*/ 	.byte	0x00, 0xf0, 0x0d, 0x00


	//----- nvinfo : EIATTR_KPARAM_INFO
	.align		4
.L_34:
        /*0088*/ 	.byte	0x04, 0x17
        /*008a*/ 	.short	(.L_36 - .L_35)
.L_35:
        /*008c*/ 	.word	0x00000000
        /*0090*/ 	.short	0x0019
        /*0092*/ 	.short	0x0606
        /*0094*/ 	.byte	0x00, 0xf0, 0x0d, 0x00


	//----- nvinfo : EIATTR_KPARAM_INFO
	.align		4
.L_36:
        /*0098*/ 	.byte	0x04, 0x17
        /*009a*/ 	.short	(.L_38 - .L_37)
.L_37:
        /*009c*/ 	.word	0x00000000
        /*00a0*/ 	.short	0x0018
        /*00a2*/ 	.short	0x0603
        /*00a4*/ 	.byte	0x00, 0xf0, 0x0d, 0x00


	//----- nvinfo : EIATTR_KPARAM_INFO
	.align		4
.L_38:
        /*00a8*/ 	.byte	0x04, 0x17
        /*00aa*/ 	.short	(.L_40 - .L_39)
.L_39:
        /*00ac*/ 	.word	0x00000000
        /*00b0*/ 	.short	0x0017
        /*00b2*/ 	.short	0x0600
        /*00b4*/ 	.byte	0x00, 0xf0, 0x0d, 0x00


	//----- nvinfo : EIATTR_KPARAM_INFO
	.align		4
.L_40:
        /*00b8*/ 	.byte	0x04, 0x17
        /*00ba*/ 	.short	(.L_42 - .L_41)
.L_41:
        /*00bc*/ 	.word	0x00000000
        /*00c0*/ 	.short	0x0016
        /*00c2*/ 	.short	0x0580
        /*00c4*/ 	.byte	0x00, 0xf0, 0x01, 0x02


	//----- nvinfo : EIATTR_KPARAM_INFO
	.align		4
.L_42:
        /*00c8*/ 	.byte	0x04, 0x17
        /*00ca*/ 	.short	(.L_44 - .L_43)
.L_43:
        /*00cc*/ 	.word	0x00000000
        /*00d0*/ 	.short	0x0015
        /*00d2*/ 	.short	0x0500
        /*00d4*/ 	.byte	0x00, 0xf0, 0x01, 0x02


	//----- nvinfo : EIATTR_KPARAM_INFO
	.align		4
.L_44:
        /*00d8*/ 	.byte	0x04, 0x17
        /*00da*/ 	.short	(.L_46 - .L_45)
.L_45:
        /*00dc*/ 	.word	0x00000000
        /*00e0*/ 	.short	0x0014
        /*00e2*/ 	.short	0x0480
        /*00e4*/ 	.byte	0x00, 0xf0, 0x01, 0x02


	//----- nvinfo : EIATTR_KPARAM_INFO
	.align		4
.L_46:
        /*00e8*/ 	.byte	0x04, 0x17
        /*00ea*/ 	.short	(.L_48 - .L_47)
.L_47:
        /*00ec*/ 	.word	0x00000000
        /*00f0*/ 	.short	0x0013
        /*00f2*/ 	.short	0x0400
        /*00f4*/ 	.byte	0x00, 0xf0, 0x01, 0x02


	//----- nvinfo : EIATTR_KPARAM_INFO
	.align		4
.L_48:
        /*00f8*/ 	.byte	0x04, 0x17
        /*00fa*/ 	.short	(.L_50 - .L_49)
.L_49:
        /*00fc*/ 	.word	0x00000000
        /*0100*/ 	.short	0x0012
        /*0102*/ 	.short	0x0380
        /*0104*/ 	.byte	0x00, 0xf0, 0x01, 0x02


	//----- nvinfo : EIATTR_KPARAM_INFO
	.align		4
.L_50:
        /*0108*/ 	.byte	0x04, 0x17
        /*010a*/ 	.short	(.L_52 - .L_51)
.L_51:
        /*010c*/ 	.word	0x00000000
        /*0110*/ 	.short	0x0011
        /*0112*/ 	.short	0x0300
        /*0114*/ 	.byte	0x00, 0xf0, 0x01, 0x02


	//----- nvinfo : EIATTR_KPARAM_INFO
	.align		4
.L_52:
        /*0118*/ 	.byte	0x04, 0x17
        /*011a*/ 	.short	(.L_54 - .L_53)
.L_53:
        /*011c*/ 	.word	0x00000000
        /*0120*/ 	.short	0x0010
        /*0122*/ 	.short	0x0280
        /*0124*/ 	.byte	0x00, 0xf0, 0x01, 0x02


	//----- nvinfo : EIATTR_KPARAM_INFO
	.align		4
.L_54:
        /*0128*/ 	.byte	0x04, 0x17
        /*012a*/ 	.short	(.L_56 - .L_55)
.L_55:
        /*012c*/ 	.word	0x00000000
        /*0130*/ 	.short	0x000f
        /*0132*/ 	.short	0x0200
        /*0134*/ 	.byte	0x00, 0xf0, 0x01, 0x02


	//----- nvinfo : EIATTR_KPARAM_INFO
	.align		4
.L_56:
        /*0138*/ 	.byte	0x04, 0x17
        /*013a*/ 	.short	(.L_58 - .L_57)
.L_57:
        /*013c*/ 	.word	0x00000000
        /*0140*/ 	.short	0x000e
        /*0142*/ 	.short	0x0180
        /*0144*/ 	.byte	0x00, 0xf0, 0x01, 0x02


	//----- nvinfo : EIATTR_KPARAM_INFO
	.align		4
.L_58:
        /*0148*/ 	.byte	0x04, 0x17
        /*014a*/ 	.short	(.L_60 - .L_59)
.L_59:
        /*014c*/ 	.word	0x00000000
        /*0150*/ 	.short	0x000d
        /*0152*/ 	.short	0x013c
        /*0154*/ 	.byte	0x00, 0xf0, 0x31, 0x00


	//----- nvinfo : EIATTR_KPARAM_INFO
	.align		4
.L_60:
        /*0158*/ 	.byte	0x04, 0x17
        /*015a*/ 	.short	(.L_62 - .L_61)
.L_61:
        /*015c*/ 	.word	0x00000000
        /*0160*/ 	.short	0x000c
        /*0162*/ 	.short	0x0130
        /*0164*/ 	.byte	0x00, 0xf0, 0x31, 0x00


	//----- nvinfo : EIATTR_KPARAM_INFO
	.align		4
.L_62:
        /*0168*/ 	.byte	0x04, 0x17
        /*016a*/ 	.short	(.L_64 - .L_63)
.L_63:
        /*016c*/ 	.word	0x00000000
        /*0170*/ 	.short	0x000b
        /*0172*/ 	.short	0x0108
        /*0174*/ 	.byte	0x00, 0xf0, 0xa1, 0x00


	//----- nvinfo : EIATTR_KPARAM_INFO
	.align		4
.L_64:
        /*0178*/ 	.byte	0x04, 0x17
        /*017a*/ 	.short	(.L_66 - .L_65)
.L_65:
        /*017c*/ 	.word	0x00000000
        /*0180*/ 	.short	0x000a
        /*0182*/ 	.short	0x00d8
        /*0184*/ 	.byte	0x00, 0xf0, 0xc1, 0x00


	//----- nvinfo : EIATTR_KPARAM_INFO
	.align		4
.L_66:
        /*0188*/ 	.byte	0x04, 0x17
        /*018a*/ 	.short	(.L_68 - .L_67)
.L_67:
        /*018c*/ 	.word	0x00000000
        /*0190*/ 	.short	0x0009
        /*0192*/ 	.short	0x00a8
        /*0194*/ 	.byte	0x00, 0xf0, 0xc1, 0x00


	//----- nvinfo : EIATTR_KPARAM_INFO
	.align		4
.L_68:
        /*0198*/ 	.byte	0x04, 0x17
        /*019a*/ 	.short	(.L_70 - .L_69)
.L_69:
        /*019c*/ 	.word	0x00000000
        /*01a0*/ 	.short	0x0008
        /*01a2*/ 	.short	0x009c
        /*01a4*/ 	.byte	0x00, 0xf0, 0x31, 0x00


	//----- nvinfo : EIATTR_KPARAM_INFO
	.align		4
.L_70:
        /*01a8*/ 	.byte	0x04, 0x17
        /*01aa*/ 	.short	(.L_72 - .L_71)
.L_71:
        /*01ac*/ 	.word	0x00000000
        /*01b0*/ 	.short	0x0007
        /*01b2*/ 	.short	0x0090
        /*01b4*/ 	.byte	0x00, 0xf0, 0x31, 0x00


	//----- nvinfo : EIATTR_KPARAM_INFO
	.align		4
.L_72:
        /*01b8*/ 	.byte	0x04, 0x17
        /*01ba*/ 	.short	(.L_74 - .L_73)
.L_73:
        /*01bc*/ 	.word	0x00000000
        /*01c0*/ 	.short	0x0006
        /*01c2*/ 	.short	0x0068
        /*01c4*/ 	.byte	0x00, 0xf0, 0xa1, 0x00


	//----- nvinfo : EIATTR_KPARAM_INFO
	.align		4
.L_74:
        /*01c8*/ 	.byte	0x04, 0x17
        /*01ca*/ 	.short	(.L_76 - .L_75)
.L_75:
        /*01cc*/ 	.word	0x00000000
        /*01d0*/ 	.short	0x0005
        /*01d2*/ 	.short	0x0040
        /*01d4*/ 	.byte	0x00, 0xf0, 0xa1, 0x00


	//----- nvinfo : EIATTR_KPARAM_INFO
	.align		4
.L_76:
        /*01d8*/ 	.byte	0x04, 0x17
        /*01da*/ 	.short	(.L_78 - .L_77)
.L_77:
        /*01dc*/ 	.word	0x00000000
        /*01e0*/ 	.short	0x0004
        /*01e2*/ 	.short	0x0030
        /*01e4*/ 	.byte	0x00, 0xf0, 0x31, 0x00


	//----- nvinfo : EIATTR_KPARAM_INFO
	.align		4
.L_78:
        /*01e8*/ 	.byte	0x04, 0x17
        /*01ea*/ 	.short	(.L_80 - .L_79)
.L_79:
        /*01ec*/ 	.word	0x00000000
        /*01f0*/ 	.short	0x0003
        /*01f2*/ 	.short	0x0024
        /*01f4*/ 	.byte	0x00, 0xf0, 0x31, 0x00


	//----- nvinfo : EIATTR_KPARAM_INFO
	.align		4
.L_80:
        /*01f8*/ 	.byte	0x04, 0x17
        /*01fa*/ 	.short	(.L_82 - .L_81)
.L_81:
        /*01fc*/ 	.word	0x00000000
        /*0200*/ 	.short	0x0002
        /*0202*/ 	.short	0x0018
        /*0204*/ 	.byte	0x00, 0xf0, 0x31, 0x00


	//----- nvinfo : EIATTR_KPARAM_INFO
	.align		4
.L_82:
        /*0208*/ 	.byte	0x04, 0x17
        /*020a*/ 	.short	(.L_84 - .L_83)
.L_83:
        /*020c*/ 	.word	0x00000000
        /*0210*/ 	.short	0x0001
        /*0212*/ 	.short	0x000c
        /*0214*/ 	.byte	0x00, 0xf0, 0x31, 0x00


	//----- nvinfo : EIATTR_KPARAM_INFO
	.align		4
.L_84:
        /*0218*/ 	.byte	0x04, 0x17
        /*021a*/ 	.short	(.L_86 - .L_85)
.L_85:
        /*021c*/ 	.word	0x00000000
        /*0220*/ 	.short	0x0000
        /*0222*/ 	.short	0x0000
        /*0224*/ 	.byte	0x00, 0xf0, 0x31, 0x00


	//----- nvinfo : EIATTR_AT_ENTRY_FRAGMENTS
	.align		4
.L_86:
        /*0228*/ 	.byte	0x04, 0x4f
        /*022a*/ 	.short	(.L_88 - .L_87)


	//   ....[0]....
.L_87:
        /*022c*/ 	.word	0x00000004


	//   ....[1]....
        /*0230*/ 	.word	0x00000005


	//----- nvinfo : EIATTR_RESERVED_SMEM_USED
	.align		4
.L_88:
        /*0234*/ 	.byte	0x01, 0x41
	.zero		2


	//----- nvinfo : EIATTR_SPARSE_MMA_MASK
	.align		4
        /*0238*/ 	.byte	0x03, 0x50
        /*023a*/ 	.short	0x0000


	//----- nvinfo : EIATTR_TCGEN05_2CTA_USED
	.align		4
        /*023c*/ 	.byte	0x01, 0x52
	.zero		2


	//----- nvinfo : EIATTR_MAXREG_COUNT
	.align		4
        /*0240*/ 	.byte	0x03, 0x1b
        /*0242*/ 	.short	0x0080


	//----- nvinfo : EIATTR_NUM_BARRIERS
	.align		4
        /*0244*/ 	.byte	0x02, 0x4c
        /*0246*/ 	.byte	0x10
	.zero		1


	//----- nvinfo : EIATTR_ANNOTATIONS
	.align		4
        /*0248*/ 	.byte	0x04, 0x55
        /*024a*/ 	.short	(.L_90 - .L_89)


	//   ....[0]....
.L_89:
        /*024c*/ 	.word	0x00000001
        /*0250*/ 	.byte	0x60, 0x05, 0x00, 0x00, 0x01, 0x00, 0x00, 0x00, 0xd0, 0x18, 0x00, 0x00, 0x01, 0x00, 0x00, 0x00
        /*0260*/ 	.byte	0xd0, 0x1c, 0x00, 0x00, 0x01, 0x00, 0x00, 0x00, 0x30, 0x22, 0x00, 0x00, 0x01, 0x00, 0x00, 0x00
        /*0270*/ 	.byte	0x80, 0x25, 0x00, 0x00, 0x01, 0x00, 0x00, 0x00, 0xa0, 0x7e, 0x00, 0x00, 0x01, 0x00, 0x00, 0x00
        /*0280*/ 	.byte	0xd0, 0x7e, 0x00, 0x00, 0x01, 0x00, 0x00, 0x00, 0x70, 0x84, 0x00, 0x00, 0x01, 0x00, 0x00, 0x00
        /*0290*/ 	.byte	0x90, 0xac, 0x00, 0x00, 0x01, 0x00, 0x00, 0x00, 0x00, 0xbd, 0x00, 0x00, 0x01, 0x00, 0x00, 0x00
        /*02a0*/ 	.byte	0x60, 0xbd, 0x00, 0x00, 0x01, 0x00, 0x00, 0x00, 0x20, 0xbe, 0x00, 0x00, 0x01, 0x00, 0x00, 0x00
        /*02b0*/ 	.byte	0x90, 0xbe, 0x00, 0x00, 0x01, 0x00, 0x00, 0x00, 0xf0, 0xc1, 0x00, 0x00


	//----- nvinfo : EIATTR_INT_WARP_WIDE_INSTR_OFFSETS
	.align		4
.L_90:
        /*02bc*/ 	.byte	0x04, 0x31
        /*02be*/ 	.short	(.L_92 - .L_91)


	//   ....[0]....
.L_91:
        /*02c0*/ 	.word	0x00008050


	//   ....[1]....
        /*02c4*/ 	.word	0x00008080


	//----- nvinfo : EIATTR_COOP_GROUP_MASK_REGIDS
	.align		4
.L_92:
        /*02c8*/ 	.byte	0x04, 0x29
        /*02ca*/ 	.short	(.L_94 - .L_93)


	//   ....[0]....
.L_93:
        /*02cc*/ 	.word	0xffffffff


	//   ....[1]....
        /*02d0*/ 	.word	0xffffffff


	//   ....[2]....
        /*02d4*/ 	.word	0xffffffff


	//   ....[3]....
        /*02d8*/ 	.word	0xffffffff


	//   ....[4]....
        /*02dc*/ 	.word	0xffffffff


	//   ....[5]....
        /*02e0*/ 	.word	0xffffffff


	//   ....[6]....
        /*02e4*/ 	.word	0xffffffff


	//   ....[7]....
        /*02e8*/ 	.word	0xffffffff


	//   ....[8]....
        /*02ec*/ 	.word	0xffffffff


	//   ....[9]....
        /*02f0*/ 	.word	0xffffffff


	//   ....[10]....
        /*02f4*/ 	.word	0xffffffff


	//   ....[11]....
        /*02f8*/ 	.word	0xffffffff


	//   ....[12]....
        /*02fc*/ 	.word	0xffffffff


	//   ....[13]....
        /*0300*/ 	.word	0xffffffff


	//----- nvinfo : EIATTR_COOP_GROUP_INSTR_OFFSETS
	.align		4
.L_94:
        /*0304*/ 	.byte	0x04, 0x28
        /*0306*/ 	.short	(.L_96 - .L_95)


	//   ....[0]....
.L_95:
        /*0308*/ 	.word	0x00000750


	//   ....[1]....
        /*030c*/ 	.word	0x000008e0


	//   ....[2]....
        /*0310*/ 	.word	0x00000aa0


	//   ....[3]....
        /*0314*/ 	.word	0x00000c30


	//   ....[4]....
        /*0318*/ 	.word	0x00000dc0


	//   ....[5]....
        /*031c*/ 	.word	0x000011a0


	//   ....[6]....
        /*0320*/ 	.word	0x000031c0


	//   ....[7]....
        /*0324*/ 	.word	0x000037d0


	//   ....[8]....
        /*0328*/ 	.word	0x00007ee0


	//   ....[9]....
        /*032c*/ 	.word	0x00008140


	//   ....[10]....
        /*0330*/ 	.word	0x0000b450


	//   ....[11]....
        /*0334*/ 	.word	0x0000bcb0


	//   ....[12]....
        /*0338*/ 	.word	0x0000c0e0


	//   ....[13]....
        /*033c*/ 	.word	0x0000c430


	//----- nvinfo : EIATTR_REG_RECONFIG
	.align		4
.L_96:
        /*0340*/ 	.byte	0x01, 0x54
	.zero		2


	//----- nvinfo : EIATTR_VRC_CTA_INIT_COUNT
	.align		4
        /*0344*/ 	.byte	0x02, 0x4a
        /*0346*/ 	.byte	0x80
	.zero		1


	//----- nvinfo : EIATTR_MBARRIER_INSTR_OFFSETS
	.align		4
        /*0348*/ 	.byte	0x04, 0x39
        /*034a*/ 	.short	(.L_98 - .L_97)


	//   ....[0]....
.L_97:
        /*034c*/ 	.word	0x000003d0
        /*0350*/ 	.word	0x000000ff
        /*0354*/ 	.word	0x00000158
        /*0358*/ 	.short	0x0100
        /*035a*/ 	.byte	0x04
	.zero		1


	//   ....[1]....
        /*035c*/ 	.word	0x000003e0
        /*0360*/ 	.word	0x000000ff
        /*0364*/ 	.word	0x00000150
        /*0368*/ 	.short	0x0100
        /*036a*/ 	.byte	0x04
	.zero		1


	//   ....[2]....
        /*036c*/ 	.word	0x000003f0
        /*0370*/ 	.word	0x000000ff
        /*0374*/ 	.word	0x00000160
        /*0378*/ 	.short	0x0100
        /*037a*/ 	.byte	0x04
	.zero		1


	//   ....[3]....
        /*037c*/ 	.word	0x000004b0
        /*0380*/ 	.word	0x000000ff
        /*0384*/ 	.word	0x00000128
        /*0388*/ 	.short	0x0100
        /*038a*/ 	.byte	0x06
	.zero		1


	//   ....[4]....
        /*038c*/ 	.word	0x000006e0
        /*0390*/ 	.word	0x000000ff
        /*0394*/ 	.word	0x00000040
        /*0398*/ 	.short	0x0100
        /*039a*/ 	.byte	0x04
	.zero		1


	//   ....[5]....
        /*039c*/ 	.word	0x000006f0
        /*03a0*/ 	.word	0x000000ff
        /*03a4*/ 	.word	0x00000048
        /*03a8*/ 	.short	0x0100
        /*03aa*/ 	.byte	0x04
	.zero		1


	//   ....[6]....
        /*03ac*/ 	.word	0x00000880
        /*03b0*/ 	.word	0x000000ff
        /*03b4*/ 	.word	0x00000050
        /*03b8*/ 	.short	0x0100
        /*03ba*/ 	.byte	0x06
	.zero		1


	//   ....[7]....
        /*03bc*/ 	.word	0x00000890
        /*03c0*/ 	.word	0x000000ff
        /*03c4*/ 	.word	0x00000058
        /*03c8*/ 	.short	0x0100
        /*03ca*/ 	.byte	0x06
	.zero		1


	//   ....[8]....
        /*03cc*/ 	.word	0x00000a10
        /*03d0*/ 	.word	0x000000ff
        /*03d4*/ 	.word	0x00000070
        /*03d8*/ 	.short	0x0100
        /*03da*/ 	.byte	0x04
	.zero		1


	//   ....[9]....
        /*03dc*/ 	.word	0x00000a20
        /*03e0*/ 	.word	0x000000ff
        /*03e4*/ 	.word	0x00000078
        /*03e8*/ 	.short	0x0100
        /*03ea*/ 	.byte	0x04
	.zero		1


	//   ....[10]....
        /*03ec*/ 	.word	0x00000a30
        /*03f0*/ 	.word	0x000000ff
        /*03f4*/ 	.word	0x00000080
        /*03f8*/ 	.short	0x0100
        /*03fa*/ 	.byte	0x04
	.zero		1


	//   ....[11]....
        /*03fc*/ 	.word	0x00000a40
        /*0400*/ 	.word	0x000000ff
        /*0404*/ 	.word	0x00000088
        /*0408*/ 	.short	0x0100
        /*040a*/ 	.byte	0x04
	.zero		1


	//   ....[12]....
        /*040c*/ 	.word	0x00000bd0
        /*0410*/ 	.word	0x000000ff
        /*0414*/ 	.word	0x00000090
        /*0418*/ 	.short	0x0100
        /*041a*/ 	.byte	0x06
	.zero		1


	//   ....[13]....
        /*041c*/ 	.word	0x00000be0
        /*0420*/ 	.word	0x000000ff
        /*0424*/ 	.word	0x00000098
        /*0428*/ 	.short	0x0100
        /*042a*/ 	.byte	0x06
	.zero		1


	//   ....[14]....
        /*042c*/ 	.word	0x00000d60
        /*0430*/ 	.word	0x000000ff
        /*0434*/ 	.word	0x00000060
        /*0438*/ 	.short	0x0100
        /*043a*/ 	.byte	0x06
	.zero		1


	//   ....[15]....
        /*043c*/ 	.word	0x00000d70
        /*0440*/ 	.word	0x000000ff
        /*0444*/ 	.word	0x00000068
        /*0448*/ 	.short	0x0100
        /*044a*/ 	.byte	0x06
	.zero		1


	//   ....[16]....
        /*044c*/ 	.word	0x00000ff0
        /*0450*/ 	.word	0x000000ff
        /*0454*/ 	.word	0x00000020
        /*0458*/ 	.short	0x0100
        /*045a*/ 	.byte	0x05
	.zero		1


	//   ....[17]....
        /*045c*/ 	.word	0x00001000
        /*0460*/ 	.word	0x000000ff
        /*0464*/ 	.word	0x00000028
        /*0468*/ 	.short	0x0100
        /*046a*/ 	.byte	0x05
	.zero		1


	//   ....[18]....
        /*046c*/ 	.word	0x00001010
        /*0470*/ 	.word	0x000000ff
        /*0474*/ 	.word	0x00000030
        /*0478*/ 	.short	0x0100
        /*047a*/ 	.byte	0x04
	.zero		1


	//   ....[19]....
        /*047c*/ 	.word	0x00001020
        /*0480*/ 	.word	0x000000ff
        /*0484*/ 	.word	0x00000038
        /*0488*/ 	.short	0x0100
        /*048a*/ 	.byte	0x04
	.zero		1


	//   ....[20]....
        /*048c*/ 	.word	0x00001030
        /*0490*/ 	.word	0x000000ff
        /*0494*/ 	.word	0x00000000
        /*0498*/ 	.short	0x0100
        /*049a*/ 	.byte	0x04
	.zero		1


	//   ....[21]....
        /*049c*/ 	.word	0x00001040
        /*04a0*/ 	.word	0x000000ff
        /*04a4*/ 	.word	0x00000008
        /*04a8*/ 	.short	0x0100
        /*04aa*/ 	.byte	0x04
	.zero		1


	//   ....[22]....
        /*04ac*/ 	.word	0x000010f0
        /*04b0*/ 	.word	0x000000ff
        /*04b4*/ 	.word	0x00000130
        /*04b8*/ 	.short	0x0100
        /*04ba*/ 	.byte	0x04
	.zero		1


	//   ....[23]....
        /*04bc*/ 	.word	0x00001100
        /*04c0*/ 	.word	0x000000ff
        /*04c4*/ 	.word	0x00000138
        /*04c8*/ 	.short	0x0100
        /*04ca*/ 	.byte	0x04
	.zero		1


	//   ....[24]....
        /*04cc*/ 	.word	0x00001110
        /*04d0*/ 	.word	0x000000ff
        /*04d4*/ 	.word	0x00000140
        /*04d8*/ 	.short	0x0100
        /*04da*/ 	.byte	0x04
	.zero		1


	//   ....[25]....
        /*04dc*/ 	.word	0x00001120
        /*04e0*/ 	.word	0x000000ff
        /*04e4*/ 	.word	0x00000148
        /*04e8*/ 	.short	0x0100
        /*04ea*/ 	.byte	0x04
	.zero		1


	//   ....[26]....
        /*04ec*/ 	.word	0x00001130
        /*04f0*/ 	.word	0x000000ff
        /*04f4*/ 	.word	0x00000010
        /*04f8*/ 	.short	0x0100
        /*04fa*/ 	.byte	0x04
	.zero		1


	//   ....[27]....
        /*04fc*/ 	.word	0x00001140
        /*0500*/ 	.word	0x000000ff
        /*0504*/ 	.word	0x00000018
        /*0508*/ 	.short	0x0100
        /*050a*/ 	.byte	0x04
	.zero		1


	//   ....[28]....
        /*050c*/ 	.word	0x000014f0
        /*0510*/ 	.word	0x00000006
        /*0514*/ 	.word	0x00000158
        /*0518*/ 	.short	0x010a
        /*051a*/ 	.byte	0xff
	.zero		1


	//   ....[29]....
        /*051c*/ 	.word	0x00001540
        /*0520*/ 	.word	0x00000008
        /*0524*/ 	.word	0x00000000
        /*0528*/ 	.short	0x0101
        /*052a*/ 	.byte	0xff
	.zero		1


	//   ....[30]....
        /*052c*/ 	.word	0x00001550
        /*0530*/ 	.word	0x00000006
        /*0534*/ 	.word	0x00000158
        /*0538*/ 	.short	0x010a
        /*053a*/ 	.byte	0xff
	.zero		1


	//   ....[31]....
        /*053c*/ 	.word	0x00001590
        /*0540*/ 	.word	0x00000008
        /*0544*/ 	.word	0x00000000
        /*0548*/ 	.short	0x0101
        /*054a*/ 	.byte	0xff
	.zero		1


	//   ....[32]....
        /*054c*/ 	.word	0x000015a0
        /*0550*/ 	.word	0x00000006
        /*0554*/ 	.word	0x00000158
        /*0558*/ 	.short	0x010a
        /*055a*/ 	.byte	0xff
	.zero		1


	//   ....[33]....
        /*055c*/ 	.word	0x00001600
        /*0560*/ 	.word	0x00000008
        /*0564*/ 	.word	0x00000000
        /*0568*/ 	.short	0x0101
        /*056a*/ 	.byte	0xff
	.zero		1


	//   ....[34]....
        /*056c*/ 	.word	0x00001610
        /*0570*/ 	.word	0x00000006
        /*0574*/ 	.word	0x00000158
        /*0578*/ 	.short	0x010a
        /*057a*/ 	.byte	0xff
	.zero		1


	//   ....[35]....
        /*057c*/ 	.word	0x00001640
        /*0580*/ 	.word	0x00000008
        /*0584*/ 	.word	0x00000000
        /*0588*/ 	.short	0x0101
        /*058a*/ 	.byte	0xff
	.zero		1


	//   ....[36]....
        /*058c*/ 	.word	0x000016c0
        /*0590*/ 	.word	0x00000006
        /*0594*/ 	.word	0x00000158
        /*0598*/ 	.short	0x010a
        /*059a*/ 	.byte	0xff
	.zero		1


	//   ....[37]....
        /*059c*/ 	.word	0x00001720
        /*05a0*/ 	.word	0x00000008
        /*05a4*/ 	.word	0x00000000
        /*05a8*/ 	.short	0x0101
        /*05aa*/ 	.byte	0xff
	.zero		1


	//   ....[38]....
        /*05ac*/ 	.word	0x000019c0
        /*05b0*/ 	.word	0x000000ff
        /*05b4*/ 	.word	0x00000008
        /*05b8*/ 	.short	0x010a
        /*05ba*/ 	.byte	0x04
	.zero		1


	//   ....[39]....
        /*05bc*/ 	.word	0x00001c80
        /*05c0*/ 	.word	0x000000ff
        /*05c4*/ 	.word	0x00000028
        /*05c8*/ 	.short	0x010a
        /*05ca*/ 	.byte	0x04
	.zero		1


	//   ....[40]....
        /*05cc*/ 	.word	0x00001f70
        /*05d0*/ 	.word	0x000000ff
        /*05d4*/ 	.word	0x00000018
        /*05d8*/ 	.short	0x010a
        /*05da*/ 	.byte	0x04
	.zero		1


	//   ....[41]....
        /*05dc*/ 	.word	0x000021e0
        /*05e0*/ 	.word	0x000000ff
        /*05e4*/ 	.word	0x00000038
        /*05e8*/ 	.short	0x010a
        /*05ea*/ 	.byte	0x04
	.zero		1


	//   ....[42]....
        /*05ec*/ 	.word	0x000023a0
        /*05f0*/ 	.word	0x000000ff
        /*05f4*/ 	.word	0x00000148
        /*05f8*/ 	.short	0x010a
        /*05fa*/ 	.byte	0x04
	.zero		1


	//   ....[43]....
        /*05fc*/ 	.word	0x00002850
        /*0600*/ 	.word	0x000000ff
        /*0604*/ 	.word	0x00000138
        /*0608*/ 	.short	0x010a
        /*060a*/ 	.byte	0x04
	.zero		1


	//   ....[44]....
        /*060c*/ 	.word	0x000028c0
        /*0610*/ 	.word	0x000000ff
        /*0614*/ 	.word	0x00000008
        /*0618*/ 	.short	0x010a
        /*061a*/ 	.byte	0x04
	.zero		1


	//   ....[45]....
        /*061c*/ 	.word	0x000029d0
        /*0620*/ 	.word	0x000000ff
        /*0624*/ 	.word	0x00000028
        /*0628*/ 	.short	0x010a
        /*062a*/ 	.byte	0x04
	.zero		1


	//   ....[46]....
        /*062c*/ 	.word	0x00002b40
        /*0630*/ 	.word	0x000000ff
        /*0634*/ 	.word	0x00000018
        /*0638*/ 	.short	0x010a
        /*063a*/ 	.byte	0x04
	.zero		1


	//   ....[47]....
        /*063c*/ 	.word	0x00002be0
        /*0640*/ 	.word	0x000000ff
        /*0644*/ 	.word	0x00000038
        /*0648*/ 	.short	0x010a
        /*064a*/ 	.byte	0x04
	.zero		1


	//   ....[48]....
        /*064c*/ 	.word	0x00002d10
        /*0650*/ 	.word	0x000000ff
        /*0654*/ 	.word	0x00000138
        /*0658*/ 	.short	0x010a
        /*065a*/ 	.byte	0x04
	.zero		1


	//   ....[49]....
        /*065c*/ 	.word	0x00002e50
        /*0660*/ 	.word	0x000000ff
        /*0664*/ 	.word	0x00000008
        /*0668*/ 	.short	0x010a
        /*066a*/ 	.byte	0x04
	.zero		1


	//   ....[50]....
        /*066c*/ 	.word	0x00002eb0
        /*0670*/ 	.word	0x000000ff
        /*0674*/ 	.word	0x00000028
        /*0678*/ 	.short	0x010a
        /*067a*/ 	.byte	0x04
	.zero		1


	//   ....[51]....
        /*067c*/ 	.word	0x00002f20
        /*0680*/ 	.word	0x000000ff
        /*0684*/ 	.word	0x00000138
        /*0688*/ 	.short	0x010a
        /*068a*/ 	.byte	0x04
	.zero		1


	//   ....[52]....
        /*068c*/ 	.word	0x00002fa0
        /*0690*/ 	.word	0x000000ff
        /*0694*/ 	.word	0x00000018
        /*0698*/ 	.short	0x010a
        /*069a*/ 	.byte	0x04
	.zero		1


	//   ....[53]....
        /*069c*/ 	.word	0x00003020
        /*06a0*/ 	.word	0x000000ff
        /*06a4*/ 	.word	0x00000018
        /*06a8*/ 	.short	0x010a
        /*06aa*/ 	.byte	0x04
	.zero		1


	//   ....[54]....
        /*06ac*/ 	.word	0x00003050
        /*06b0*/ 	.word	0x000000ff
        /*06b4*/ 	.word	0x00000038
        /*06b8*/ 	.short	0x010a
        /*06ba*/ 	.byte	0x04
	.zero		1


	//   ....[55]....
        /*06bc*/ 	.word	0x00003180
        /*06c0*/ 	.word	0x000000ff
        /*06c4*/ 	.word	0x00000128
        /*06c8*/ 	.short	0x0100
        /*06ca*/ 	.byte	0x06
	.zero		1


	//   ....[56]....
        /*06cc*/ 	.word	0x00003440
        /*06d0*/ 	.word	0x0000000e
        /*06d4*/ 	.word	0x00000000
        /*06d8*/ 	.short	0x010a
        /*06da*/ 	.byte	0xff
	.zero		1


	//   ....[57]....
        /*06dc*/ 	.word	0x00003460
        /*06e0*/ 	.word	0x0000000e
        /*06e4*/ 	.word	0x00000000
        /*06e8*/ 	.short	0x010a
        /*06ea*/ 	.byte	0xff
	.zero		1


	//   ....[58]....
        /*06ec*/ 	.word	0x00003640
        /*06f0*/ 	.word	0x0000000a
        /*06f4*/ 	.word	0x00000000
        /*06f8*/ 	.short	0x010a
        /*06fa*/ 	.byte	0xff
	.zero		1


	//   ....[59]....
        /*06fc*/ 	.word	0x00003660
        /*0700*/ 	.word	0x0000000a
        /*0704*/ 	.word	0x00000000
        /*0708*/ 	.short	0x010a
        /*070a*/ 	.byte	0xff
	.zero		1


	//   ....[60]....
        /*070c*/ 	.word	0x00003750
        /*0710*/ 	.word	0x0000000a
        /*0714*/ 	.word	0x00000000
        /*0718*/ 	.short	0x0101
        /*071a*/ 	.byte	0xff
	.zero		1


	//   ....[61]....
        /*071c*/ 	.word	0x00003890
        /*0720*/ 	.word	0x000000ff
        /*0724*/ 	.word	0x00000000
        /*0728*/ 	.short	0x010a
        /*072a*/ 	.byte	0x22
	.zero		1


	//   ....[62]....
        /*072c*/ 	.word	0x000038c0
        /*0730*/ 	.word	0x000000ff
        /*0734*/ 	.word	0x00000048
        /*0738*/ 	.short	0x010a
        /*073a*/ 	.byte	0x22
	.zero		1


	//   ....[63]....
        /*073c*/ 	.word	0x00003dd0
        /*0740*/ 	.word	0x000000ff
        /*0744*/ 	.word	0x00000010
        /*0748*/ 	.short	0x010a
        /*074a*/ 	.byte	0x22
	.zero		1


	//   ....[64]....
        /*074c*/ 	.word	0x00003df0
        /*0750*/ 	.word	0x000000ff
        /*0754*/ 	.word	0x00000058
        /*0758*/ 	.short	0x010a
        /*075a*/ 	.byte	0x22
	.zero		1


	//   ....[65]....
        /*075c*/ 	.word	0x000042c0
        /*0760*/ 	.word	0x000000ff
        /*0764*/ 	.word	0x00000048
        /*0768*/ 	.short	0x010a
        /*076a*/ 	.byte	0x22
	.zero		1


	//   ....[66]....
        /*076c*/ 	.word	0x00004760
        /*0770*/ 	.word	0x000000ff
        /*0774*/ 	.word	0x00000140
        /*0778*/ 	.short	0x010a
        /*077a*/ 	.byte	0x22
	.zero		1


	//   ....[67]....
        /*077c*/ 	.word	0x00005cc0
        /*0780*/ 	.word	0x000000ff
        /*0784*/ 	.word	0x00000000
        /*0788*/ 	.short	0x010a
        /*078a*/ 	.byte	0x22
	.zero		1


	//   ....[68]....
        /*078c*/ 	.word	0x00005ce0
        /*0790*/ 	.word	0x000000ff
        /*0794*/ 	.word	0x00000098
        /*0798*/ 	.short	0x010a
        /*079a*/ 	.byte	0x22
	.zero		1


	//   ....[69]....
        /*079c*/ 	.word	0x00006290
        /*07a0*/ 	.word	0x000000ff
        /*07a4*/ 	.word	0x00000130
        /*07a8*/ 	.short	0x010a
        /*07aa*/ 	.byte	0x22
	.zero		1


	//   ....[70]....
        /*07ac*/ 	.word	0x000062c0
        /*07b0*/ 	.word	0x000000ff
        /*07b4*/ 	.word	0x00000058
        /*07b8*/ 	.short	0x010a
        /*07ba*/ 	.byte	0x22
	.zero		1


	//   ....[71]....
        /*07bc*/ 	.word	0x000066f0
        /*07c0*/ 	.word	0x000000ff
        /*07c4*/ 	.word	0x00000010
        /*07c8*/ 	.short	0x010a
        /*07ca*/ 	.byte	0x22
	.zero		1


	//   ....[72]....
        /*07cc*/ 	.word	0x00006960
        /*07d0*/ 	.word	0x000000ff
        /*07d4*/ 	.word	0x00000060
        /*07d8*/ 	.short	0x010a
        /*07da*/ 	.byte	0x22
	.zero		1


	//   ....[73]....
        /*07dc*/ 	.word	0x00006980
        /*07e0*/ 	.word	0x000000ff
        /*07e4*/ 	.word	0x00000160
        /*07e8*/ 	.short	0x010a
        /*07ea*/ 	.byte	0x22
	.zero		1


	//   ....[74]....
        /*07ec*/ 	.word	0x00006de0
        /*07f0*/ 	.word	0x000000ff
        /*07f4*/ 	.word	0x00000048
        /*07f8*/ 	.short	0x010a
        /*07fa*/ 	.byte	0x22
	.zero		1


	//   ....[75]....
        /*07fc*/ 	.word	0x00007140
        /*0800*/ 	.word	0x000000ff
        /*0804*/ 	.word	0x00000080
        /*0808*/ 	.short	0x010a
        /*080a*/ 	.byte	0x22
	.zero		1


	//   ....[76]....
        /*080c*/ 	.word	0x00007170
        /*0810*/ 	.word	0x000000ff
        /*0814*/ 	.word	0x00000088
        /*0818*/ 	.short	0x010a
        /*081a*/ 	.byte	0x22
	.zero		1


	//   ....[77]....
        /*081c*/ 	.word	0x000071a0
        /*0820*/ 	.word	0x000000ff
        /*0824*/ 	.word	0x00000130
        /*0828*/ 	.short	0x010a
        /*082a*/ 	.byte	0x22
	.zero		1


	//   ....[78]....
        /*082c*/ 	.word	0x000071d0
        /*0830*/ 	.word	0x000000ff
        /*0834*/ 	.word	0x00000058
        /*0838*/ 	.short	0x010a
        /*083a*/ 	.byte	0x22
	.zero		1


	//   ....[79]....
        /*083c*/ 	.word	0x00007720
        /*0840*/ 	.word	0x000000ff
        /*0844*/ 	.word	0x00000060
        /*0848*/ 	.short	0x010a
        /*084a*/ 	.byte	0x22
	.zero		1


	//   ....[80]....
        /*084c*/ 	.word	0x00007750
        /*0850*/ 	.word	0x000000ff
        /*0854*/ 	.word	0x00000160
        /*0858*/ 	.short	0x010a
        /*085a*/ 	.byte	0x22
	.zero		1


	//   ....[81]....
        /*085c*/ 	.word	0x00007780
        /*0860*/ 	.word	0x000000ff
        /*0864*/ 	.word	0x00000098
        /*0868*/ 	.short	0x010a
        /*086a*/ 	.byte	0x22
	.zero		1


	//   ....[82]....
        /*086c*/ 	.word	0x00007e90
        /*0870*/ 	.word	0x00000007
        /*0874*/ 	.word	0x00000000
        /*0878*/ 	.short	0x0101
        /*087a*/ 	.byte	0xff
	.zero		1


	//   ....[83]....
        /*087c*/ 	.word	0x00007eb0
        /*0880*/ 	.word	0x000000ff
        /*0884*/ 	.word	0x00000128
        /*0888*/ 	.short	0x010a
        /*088a*/ 	.byte	0x22
	.zero		1


	//   ....[84]....
        /*088c*/ 	.word	0x000081c0
        /*0890*/ 	.word	0x000000ff
        /*0894*/ 	.word	0x00000128
        /*0898*/ 	.short	0x0100
        /*089a*/ 	.byte	0x22
	.zero		1


	//   ....[85]....
        /*089c*/ 	.word	0x000087f0
        /*08a0*/ 	.word	0x000000ff
        /*08a4*/ 	.word	0x00000020
        /*08a8*/ 	.short	0x010a
        /*08aa*/ 	.byte	0x04
	.zero		1


	//   ....[86]....
        /*08ac*/ 	.word	0x00008810
        /*08b0*/ 	.word	0x000000ff
        /*08b4*/ 	.word	0x00000040
        /*08b8*/ 	.short	0x010a
        /*08ba*/ 	.byte	0x04
	.zero		1


	//   ....[87]....
        /*08bc*/ 	.word	0x000088d0
        /*08c0*/ 	.word	0x000000ff
        /*08c4*/ 	.word	0x00000000
        /*08c8*/ 	.short	0x0101
        /*08ca*/ 	.byte	0x16
	.zero		1


	//   ....[88]....
        /*08cc*/ 	.word	0x00009b00
        /*08d0*/ 	.word	0x000000ff
        /*08d4*/ 	.word	0x00000000
        /*08d8*/ 	.short	0x0101
        /*08da*/ 	.byte	0x15
	.zero		1


	//   ....[89]....
        /*08dc*/ 	.word	0x00009b10
        /*08e0*/ 	.word	0x000000ff
        /*08e4*/ 	.word	0x00000028
        /*08e8*/ 	.short	0x0101
        /*08ea*/ 	.byte	0x04
	.zero		1


	//   ....[90]....
        /*08ec*/ 	.word	0x00009b20
        /*08f0*/ 	.word	0x000000ff
        /*08f4*/ 	.word	0x00000030
        /*08f8*/ 	.short	0x010a
        /*08fa*/ 	.byte	0x04
	.zero		1


	//   ....[91]....
        /*08fc*/ 	.word	0x00009b50
        /*0900*/ 	.word	0x000000ff
        /*0904*/ 	.word	0x00000050
        /*0908*/ 	.short	0x010a
        /*090a*/ 	.byte	0x04
	.zero		1


	//   ....[92]....
        /*090c*/ 	.word	0x00009db0
        /*0910*/ 	.word	0x000000ff
        /*0914*/ 	.word	0x00000068
        /*0918*/ 	.short	0x010a
        /*091a*/ 	.byte	0x04
	.zero		1


	//   ....[93]....
        /*091c*/ 	.word	0x0000a980
        /*0920*/ 	.word	0x000000ff
        /*0924*/ 	.word	0x00000000
        /*0928*/ 	.short	0x0101
        /*092a*/ 	.byte	0x14
	.zero		1


	//   ....[94]....
        /*092c*/ 	.word	0x0000aa40
        /*0930*/ 	.word	0x000000ff
        /*0934*/ 	.word	0x00000038
        /*0938*/ 	.short	0x0101
        /*093a*/ 	.byte	0x04
	.zero		1


	//   ....[95]....
        /*093c*/ 	.word	0x0000ace0
        /*0940*/ 	.word	0x000000ff
        /*0944*/ 	.word	0x00000000
        /*0948*/ 	.short	0x0101
        /*094a*/ 	.byte	0x04
	.zero		1


	//   ....[96]....
        /*094c*/ 	.word	0x0000acf0
        /*0950*/ 	.word	0x000000ff
        /*0954*/ 	.word	0x00000070
        /*0958*/ 	.short	0x010a
        /*095a*/ 	.byte	0x06
	.zero		1


	//   ....[97]....
        /*095c*/ 	.word	0x0000b460
        /*0960*/ 	.word	0x000000ff
        /*0964*/ 	.word	0x00000000
        /*0968*/ 	.short	0x0101
        /*096a*/ 	.byte	0x04
	.zero		1


	//   ....[98]....
        /*096c*/ 	.word	0x0000b480
        /*0970*/ 	.word	0x000000ff
        /*0974*/ 	.word	0x00000078
        /*0978*/ 	.short	0x010a
        /*097a*/ 	.byte	0x06
	.zero		1


	//   ....[99]....
        /*097c*/ 	.word	0x0000bcc0
        /*0980*/ 	.word	0x000000ff
        /*0984*/ 	.word	0x00000000
        /*0988*/ 	.short	0x0101
        /*098a*/ 	.byte	0x04
	.zero		1


	//   ....[100]....
        /*098c*/ 	.word	0x0000bdb0
        /*0990*/ 	.word	0x00000004
        /*0994*/ 	.word	0x00000128
        /*0998*/ 	.short	0x0100
        /*099a*/ 	.byte	0xff
	.zero		1


	//   ....[101]....
        /*099c*/ 	.word	0x0000bed0
        /*09a0*/ 	.word	0x00000003
        /*09a4*/ 	.word	0x00000128
        /*09a8*/ 	.short	0x0100
        /*09aa*/ 	.byte	0xff
	.zero		1


	//   ....[102]....
        /*09ac*/ 	.word	0x0000c390
        /*09b0*/ 	.word	0x000000ff
        /*09b4*/ 	.word	0x00000090
        /*09b8*/ 	.short	0x010a
        /*09ba*/ 	.byte	0x07
	.zero		1


	//   ....[103]....
        /*09bc*/ 	.word	0x0000c440
        /*09c0*/ 	.word	0x000000ff
        /*09c4*/ 	.word	0x00000000
        /*09c8*/ 	.short	0x0101
        /*09ca*/ 	.byte	0x0d
	.zero		1


	//   ....[104]....
        /*09cc*/ 	.word	0x0000d190
        /*09d0*/ 	.word	0x000000ff
        /*09d4*/ 	.word	0x00000128
        /*09d8*/ 	.short	0x0100
        /*09da*/ 	.byte	0x06
	.zero		1


	//   ....[105]....
        /*09dc*/ 	.word	0x0000d260
        /*09e0*/ 	.word	0x000000ff
        /*09e4*/ 	.word	0x00000128
        /*09e8*/ 	.short	0x0100
        /*09ea*/ 	.byte	0x06
	.zero		1


	//   ....[106]....
        /*09ec*/ 	.word	0x0000d2a0
        /*09f0*/ 	.word	0x00000006
        /*09f4*/ 	.word	0x00000158
        /*09f8*/ 	.short	0x010a
        /*09fa*/ 	.byte	0xff
	.zero		1


	//   ....[107]....
        /*09fc*/ 	.word	0x0000d310
        /*0a00*/ 	.word	0x00000006
        /*0a04*/ 	.word	0x00000158
        /*0a08*/ 	.short	0x010a
        /*0a0a*/ 	.byte	0xff
	.zero		1


	//   ....[108]....
        /*0a0c*/ 	.word	0x0000d360
        /*0a10*/ 	.word	0x00000006
        /*0a14*/ 	.word	0x00000158
        /*0a18*/ 	.short	0x010a
        /*0a1a*/ 	.byte	0xff
	.zero		1


	//   ....[109]....
        /*0a1c*/ 	.word	0x0000d3d0
        /*0a20*/ 	.word	0x00000006
        /*0a24*/ 	.word	0x00000158
        /*0a28*/ 	.short	0x010a
        /*0a2a*/ 	.byte	0xff
	.zero		1


	//   ....[110]....
        /*0a2c*/ 	.word	0x0000d430
        /*0a30*/ 	.word	0x00000006
        /*0a34*/ 	.word	0x00000158
        /*0a38*/ 	.short	0x010a
        /*0a3a*/ 	.byte	0xff
	.zero		1


	//   ....[111]....
        /*0a3c*/ 	.word	0x0000d4b0
        /*0a40*/ 	.word	0x00000005
        /*0a44*/ 	.word	0x00000008
        /*0a48*/ 	.short	0x010a
        /*0a4a*/ 	.byte	0xff
	.zero		1


	//   ....[112]....
        /*0a4c*/ 	.word	0x0000d530
        /*0a50*/ 	.word	0x00000005
        /*0a54*/ 	.word	0x00000028
        /*0a58*/ 	.short	0x010a
        /*0a5a*/ 	.byte	0xff
	.zero		1


	//   ....[113]....
        /*0a5c*/ 	.word	0x0000d5b0
        /*0a60*/ 	.word	0x00000005
        /*0a64*/ 	.word	0x00000018
        /*0a68*/ 	.short	0x010a
        /*0a6a*/ 	.byte	0xff
	.zero		1


	//   ....[114]....
        /*0a6c*/ 	.word	0x0000d630
        /*0a70*/ 	.word	0x00000005
        /*0a74*/ 	.word	0x00000038
        /*0a78*/ 	.short	0x010a
        /*0a7a*/ 	.byte	0xff
	.zero		1


	//   ....[115]....
        /*0a7c*/ 	.word	0x0000d6b0
        /*0a80*/ 	.word	0x00000005
        /*0a84*/ 	.word	0x00000148
        /*0a88*/ 	.short	0x010a
        /*0a8a*/ 	.byte	0xff
	.zero		1


	//   ....[116]....
        /*0a8c*/ 	.word	0x0000d720
        /*0a90*/ 	.word	0x00000005
        /*0a94*/ 	.word	0x00000138
        /*0a98*/ 	.short	0x010a
        /*0a9a*/ 	.byte	0xff
	.zero		1


	//   ....[117]....
        /*0a9c*/ 	.word	0x0000d7a0
        /*0aa0*/ 	.word	0x00000005
        /*0aa4*/ 	.word	0x00000008
        /*0aa8*/ 	.short	0x010a
        /*0aaa*/ 	.byte	0xff
	.zero		1


	//   ....[118]....
        /*0aac*/ 	.word	0x0000d820
        /*0ab0*/ 	.word	0x00000005
        /*0ab4*/ 	.word	0x00000028
        /*0ab8*/ 	.short	0x010a
        /*0aba*/ 	.byte	0xff
	.zero		1


	//   ....[119]....
        /*0abc*/ 	.word	0x0000d8a0
        /*0ac0*/ 	.word	0x00000005
        /*0ac4*/ 	.word	0x00000018
        /*0ac8*/ 	.short	0x010a
        /*0aca*/ 	.byte	0xff
	.zero		1


	//   ....[120]....
        /*0acc*/ 	.word	0x0000d920
        /*0ad0*/ 	.word	0x00000005
        /*0ad4*/ 	.word	0x00000038
        /*0ad8*/ 	.short	0x010a
        /*0ada*/ 	.byte	0xff
	.zero		1


	//   ....[121]....
        /*0adc*/ 	.word	0x0000d990
        /*0ae0*/ 	.word	0x00000005
        /*0ae4*/ 	.word	0x00000138
        /*0ae8*/ 	.short	0x010a
        /*0aea*/ 	.byte	0xff
	.zero		1


	//   ....[122]....
        /*0aec*/ 	.word	0x0000da00
        /*0af0*/ 	.word	0x00000005
        /*0af4*/ 	.word	0x00000008
        /*0af8*/ 	.short	0x010a
        /*0afa*/ 	.byte	0xff
	.zero		1


	//   ....[123]....
        /*0afc*/ 	.word	0x0000da70
        /*0b00*/ 	.word	0x00000005
        /*0b04*/ 	.word	0x00000028
        /*0b08*/ 	.short	0x010a
        /*0b0a*/ 	.byte	0xff
	.zero		1


	//   ....[124]....
        /*0b0c*/ 	.word	0x0000dae0
        /*0b10*/ 	.word	0x00000005
        /*0b14*/ 	.word	0x00000138
        /*0b18*/ 	.short	0x010a
        /*0b1a*/ 	.byte	0xff
	.zero		1


	//   ....[125]....
        /*0b1c*/ 	.word	0x0000db50
        /*0b20*/ 	.word	0x00000005
        /*0b24*/ 	.word	0x00000018
        /*0b28*/ 	.short	0x010a
        /*0b2a*/ 	.byte	0xff
	.zero		1


	//   ....[126]....
        /*0b2c*/ 	.word	0x0000dbc0
        /*0b30*/ 	.word	0x00000005
        /*0b34*/ 	.word	0x00000018
        /*0b38*/ 	.short	0x010a
        /*0b3a*/ 	.byte	0xff
	.zero		1


	//   ....[127]....
        /*0b3c*/ 	.word	0x0000dc30
        /*0b40*/ 	.word	0x00000005
        /*0b44*/ 	.word	0x00000038
        /*0b48*/ 	.short	0x010a
        /*0b4a*/ 	.byte	0xff
	.zero		1


	//   ....[128]....
        /*0b4c*/ 	.word	0x0000dc90
        /*0b50*/ 	.word	0x0000000e
        /*0b54*/ 	.word	0x00000000
        /*0b58*/ 	.short	0x010a
        /*0b5a*/ 	.byte	0xff
	.zero		1


	//   ....[129]....
        /*0b5c*/ 	.word	0x0000dcf0
        /*0b60*/ 	.word	0x0000000a
        /*0b64*/ 	.word	0x00000000
        /*0b68*/ 	.short	0x010a
        /*0b6a*/ 	.byte	0xff
	.zero		1


	//   ....[130]....
        /*0b6c*/ 	.word	0x0000dd50
        /*0b70*/ 	.word	0x00000006
        /*0b74*/ 	.word	0x00000000
        /*0b78*/ 	.short	0x010a
        /*0b7a*/ 	.byte	0xff
	.zero		1


	//   ....[131]....
        /*0b7c*/ 	.word	0x0000ddd0
        /*0b80*/ 	.word	0x00000006
        /*0b84*/ 	.word	0x00000048
        /*0b88*/ 	.short	0x010a
        /*0b8a*/ 	.byte	0xff
	.zero		1


	//   ....[132]....
        /*0b8c*/ 	.word	0x0000de30
        /*0b90*/ 	.word	0x00000006
        /*0b94*/ 	.word	0x00000010
        /*0b98*/ 	.short	0x010a
        /*0b9a*/ 	.byte	0xff
	.zero		1


	//   ....[133]....
        /*0b9c*/ 	.word	0x0000deb0
        /*0ba0*/ 	.word	0x00000006
        /*0ba4*/ 	.word	0x00000058
        /*0ba8*/ 	.short	0x010a
        /*0baa*/ 	.byte	0xff
	.zero		1


	//   ....[134]....
        /*0bac*/ 	.word	0x0000df10
        /*0bb0*/ 	.word	0x00000006
        /*0bb4*/ 	.word	0x00000048
        /*0bb8*/ 	.short	0x010a
        /*0bba*/ 	.byte	0xff
	.zero		1


	//   ....[135]....
        /*0bbc*/ 	.word	0x0000df70
        /*0bc0*/ 	.word	0x00000006
        /*0bc4*/ 	.word	0x00000140
        /*0bc8*/ 	.short	0x010a
        /*0bca*/ 	.byte	0xff
	.zero		1


	//   ....[136]....
        /*0bcc*/ 	.word	0x0000dff0
        /*0bd0*/ 	.word	0x00000006
        /*0bd4*/ 	.word	0x00000000
        /*0bd8*/ 	.short	0x010a
        /*0bda*/ 	.byte	0xff
	.zero		1


	//   ....[137]....
        /*0bdc*/ 	.word	0x0000e060
        /*0be0*/ 	.word	0x0000001f
        /*0be4*/ 	.word	0x00000098
        /*0be8*/ 	.short	0x010a
        /*0bea*/ 	.byte	0xff
	.zero		1


	//   ....[138]....
        /*0bec*/ 	.word	0x0000e0e0
        /*0bf0*/ 	.word	0x00000006
        /*0bf4*/ 	.word	0x00000130
        /*0bf8*/ 	.short	0x010a
        /*0bfa*/ 	.byte	0xff
	.zero		1


	//   ....[139]....
        /*0bfc*/ 	.word	0x0000e160
        /*0c00*/ 	.word	0x00000020
        /*0c04*/ 	.word	0x00000058
        /*0c08*/ 	.short	0x010a
        /*0c0a*/ 	.byte	0xff
	.zero		1


	//   ....[140]....
        /*0c0c*/ 	.word	0x0000e1d0
        /*0c10*/ 	.word	0x0000001f
        /*0c14*/ 	.word	0x00000010
        /*0c18*/ 	.short	0x010a
        /*0c1a*/ 	.byte	0xff
	.zero		1


	//   ....[141]....
        /*0c1c*/ 	.word	0x0000e240
        /*0c20*/ 	.word	0x00000006
        /*0c24*/ 	.word	0x00000060
        /*0c28*/ 	.short	0x010a
        /*0c2a*/ 	.byte	0xff
	.zero		1


	//   ....[142]....
        /*0c2c*/ 	.word	0x0000e2c0
        /*0c30*/ 	.word	0x00000006
        /*0c34*/ 	.word	0x00000160
        /*0c38*/ 	.short	0x010a
        /*0c3a*/ 	.byte	0xff
	.zero		1


	//   ....[143]....
        /*0c3c*/ 	.word	0x0000e340
        /*0c40*/ 	.word	0x00000006
        /*0c44*/ 	.word	0x00000048
        /*0c48*/ 	.short	0x010a
        /*0c4a*/ 	.byte	0xff
	.zero		1


	//   ....[144]....
        /*0c4c*/ 	.word	0x0000e3c0
        /*0c50*/ 	.word	0x00000006
        /*0c54*/ 	.word	0x00000080
        /*0c58*/ 	.short	0x010a
        /*0c5a*/ 	.byte	0xff
	.zero		1


	//   ....[145]....
        /*0c5c*/ 	.word	0x0000e440
        /*0c60*/ 	.word	0x00000006
        /*0c64*/ 	.word	0x00000088
        /*0c68*/ 	.short	0x010a
        /*0c6a*/ 	.byte	0xff
	.zero		1


	//   ....[146]....
        /*0c6c*/ 	.word	0x0000e4b0
        /*0c70*/ 	.word	0x00000006
        /*0c74*/ 	.word	0x00000130
        /*0c78*/ 	.short	0x010a
        /*0c7a*/ 	.byte	0xff
	.zero		1


	//   ....[147]....
        /*0c7c*/ 	.word	0x0000e520
        /*0c80*/ 	.word	0x00000009
        /*0c84*/ 	.word	0x00000058
        /*0c88*/ 	.short	0x010a
        /*0c8a*/ 	.byte	0xff
	.zero		1


	//   ....[148]....
        /*0c8c*/ 	.word	0x0000e590
        /*0c90*/ 	.word	0x00000006
        /*0c94*/ 	.word	0x00000060
        /*0c98*/ 	.short	0x010a
        /*0c9a*/ 	.byte	0xff
	.zero		1


	//   ....[149]....
        /*0c9c*/ 	.word	0x0000e600
        /*0ca0*/ 	.word	0x0000000b
        /*0ca4*/ 	.word	0x00000160
        /*0ca8*/ 	.short	0x010a
        /*0caa*/ 	.byte	0xff
	.zero		1


	//   ....[150]....
        /*0cac*/ 	.word	0x0000e670
        /*0cb0*/ 	.word	0x00000009
        /*0cb4*/ 	.word	0x00000098
        /*0cb8*/ 	.short	0x010a
        /*0cba*/ 	.byte	0xff
	.zero		1


	//   ....[151]....
        /*0cbc*/ 	.word	0x0000e6d0
        /*0cc0*/ 	.word	0x00000003
        /*0cc4*/ 	.word	0x00000128
        /*0cc8*/ 	.short	0x010a
        /*0cca*/ 	.byte	0xff
	.zero		1


	//   ....[152]....
        /*0ccc*/ 	.word	0x0000e750
        /*0cd0*/ 	.word	0x00000005
        /*0cd4*/ 	.word	0x00000020
        /*0cd8*/ 	.short	0x010a
        /*0cda*/ 	.byte	0xff
	.zero		1


	//   ....[153]....
        /*0cdc*/ 	.word	0x0000e7d0
        /*0ce0*/ 	.word	0x00000004
        /*0ce4*/ 	.word	0x00000040
        /*0ce8*/ 	.short	0x010a
        /*0cea*/ 	.byte	0xff
	.zero		1


	//   ....[154]....
        /*0cec*/ 	.word	0x0000e850
        /*0cf0*/ 	.word	0x00000004
        /*0cf4*/ 	.word	0x00000030
        /*0cf8*/ 	.short	0x010a
        /*0cfa*/ 	.byte	0xff
	.zero		1


	//   ....[155]....
        /*0cfc*/ 	.word	0x0000e8d0
        /*0d00*/ 	.word	0x00000004
        /*0d04*/ 	.word	0x00000050
        /*0d08*/ 	.short	0x010a
        /*0d0a*/ 	.byte	0xff
	.zero		1


	//   ....[156]....
        /*0d0c*/ 	.word	0x0000e950
        /*0d10*/ 	.word	0x00000004
        /*0d14*/ 	.word	0x00000068
        /*0d18*/ 	.short	0x010a
        /*0d1a*/ 	.byte	0xff
	.zero		1


	//   ....[157]....
        /*0d1c*/ 	.word	0x0000e9b0
        /*0d20*/ 	.word	0x00000006
        /*0d24*/ 	.word	0x00000070
        /*0d28*/ 	.short	0x010a
        /*0d2a*/ 	.byte	0xff
	.zero		1


	//   ....[158]....
        /*0d2c*/ 	.word	0x0000ea10
        /*0d30*/ 	.word	0x00000004
        /*0d34*/ 	.word	0x00000078
        /*0d38*/ 	.short	0x010a
        /*0d3a*/ 	.byte	0xff
	.zero		1


	//   ....[159]....
        /*0d3c*/ 	.word	0x0000ea80
        /*0d40*/ 	.word	0x00000002
        /*0d44*/ 	.word	0x00000090
        /*0d48*/ 	.short	0x010a
        /*0d4a*/ 	.byte	0xff
	.zero		1


	//----- nvinfo : EIATTR_NUM_MBARRIERS
	.align		4
.L_98:
        /*0d4c*/ 	.byte	0x03, 0x38
        /*0d4e*/ 	.short	0x0022


	//----- nvinfo : EIATTR_EXIT_INSTR_OFFSETS
	.align		4
        /*0d50*/ 	.byte	0x04, 0x1c
        /*0d52*/ 	.short	(.L_100 - .L_99)


	//   ....[0]....
.L_99:
        /*0d54*/ 	.word	0x0000d290


	//----- nvinfo : EIATTR_REQNTID
	.align		4
.L_100:
        /*0d58*/ 	.byte	0x04, 0x10
        /*0d5a*/ 	.short	(.L_102 - .L_101)
.L_101:
        /*0d5c*/ 	.word	0x00000200
        /*0d60*/ 	.word	0x00000001
        /*0d64*/ 	.word	0x00000001


	//----- nvinfo : EIATTR_CRS_STACK_SIZE
	.align		4
.L_102:
        /*0d68*/ 	.byte	0x04, 0x1e
        /*0d6a*/ 	.short	(.L_104 - .L_103)
.L_103:
        /*0d6c*/ 	.word	0x00000000


	//----- nvinfo : EIATTR_CBANK_PARAM_SIZE
	.align		4
.L_104:
        /*0d70*/ 	.byte	0x03, 0x19
        /*0d72*/ 	.short	0x0630


	//----- nvinfo : EIATTR_PARAM_CBANK
	.align		4
        /*0d74*/ 	.byte	0x04, 0x0a
        /*0d76*/ 	.short	(.L_106 - .L_105)
	.align		4
.L_105:
        /*0d78*/ 	.word	index@(.nv.constant0.kernel_cutlass_kernel_flash_attncuteflash_bwd_sm100FlashAttentionBackwardSm100_object_at__tensor0000o12811101213_tensor0000_o_12810111213_tensor0000o12811101213_tensor0000_o_12810111213_t_0)
        /*0d7c*/ 	.short	0x0380
        /*0d7e*/ 	.short	0x0630


	//----- nvinfo : EIATTR_SW_WAR
	.align		4
.L_106:
        /*0d80*/ 	.byte	0x04, 0x36
        /*0d82*/ 	.short	(.L_108 - .L_107)
.L_107:
        /*0d84*/ 	.word	0x00000008
.L_108:


//--------------------- .nv.compat                --------------------------
	.section	.nv.compat,"",@"SHT_CUDA_COMPAT_INFO"
	.align	4
        /*0000*/ 	.byte	0x02, 0x02, 0x02, 0x00, 0x02, 0x05, 0x05, 0x00, 0x02, 0x03, 0x01, 0x00, 0x02, 0x06, 0x01, 0x00


//--------------------- .nv.callgraph             --------------------------
	.section	.nv.callgraph,"",@"SHT_CUDA_CALLGRAPH"
	.align	4
	.sectionentsize	8
	.align		4
        /*0000*/ 	.word	0x00000000
	.align		4
        /*0004*/ 	.word	0xffffffff
	.align		4
        /*0008*/ 	.word	0x00000000
	.align		4
        /*000c*/ 	.word	0xfffffffe
	.align		4
        /*0010*/ 	.word	0x00000000
	.align		4
        /*0014*/ 	.word	0xfffffffd
	.align		4
        /*0018*/ 	.word	0x00000000
	.align		4
        /*001c*/ 	.word	0xfffffffc


//--------------------- .text.kernel_cutlass_kernel_flash_attncuteflash_bwd_sm100FlashAttentionBackwardSm100_object_at__tensor0000o12811101213_tensor0000_o_12810111213_tensor0000o12811101213_tensor0000_o_12810111213_t_0 --------------------------
	.section	.text.kernel_cutlass_kernel_flash_attncuteflash_bwd_sm100FlashAttentionBackwardSm100_object_at__tensor0000o12811101213_tensor0000_o_12810111213_tensor0000o12811101213_tensor0000_o_12810111213_t_0,"ax",@progbits
	.align	128
        .global         kernel_cutlass_kernel_flash_attncuteflash_bwd_sm100FlashAttentionBackwardSm100_object_at__tensor0000o12811101213_tensor0000_o_12810111213_tensor0000o12811101213_tensor0000_o_12810111213_t_0
        .type           kernel_cutlass_kernel_flash_attncuteflash_bwd_sm100FlashAttentionBackwardSm100_object_at__tensor0000o12811101213_tensor0000_o_12810111213_tensor0000o12811101213_tensor0000_o_12810111213_t_0,@function
        .size           kernel_cutlass_kernel_flash_attncuteflash_bwd_sm100FlashAttentionBackwardSm100_object_at__tensor0000o12811101213_tensor0000_o_12810111213_tensor0000o12811101213_tensor0000_o_12810111213_t_0,(.L_x_262 - kernel_cutlass_kernel_flash_attncuteflash_bwd_sm100FlashAttentionBackwardSm100_object_at__tensor0000o12811101213_tensor0000_o_12810111213_tensor0000o12811101213_tensor0000_o_12810111213_t_0)
        .other          kernel_cutlass_kernel_flash_attncuteflash_bwd_sm100FlashAttentionBackwardSm100_object_at__tensor0000o12811101213_tensor0000_o_12810111213_tensor0000o12811101213_tensor0000_o_12810111213_t_0,@"STO_CUDA_ENTRY STV_DEFAULT"
kernel_cutlass_kernel_flash_attncuteflash_bwd_sm100FlashAttentionBackwardSm100_object_at__tensor0000o12811101213_tensor0000_o_12810111213_tensor0000o12811101213_tensor0000_o_12810111213_t_0:
.text.kernel_cutlass_kernel_flash_attncuteflash_bwd_sm100FlashAttentionBackwardSm100_object_at__tensor0000o12811101213_tensor0000_o_12810111213_tensor0000o12811101213_tensor0000_o_12810111213_t_0:
[----:B------:R-:W1:Y:S02]  /*0000*/  LDC R1, c[0x0][0x37c] ;  /* 0x0000df00ff017b82 */ /* 0x000e640000000800 */
[----:B-1----:R-:W-:Y:S01]  /*0010*/  IADD3 R1, PT, PT, R1, -0x8, RZ ;  /* 0xfffffff801017810 */ /* 0x002fe20007ffe0ff */
[----:B------:R-:W1:Y:S05]  /*0020*/  S2R R4, SR_TID.X ;  /* 0x0000000000047919 */ /* 0x000e6a0000002100 */
[----:B------:R-:W2:Y:S01]  /*0030*/  S2UR UR5, SR_CTAID.X ;  /* 0x00000000000579c3 */ /* 0x000ea20000002500 */
[----:B------:R-:W-:Y:S01]  /*0040*/  BSSY.RECONVERGENT B0, `(.L_x_0) ;  /* 0x0000049000007945 */ /* 0x000fe20003800200 */
[----:B--2---:R-:W-:Y:S01]  /*0050*/  ULOP3.LUT UR5, UR5, 0x1, URZ, 0xc0, !UPT ;  /* 0x0000000105057892 */ /* 0x004fe2000f8ec0ff */
[----:B-1----:R-:W-:-:S04]  /*0060*/  SHF.R.U32.HI R0, RZ, 0x5, R4 ;  /* 0x00000005ff007819 */ /* 0x002fc80000011604 */
[----:B------:R-:W-:-:S13]  /*0070*/  R2UR UR4, R0 ;  /* 0x00000000000472ca */ /* 0x000fda00000e0000 */
[----:B------:R-:W-:-:S09]  /*0080*/  UISETP.NE.AND UP0, UPT, UR4, 0xd, UPT ;  /* 0x0000000d0400788c */ /* 0x000fd2000bf05270 */
[----:B------:R-:W-:Y:S05]  /*0090*/  BRA.U UP0, `(.L_x_1) ;  /* 0x0000000100807547 */ /* 0x000fea000b800000 */
[----:B------:R-:W-:Y:S01]  /*00a0*/  ELECT P0, URZ, PT ;  /* 0x0000000000ff782f */ /* 0x000fe20003800000 */
[----:B------:R-:W-:-:S12]  /*00b0*/  UPLOP3.LUT UP6, UPT, UPT, UPT, UPT, 0x40, 0x4 ;  /* 0x000000000004789c */ /* 0x000fd80003fce870 */
[----:B------:R-:W-:Y:S05]  /*00c0*/  @!P0 BRA `(.L_x_2) ;  /* 0x0000000400008947 */ /* 0x000fea0003800000 */
[----:B------:R-:W1:Y:S02]  /*00d0*/  LDCU.64 UR4, c[0x0][0x348] ;  /* 0x00006900ff0477ac */ /* 0x000e640008000a00 */
[----:B-1----:R-:W-:Y:S02]  /*00e0*/  UIADD3 UR20, UP2, UPT, UR4, 0x180, URZ ;  /* 0x0000018004147890 */ /* 0x002fe4000ff5e0ff */
[----:B------:R-:W-:Y:S02]  /*00f0*/  UIADD3 UR18, UP1, UPT, UR4, 0x200, URZ ;  /* 0x0000020004127890 */ /* 0x000fe4000ff3e0ff */
[----:B------:R-:W-:Y:S02]  /*0100*/  UIADD3 UR16, UP0, UPT, UR4, 0x280, URZ ;  /* 0x0000028004107890 */ /* 0x000fe4000ff1e0ff */
[----:B------:R-:W-:Y:S02]  /*0110*/  UIADD3 UR14, UP5, UPT, UR4, 0x300, URZ ;  /* 0x00000300040e7890 */ /* 0x000fe4000ffbe0ff */
[----:B------:R-:W-:-:S02]  /*0120*/  UIADD3 UR12, UP4, UPT, UR4, 0x380, URZ ;  /* 0x00000380040c7890 */ /* 0x000fc4000ff9e0ff */
[----:B------:R-:W-:Y:S02]  /*0130*/  UIADD3.X UR21, UPT, UPT, URZ, UR5, URZ, UP2, !UPT ;  /* 0x00000005ff157290 */ /* 0x000fe400097fe4ff */
[----:B------:R-:W-:Y:S02]  /*0140*/  UIADD3 UR10, UP3, UPT, UR4, 0x480, URZ ;  /* 0x00000480040a7890 */ /* 0x000fe4000ff7e0ff */
[----:B------:R-:W-:Y:S02]  /*0150*/  UIADD3.X UR19, UPT, UPT, URZ, UR5, URZ, UP1, !UPT ;  /* 0x00000005ff137290 */ /* 0x000fe40008ffe4ff */
[----:B------:R-:W-:Y:S02]  /*0160*/  UIADD3 UR8, UP2, UPT, UR4, 0x400, URZ ;  /* 0x0000040004087890 */ /* 0x000fe4000ff5e0ff */
[----:B------:R-:W-:Y:S01]  /*0170*/  UIADD3.X UR17, UPT, UPT, URZ, UR5, URZ, UP0, !UPT ;  /* 0x00000005ff117290 */ /* 0x000fe200087fe4ff */
[----:B------:R3:W-:Y:S01]  /*0180*/  UTMACCTL.PF [UR20] ;  /* 0x00000000140079b9 */ /* 0x0007e20008040000 */
[----:B------:R-:W-:-:S03]  /*0190*/  UIADD3 UR6, UP1, UPT, UR4, 0x500, URZ ;  /* 0x0000050004067890 */ /* 0x000fc6000ff3e0ff */
[----:B------:R3:W-:Y:S01]  /*01a0*/  UTMACCTL.PF [UR18] ;  /* 0x00000000120079b9 */ /* 0x0007e20008040000 */
[----:B------:R-:W-:-:S03]  /*01b0*/  UIADD3.X UR15, UPT, UPT, URZ, UR5, URZ, UP5, !UPT ;  /* 0x00000005ff0f7290 */ /* 0x000fc6000affe4ff */
[----:B------:R3:W-:Y:S01]  /*01c0*/  UTMACCTL.PF [UR16] ;  /* 0x00000000100079b9 */ /* 0x0007e20008040000 */
[----:B------:R-:W-:Y:S02]  /*01d0*/  UIADD3 UR4, UP0, UPT, UR4, 0x580, URZ ;  /* 0x0000058004047890 */ /* 0x000fe4000ff1e0ff */
[----:B------:R-:W-:-:S03]  /*01e0*/  UIADD3.X UR13, UPT, UPT, URZ, UR5, URZ, UP4, !UPT ;  /* 0x00000005ff0d7290 */ /* 0x000fc6000a7fe4ff */
[----:B------:R3:W-:Y:S01]  /*01f0*/  UTMACCTL.PF [UR14] ;  /* 0x000000000e0079b9 */ /* 0x0007e20008040000 */
[----:B------:R-:W-:Y:S02]  /*0200*/  UIADD3.X UR11, UPT, UPT, URZ, UR5, URZ, UP3, !UPT ;  /* 0x00000005ff0b7290 */ /* 0x000fe40009ffe4ff */
[----:B------:R-:W-:-:S03]  /*0210*/  UIADD3.X UR9, UPT, UPT, URZ, UR5, URZ, UP2, !UPT ;  /* 0x00000005ff097290 */ /* 0x000fc600097fe4ff */
[----:B------:R3:W-:Y:S01]  /*0220*/  UTMACCTL.PF [UR12] ;  /* 0x000000000c0079b9 */ /* 0x0007e20008040000 */
[----:B------:R-:W-:-:S03]  /*0230*/  UIADD3.X UR7, UPT, UPT, URZ, UR5, URZ, UP1, !UPT ;  /* 0x00000005ff077290 */ /* 0x000fc60008ffe4ff */
[----:B------:R3:W-:Y:S01]  /*0240*/  UTMACCTL.PF [UR10] ;  /* 0x000000000a0079b9 */ /* 0x0007e20008040000 */
[----:B------:R-:W-:Y:S01]  /*0250*/  UIADD3.X UR5, UPT, UPT, URZ, UR5, URZ, UP0, !UPT ;  /* 0x00000005ff057290 */ /* 0x000fe200087fe4ff */
[----:B------:R3:W-:Y:S04]  /*0260*/  UTMACCTL.PF [UR8] ;  /* 0x00000000080079b9 */ /* 0x0007e80008040000 */
[----:B------:R3:W-:Y:S04]  /*0270*/  UTMACCTL.PF [UR6] ;  /* 0x00000000060079b9 */ /* 0x0007e80008040000 */
[----:B------:R3:W-:Y:S02]  /*0280*/  UTMACCTL.PF [UR4] ;  /* 0x00000000040079b9 */ /* 0x0007e40008040000 */
[----:B---3--:R-:W-:Y:S05]  /*0290*/  BRA `(.L_x_2) ;  /* 0x00000000008c7947 */ /* 0x008fea0003800000 */
.L_x_1:
[----:B------:R-:W-:-:S13]  /*02a0*/  R2UR UR4, R0 ;  /* 0x00000000000472ca */ /* 0x000fda00000e0000 */
[----:B------:R-:W-:-:S09]  /*02b0*/  UISETP.NE.AND UP0, UPT, UR4, 0xc, UPT ;  /* 0x0000000c0400788c */ /* 0x000fd2000bf05270 */
[----:B------:R-:W-:Y:S05]  /*02c0*/  BRA.U !UP0, `(.L_x_3) ;  /* 0x0000000108507547 */ /* 0x000fea000b800000 */
[----:B------:R-:W-:Y:S01]  /*02d0*/  R2UR UR4, R0 ;  /* 0x00000000000472ca */ /* 0x000fe200000e0000 */
[----:B------:R-:W-:-:S12]  /*02e0*/  UPLOP3.LUT UP6, UPT, UPT, UPT, UPT, 0x40, 0x4 ;  /* 0x000000000004789c */ /* 0x000fd80003fce870 */
[----:B------:R-:W-:-:S09]  /*02f0*/  UISETP.NE.AND UP0, UPT, UR4, 0x4, UPT ;  /* 0x000000040400788c */ /* 0x000fd2000bf05270 */
[----:B------:R-:W-:Y:S05]  /*0300*/  BRA.U UP0, `(.L_x_2) ;  /* 0x0000000100707547 */ /* 0x000fea000b800000 */
[----:B------:R-:W1:Y:S01]  /*0310*/  S2UR UR4, SR_CgaCtaId ;  /* 0x00000000000479c3 */ /* 0x000e620000008800 */
[----:B------:R-:W-:Y:S01]  /*0320*/  UMOV UR5, 0x400 ;  /* 0x0000040000057882 */ /* 0x000fe20000000000 */
[----:B------:R-:W-:Y:S01]  /*0330*/  UMOV UR6, 0x1 ;  /* 0x0000000100067882 */ /* 0x000fe20000000000 */
[----:B------:R-:W-:Y:S01]  /*0340*/  UMOV UR8, 0x2 ;  /* 0x0000000200087882 */ /* 0x000fe20000000000 */
[----:B------:R-:W-:-:S04]  /*0350*/  UIADD3 UR6, UPT, UPT, -UR6, 0x100000, URZ ;  /* 0x0010000006067890 */ /* 0x000fc8000fffe1ff */
[----:B------:R-:W-:Y:S02]  /*0360*/  USHF.L.U32 UR7, UR6, 0xb, URZ ;  /* 0x0000000b06077899 */ /* 0x000fe400080006ff */
[----:B------:R-:W-:Y:S02]  /*0370*/  USHF.L.U32 UR6, UR6, 0x1, URZ ;  /* 0x0000000106067899 */ /* 0x000fe400080006ff */
[----:B------:R-:W-:-:S04]  /*0380*/  UIADD3 UR8, UPT, UPT, -UR8, 0x100000, URZ ;  /* 0x0010000008087890 */ /* 0x000fc8000fffe1ff */
[----:B------:R-:W-:Y:S02]  /*0390*/  USHF.L.U32 UR9, UR8, 0xb, URZ ;  /* 0x0000000b08097899 */ /* 0x000fe400080006ff */
[----:B------:R-:W-:Y:S02]  /*03a0*/  USHF.L.U32 UR8, UR8, 0x1, URZ ;  /* 0x0000000108087899 */ /* 0x000fe400080006ff */
[----:B-1----:R-:W-:Y:S01]  /*03b0*/  ULEA UR4, UR4, UR5, 0x18 ;  /* 0x0000000504047291 */ /* 0x002fe2000f8ec0ff */
[----:B------:R-:W1:Y:S11]  /*03c0*/  FENCE.VIEW.ASYNC.S ;  /* 0x00000000000073c6 */ /* 0x000e760000000000 */
[----:B-1----:R3:W4:Y:S01]  /*03d0*/  SYNCS.EXCH.64 URZ, [UR4+0x158], UR6 ;  /* 0x0001580604ff75b2 */ /* 0x0027220008000100 */
[----:B------:R3:W1:Y:S01]  /*03e0*/  SYNCS.EXCH.64 URZ, [UR4+0x150], UR6 ;  /* 0x0001500604ff75b2 */ /* 0x0006620008000100 */
[----:B------:R3:W2:Y:S02]  /*03f0*/  SYNCS.EXCH.64 URZ, [UR4+0x160], UR8 ;  /* 0x0001600804ff75b2 */ /* 0x0006a40008000100 */
[----:B---3--:R-:W-:Y:S05]  /*0400*/  BRA `(.L_x_2) ;  /* 0x0000000000307947 */ /* 0x008fea0003800000 */
.L_x_3:
[----:B------:R-:W1:Y:S01]  /*0410*/  S2UR UR4, SR_CgaCtaId ;  /* 0x00000000000479c3 */ /* 0x000e620000008800 */
[----:B------:R-:W-:Y:S01]  /*0420*/  UMOV UR6, 0x400 ;  /* 0x0000040000067882 */ /* 0x000fe20000000000 */
[----:B------:R-:W-:Y:S01]  /*0430*/  UMOV UR5, 0x20 ;  /* 0x0000002000057882 */ /* 0x000fe20000000000 */
[----:B------:R-:W-:Y:S01]  /*0440*/  ELECT P0, URZ, PT ;  /* 0x0000000000ff782f */ /* 0x000fe20003800000 */
[----:B------:R-:W-:Y:S02]  /*0450*/  UPLOP3.LUT UP6, UPT, UPT, UPT, UPT, 0x80, 0x8 ;  /* 0x000000000008789c */ /* 0x000fe40003fcf070 */
[----:B-1----:R-:W-:Y:S02]  /*0460*/  ULEA UR6, UR4, UR6, 0x18 ;  /* 0x0000000604067291 */ /* 0x002fe4000f8ec0ff */
[----:B------:R-:W-:-:S04]  /*0470*/  UIADD3 UR4, UPT, UPT, -UR5, 0x100000, URZ ;  /* 0x0010000005047890 */ /* 0x000fc8000fffe1ff */
[----:B------:R-:W-:Y:S02]  /*0480*/  USHF.L.U32 UR5, UR4, 0xb, URZ ;  /* 0x0000000b04057899 */ /* 0x000fe400080006ff */
[----:B------:R-:W-:Y:S01]  /*0490*/  USHF.L.U32 UR4, UR4, 0x1, URZ ;  /* 0x0000000104047899 */ /* 0x000fe200080006ff */
[----:B------:R-:W1:Y:S11]  /*04a0*/  FENCE.VIEW.ASYNC.S ;  /* 0x00000000000073c6 */ /* 0x000e760000000000 */
[----:B-1----:R1:W2:Y:S01]  /*04b0*/  SYNCS.EXCH.64 URZ, [UR6+0x128], UR4 ;  /* 0x0001280406ff75b2 */ /* 0x0022a20008000100 */
[----:B------:R-:W-:Y:S01]  /*04c0*/  NOP ;  /* 0x0000000000007918 */ /* 0x000fe20000000000 */
.L_x_2:
[----:B-1----:R-:W-:Y:S05]  /*04d0*/  BSYNC.RECONVERGENT B0 ;  /* 0x0000000000007941 */ /* 0x002fea0003800200 */
.L_x_0:
[----:B------:R-:W1:Y:S01]  /*04e0*/  S2UR UR4, SR_CgaCtaId ;  /* 0x00000000000479c3 */ /* 0x000e620000008800 */
[----:B------:R-:W-:Y:S01]  /*04f0*/  R2UR UR6, R0 ;  /* 0x00000000000672ca */ /* 0x000fe200000e0000 */
[----:B------:R-:W3:Y:S01]  /*0500*/  LDCU UR5, c[0x0][0x36c] ;  /* 0x00006d80ff0577ac */ /* 0x000ee20008000800 */
[----:B------:R-:W-:-:S11]  /*0510*/  NOP ;  /* 0x0000000000007918 */ /* 0x000fd60000000000 */
[----:B------:R-:W-:Y:S02]  /*0520*/  UISETP.NE.AND UP1, UPT, UR6, URZ, UPT ;  /* 0x000000ff0600728c */ /* 0x000fe4000bf25270 */
[----:B---3--:R-:W-:Y:S01]  /*0530*/  UISETP.EQ.U32.AND UP0, UPT, UR5, 0x1, UPT ;  /* 0x000000010500788c */ /* 0x008fe2000bf02070 */
[----:B-1----:R-:W-:-:S05]  /*0540*/  IMAD.U32 R7, RZ, RZ, UR4 ;  /* 0x00000004ff077e24 */ /* 0x002fca000f8e00ff */
[C---:B------:R-:W-:Y:S01]  /*0550*/  LEA.HI R2, R7.reuse, R7, RZ, 0x1 ;  /* 0x0000000707027211 */ /* 0x040fe200078f08ff */
[----:B------:R1:W-:Y:S03]  /*0560*/  STL [R1], R7 ;  /* 0x0000000701007387 */ /* 0x0003e60000100800 */
[----:B------:R-:W-:Y:S02]  /*0570*/  LOP3.LUT R3, R2, 0xfffffffe, RZ, 0xc0, !PT ;  /* 0xfffffffe02037812 */ /* 0x000fe400078ec0ff */
[----:B------:R-:W-:Y:S02]  /*0580*/  SHF.R.U32.HI R2, RZ, 0x1, R2 ;  /* 0x00000001ff027819 */ /* 0x000fe40000011602 */
[----:B------:R-:W-:-:S03]  /*0590*/  ISETP.NE.AND P0, PT, R7, R3, PT ;  /* 0x000000030700720c */ /* 0x000fc60003f05270 */
[----:B------:R-:W-:Y:S01]  /*05a0*/  VIADD R5, R2, 0xffffffff ;  /* 0xffffffff02057836 */ /* 0x000fe20000000000 */
[----:B------:R-:W-:-:S04]  /*05b0*/  ISETP.LT.AND P0, PT, R7, RZ, P0 ;  /* 0x000000ff0700720c */ /* 0x000fc80000701270 */
[----:B------:R-:W-:-:S09]  /*05c0*/  R2UR UR4, R5 ;  /* 0x00000000050472ca */ /* 0x000fd200000e0000 */
[----:B------:R-:W-:-:S05]  /*05d0*/  @!P0 IMAD.MOV R2, RZ, RZ, R2 ;  /* 0x000000ffff028224 */ /* 0x000fca00078e0202 */
[----:B------:R-:W-:-:S13]  /*05e0*/  @!P0 R2UR UR4, R2 ;  /* 0x00000000020482ca */ /* 0x000fda00000e0000 */
[----:B------:R-:W-:-:S06]  /*05f0*/  UIADD3 UR4, UPT, UPT, UR4, UR4, URZ ;  /* 0x0000000404047290 */ /* 0x000fcc000fffe0ff */
[----:B------:R-:W-:Y:S01]  /*0600*/  IMAD.U32 R2, RZ, RZ, UR4 ;  /* 0x00000004ff027e24 */ /* 0x000fe2000f8e00ff */
[----:B-1----:R-:W-:Y:S06]  /*0610*/  BRA.U UP1, `(.L_x_4) ;  /* 0x00000001013c7547 */ /* 0x002fec000b800000 */
        /* <DEDUP_REMOVED lines=12> */
[----:B-1----:R1:W3:Y:S01]  /*06e0*/  SYNCS.EXCH.64 URZ, [UR4+0x40], UR6 ;  /* 0x0000400604ff75b2 */ /* 0x0022e20008000100 */
[----:B------:R1:W4:Y:S01]  /*06f0*/  SYNCS.EXCH.64 URZ, [UR4+0x48], UR8 ;  /* 0x0000480804ff75b2 */ /* 0x0003220008000100 */
[----:B------:R-:W-:Y:S01]  /*0700*/  NOP ;  /* 0x0000000000007918 */ /* 0x000fe20000000000 */
.L_x_4:
[----:B------:R-:W-:Y:S01]  /*0710*/  NOP ;  /* 0x0000000000007918 */ /* 0x000fe20000000000 */
[----:B------:R-:W-:Y:S05]  /*0720*/  BRA.U !UP0, `(.L_x_5) ;  /* 0x0000000108087547 */ /* 0x000fea000b800000 */
[----:B--234-:R-:W-:Y:S01]  /*0730*/  UCGABAR_ARV ;  /* 0x00000000000079c7 */ /* 0x01cfe20008000000 */
[----:B------:R-:W-:Y:S05]  /*0740*/  BRA `(.L_x_6) ;  /* 0x0000000000047947 */ /* 0x000fea0003800000 */
.L_x_5:
[----:B--234-:R-:W-:Y:S01]  /*0750*/  NOP ;  /* 0x0000000000007918 */ /* 0x01cfe20000000000 */
.L_x_6:
[----:B------:R-:W-:Y:S05]  /*0760*/  BRA.U !UP0, `(.L_x_7) ;  /* 0x00000001080c7547 */ /* 0x000fea000b800000 */
[----:B------:R-:W-:Y:S01]  /*0770*/  UCGABAR_WAIT ;  /* 0x0000000000007dc7 */ /* 0x000fe20008000000 */
[----:B------:R-:W-:Y:S01]  /*0780*/  CCTL.IVALL ;  /* 0x00000000ff00798f */ /* 0x000fe20002000000 */
[----:B------:R-:W-:Y:S05]  /*0790*/  BRA `(.L_x_8) ;  /* 0x0000000000047947 */ /* 0x000fea0003800000 */
.L_x_7:
[----:B------:R-:W-:Y:S06]  /*07a0*/  BAR.SYNC.DEFER_BLOCKING 0x0 ;  /* 0x0000000000007b1d */ /* 0x000fec0000010000 */
.L_x_8:
[----:B------:R-:W-:Y:S01]  /*07b0*/  PLOP3.LUT P0, PT, PT, PT, UP1, 0x80, 0x8 ;  /* 0x000000000008781c */ /* 0x000fe20003f0f018 */
[----:B------:R-:W-:Y:S01]  /*07c0*/  @!UP1 UMOV UR5, 0x400 ;  /* 0x0000040000059882 */ /* 0x000fe20000000000 */
[----:B-1----:R-:W-:Y:S01]  /*07d0*/  UMOV UR8, 0x1 ;  /* 0x0000000100087882 */ /* 0x002fe20000000000 */
[----:B------:R-:W-:Y:S01]  /*07e0*/  UMOV UR7, 0x10 ;  /* 0x0000001000077882 */ /* 0x000fe20000000000 */
[----:B------:R-:W-:-:S04]  /*07f0*/  @!UP1 UIADD3 UR8, UPT, UPT, -UR8, 0x100000, URZ ;  /* 0x0010000008089890 */ /* 0x000fc8000fffe1ff */
[----:B------:R-:W-:Y:S02]  /*0800*/  @!UP1 USHF.L.U32 UR9, UR8, 0xb, URZ ;  /* 0x0000000b08099899 */ /* 0x000fe400080006ff */
[----:B------:R-:W-:-:S03]  /*0810*/  @!UP1 USHF.L.U32 UR8, UR8, 0x1, URZ ;  /* 0x0000000108089899 */ /* 0x000fc600080006ff */
[----:B------:R-:W-:-:S13]  /*0820*/  @!P0 R2UR UR4, R7 ;  /* 0x00000000070482ca */ /* 0x000fda00000e0000 */
[----:B------:R-:W-:Y:S02]  /*0830*/  @!UP1 ULEA UR6, UR4, UR5, 0x18 ;  /* 0x0000000504069291 */ /* 0x000fe4000f8ec0ff */
[----:B------:R-:W-:-:S04]  /*0840*/  @!UP1 UIADD3 UR4, UPT, UPT, -UR7, 0x100000, URZ ;  /* 0x0010000007049890 */ /* 0x000fc8000fffe1ff */
[----:B------:R-:W-:Y:S02]  /*0850*/  @!UP1 USHF.L.U32 UR5, UR4, 0xb, URZ ;  /* 0x0000000b04059899 */ /* 0x000fe400080006ff */
[----:B------:R-:W-:Y:S01]  /*0860*/  @!UP1 USHF.L.U32 UR4, UR4, 0x1, URZ ;  /* 0x0000000104049899 */ /* 0x000fe200080006ff */
[----:B------:R-:W1:Y:S03]  /*0870*/  FENCE.VIEW.ASYNC.S ;  /* 0x00000000000073c6 */ /* 0x000e660000000000 */
[----:B-1----:R1:W2:Y:S08]  /*0880*/  @!UP1 SYNCS.EXCH.64 URZ, [UR6+0x50], UR8 ;  /* 0x0000500806ff95b2 */ /* 0x0022b00008000100 */
[----:B------:R1:W3:Y:S01]  /*0890*/  @!UP1 SYNCS.EXCH.64 URZ, [UR6+0x58], UR4 ;  /* 0x0000580406ff95b2 */ /* 0x0002e20008000100 */
[----:B------:R-:W-:Y:S01]  /*08a0*/  NOP ;  /* 0x0000000000007918 */ /* 0x000fe20000000000 */
[----:B------:R-:W-:Y:S05]  /*08b0*/  BRA.U !UP0, `(.L_x_9) ;  /* 0x0000000108087547 */ /* 0x000fea000b800000 */
[----:B--23--:R-:W-:Y:S01]  /*08c0*/  UCGABAR_ARV ;  /* 0x00000000000079c7 */ /* 0x00cfe20008000000 */
[----:B------:R-:W-:Y:S05]  /*08d0*/  BRA `(.L_x_10) ;  /* 0x0000000000047947 */ /* 0x000fea0003800000 */
.L_x_9:
[----:B--23--:R-:W-:Y:S01]  /*08e0*/  NOP ;  /* 0x0000000000007918 */ /* 0x00cfe20000000000 */
.L_x_10:
[----:B------:R-:W-:Y:S05]  /*08f0*/  BRA.U !UP0, `(.L_x_11) ;  /* 0x00000001080c7547 */ /* 0x000fea000b800000 */
[----:B------:R-:W-:Y:S01]  /*0900*/  UCGABAR_WAIT ;  /* 0x0000000000007dc7 */ /* 0x000fe20008000000 */
[----:B------:R-:W-:Y:S01]  /*0910*/  CCTL.IVALL ;  /* 0x00000000ff00798f */ /* 0x000fe20002000000 */
[----:B------:R-:W-:Y:S05]  /*0920*/  BRA `(.L_x_12) ;  /* 0x0000000000047947 */ /* 0x000fea0003800000 */
.L_x_11:
[----:B------:R-:W-:Y:S06]  /*0930*/  BAR.SYNC.DEFER_BLOCKING 0x0 ;  /* 0x0000000000007b1d */ /* 0x000fec0000010000 */
.L_x_12:
[----:B------:R-:W-:Y:S05]  /*0940*/  BRA.U UP1, `(.L_x_13) ;  /* 0x0000000101447547 */ /* 0x000fea000b800000 */
[----:B-1----:R-:W-:Y:S01]  /*0950*/  R2UR UR4, R7 ;  /* 0x00000000070472ca */ /* 0x002fe200000e0000 */
        /* <DEDUP_REMOVED lines=9> */
[----:B------:R-:W-:Y:S01]  /*09f0*/  ULEA UR4, UR4, UR5, 0x18 ;  /* 0x0000000504047291 */ /* 0x000fe2000f8ec0ff */
[----:B------:R-:W1:Y:S11]  /*0a00*/  FENCE.VIEW.ASYNC.S ;  /* 0x00000000000073c6 */ /* 0x000e760000000000 */
[----:B-1----:R2:W3:Y:S01]  /*0a10*/  SYNCS.EXCH.64 URZ, [UR4+0x70], UR8 ;  /* 0x0000700804ff75b2 */ /* 0x0024e20008000100 */
[----:B------:R2:W4:Y:S01]  /*0a20*/  SYNCS.EXCH.64 URZ, [UR4+0x78], UR8 ;  /* 0x0000780804ff75b2 */ /* 0x0005220008000100 */
[----:B------:R2:W1:Y:S01]  /*0a30*/  SYNCS.EXCH.64 URZ, [UR4+0x80], UR6 ;  /* 0x0000800604ff75b2 */ /* 0x0004620008000100 */
[----:B------:R2:W1:Y:S02]  /*0a40*/  SYNCS.EXCH.64 URZ, [UR4+0x88], UR6 ;  /* 0x0000880604ff75b2 */ /* 0x0004640008000100 */
[----:B--2---:R-:W-:Y:S01]  /*0a50*/  NOP ;  /* 0x0000000000007918 */ /* 0x004fe20000000000 */
.L_x_13:
[----:B------:R-:W-:Y:S01]  /*0a60*/  NOP ;  /* 0x0000000000007918 */ /* 0x000fe20000000000 */
[----:B------:R-:W-:Y:S05]  /*0a70*/  BRA.U !UP0, `(.L_x_14) ;  /* 0x0000000108087547 */ /* 0x000fea000b800000 */
[----:B-1-34-:R-:W-:Y:S01]  /*0a80*/  UCGABAR_ARV ;  /* 0x00000000000079c7 */ /* 0x01afe20008000000 */
[----:B------:R-:W-:Y:S05]  /*0a90*/  BRA `(.L_x_15) ;  /* 0x0000000000047947 */ /* 0x000fea0003800000 */
.L_x_14:
[----:B-1-34-:R-:W-:Y:S01]  /*0aa0*/  NOP ;  /* 0x0000000000007918 */ /* 0x01afe20000000000 */
.L_x_15:
[----:B------:R-:W-:Y:S05]  /*0ab0*/  BRA.U !UP0, `(.L_x_16) ;  /* 0x00000001080c7547 */ /* 0x000fea000b800000 */
[----:B------:R-:W-:Y:S01]  /*0ac0*/  UCGABAR_WAIT ;  /* 0x0000000000007dc7 */ /* 0x000fe20008000000 */
[----:B------:R-:W-:Y:S01]  /*0ad0*/  CCTL.IVALL ;  /* 0x00000000ff00798f */ /* 0x000fe20002000000 */
[----:B------:R-:W-:Y:S05]  /*0ae0*/  BRA `(.L_x_17) ;  /* 0x0000000000047947 */ /* 0x000fea0003800000 */
.L_x_16:
[----:B------:R-:W-:Y:S06]  /*0af0*/  BAR.SYNC.DEFER_BLOCKING 0x0 ;  /* 0x0000000000007b1d */ /* 0x000fec0000010000 */
.L_x_17:
[----:B------:R-:W-:Y:S01]  /*0b00*/  PLOP3.LUT P0, PT, PT, PT, UP1, 0x80, 0x8 ;  /* 0x000000000008781c */ /* 0x000fe20003f0f018 */
[----:B------:R-:W-:Y:S01]  /*0b10*/  @!UP1 UMOV UR5, 0x400 ;  /* 0x0000040000059882 */ /* 0x000fe20000000000 */
[----:B------:R-:W-:Y:S01]  /*0b20*/  UMOV UR8, 0x1 ;  /* 0x0000000100087882 */ /* 0x000fe20000000000 */
        /* <DEDUP_REMOVED lines=16> */
.L_x_18:
[----:B--23--:R-:W-:Y:S01]  /*0c30*/  NOP ;  /* 0x0000000000007918 */ /* 0x00cfe20000000000 */
.L_x_19:
[----:B------:R-:W-:Y:S05]  /*0c40*/  BRA.U !UP0, `(.L_x_20) ;  /* 0x00000001080c7547 */ /* 0x000fea000b800000 */
[----:B------:R-:W-:Y:S01]  /*0c50*/  UCGABAR_WAIT ;  /* 0x0000000000007dc7 */ /* 0x000fe20008000000 */
[----:B------:R-:W-:Y:S01]  /*0c60*/  CCTL.IVALL ;  /* 0x00000000ff00798f */ /* 0x000fe20002000000 */
[----:B------:R-:W-:Y:S05]  /*0c70*/  BRA `(.L_x_21) ;  /* 0x0000000000047947 */ /* 0x000fea0003800000 */
.L_x_20:
[----:B------:R-:W-:Y:S06]  /*0c80*/  BAR.SYNC.DEFER_BLOCKING 0x0 ;  /* 0x0000000000007b1d */ /* 0x000fec0000010000 */
.L_x_21:
[----:B------:R-:W-:Y:S01]  /*0c90*/  PLOP3.LUT P0, PT, PT, PT, UP1, 0x80, 0x8 ;  /* 0x000000000008781c */ /* 0x000fe20003f0f018 */
[----:B-1----:R-:W-:Y:S01]  /*0ca0*/  @!UP1 UMOV UR5, 0x400 ;  /* 0x0000040000059882 */ /* 0x002fe20000000000 */
        /* <DEDUP_REMOVED lines=17> */
.L_x_22:
[----:B--23--:R-:W-:Y:S01]  /*0dc0*/  NOP ;  /* 0x0000000000007918 */ /* 0x00cfe20000000000 */
.L_x_23:
[----:B------:R-:W-:Y:S05]  /*0dd0*/  BRA.U !UP0, `(.L_x_24) ;  /* 0x00000001080c7547 */ /* 0x000fea000b800000 */
[----:B------:R-:W-:Y:S01]  /*0de0*/  UCGABAR_WAIT ;  /* 0x0000000000007dc7 */ /* 0x000fe20008000000 */
[----:B------:R-:W-:Y:S01]  /*0df0*/  CCTL.IVALL ;  /* 0x00000000ff00798f */ /* 0x000fe20002000000 */
[----:B------:R-:W-:Y:S05]  /*0e00*/  BRA `(.L_x_25) ;  /* 0x0000000000047947 */ /* 0x000fea0003800000 */
.L_x_24:
[----:B------:R-:W-:Y:S06]  /*0e10*/  BAR.SYNC.DEFER_BLOCKING 0x0 ;  /* 0x0000000000007b1d */ /* 0x000fec0000010000 */
.L_x_25:
[----:B------:R-:W-:Y:S01]  /*0e20*/  IMAD.IADD R3, R7, 0x1, -R3 ;  /* 0x0000000107037824 */ /* 0x000fe200078e0a03 */
[----:B------:R-:W-:-:S04]  /*0e30*/  UMOV UR7, 0x1 ;  /* 0x0000000100077882 */ /* 0x000fc80000000000 */
[----:B-1----:R-:W-:-:S13]  /*0e40*/  R2UR UR4, R3 ;  /* 0x00000000030472ca */ /* 0x002fda00000e0000 */
[----:B------:R-:W-:Y:S02]  /*0e50*/  ULOP3.LUT UR5, UR4, 0x1, URZ, 0x3c, !UPT ;  /* 0x0000000104057892 */ /* 0x000fe4000f8e3cff */
[----:B------:R-:W-:Y:S02]  /*0e60*/  USHF.L.U32 UR6, UR7, UR4, URZ ;  /* 0x0000000407067299 */ /* 0x000fe400080006ff */
[----:B------:R-:W-:-:S04]  /*0e70*/  USHF.L.U32 UR4, UR7, UR5, URZ ;  /* 0x0000000507047299 */ /* 0x000fc800080006ff */
[----:B------:R-:W-:-:S06]  /*0e80*/  ULOP3.LUT UR4, UR4, UR6, URZ, 0xfc, !UPT ;  /* 0x0000000604047292 */ /* 0x000fcc000f8efcff */
[----:B------:R-:W-:Y:S01]  /*0e90*/  MOV R3, UR4 ;  /* 0x0000000400037c02 */ /* 0x000fe20008000f00 */
[----:B------:R-:W-:Y:S06]  /*0ea0*/  BRA.U UP1, `(.L_x_26) ;  /* 0x00000001016c7547 */ /* 0x000fec000b800000 */
[----:B------:R-:W-:Y:S01]  /*0eb0*/  R2UR UR4, R7 ;  /* 0x00000000070472ca */ /* 0x000fe200000e0000 */
[----:B------:R-:W-:Y:S01]  /*0ec0*/  UMOV UR5, 0x400 ;  /* 0x0000040000057882 */ /* 0x000fe20000000000 */
        /* <DEDUP_REMOVED lines=9> */
[----:B------:R-:W-:-:S04]  /*0f60*/  UIADD3 UR8, UPT, UPT, -UR8, 0x100000, URZ ;  /* 0x0010000008087890 */ /* 0x000fc8000fffe1ff */
[----:B------:R-:W-:Y:S02]  /*0f70*/  USHF.L.U32 UR9, UR8, 0xb, URZ ;  /* 0x0000000b08097899 */ /* 0x000fe400080006ff */
[----:B------:R-:W-:Y:S02]  /*0f80*/  USHF.L.U32 UR8, UR8, 0x1, URZ ;  /* 0x0000000108087899 */ /* 0x000fe400080006ff */
[----:B------:R-:W-:Y:S02]  /*0f90*/  ULEA UR5, UR4, UR5, 0x18 ;  /* 0x0000000504057291 */ /* 0x000fe4000f8ec0ff */
[----:B------:R-:W-:Y:S02]  /*0fa0*/  ULEA UR4, UR4, UR7, 0x18 ;  /* 0x0000000704047291 */ /* 0x000fe4000f8ec0ff */
[----:B------:R-:W-:-:S04]  /*0fb0*/  UIADD3 UR6, UPT, UPT, -UR6, 0x100000, URZ ;  /* 0x0010000006067890 */ /* 0x000fc8000fffe1ff */
[----:B------:R-:W-:Y:S02]  /*0fc0*/  USHF.L.U32 UR7, UR6, 0xb, URZ ;  /* 0x0000000b06077899 */ /* 0x000fe400080006ff */
[----:B------:R-:W-:Y:S01]  /*0fd0*/  USHF.L.U32 UR6, UR6, 0x1, URZ ;  /* 0x0000000106067899 */ /* 0x000fe200080006ff */
[----:B------:R-:W1:Y:S02]  /*0fe0*/  FENCE.VIEW.ASYNC.S ;  /* 0x00000000000073c6 */ /* 0x000e640000000000 */
[----:B-1----:R1:W2:Y:S01]  /*0ff0*/  SYNCS.EXCH.64 URZ, [UR5+0x20], UR12 ;  /* 0x0000200c05ff75b2 */ /* 0x0022a20008000100 */
[----:B------:R1:W3:Y:S08]  /*1000*/  SYNCS.EXCH.64 URZ, [UR5+0x28], UR10 ;  /* 0x0000280a05ff75b2 */ /* 0x0002f00008000100 */
[----:B------:R1:W4:Y:S01]  /*1010*/  SYNCS.EXCH.64 URZ, [UR4+0x30], UR6 ;  /* 0x0000300604ff75b2 */ /* 0x0003220008000100 */
[----:B------:R1:W1:Y:S01]  /*1020*/  SYNCS.EXCH.64 URZ, [UR4+0x38], UR8 ;  /* 0x0000380804ff75b2 */ /* 0x0002620008000100 */
[----:B------:R1:W1:Y:S01]  /*1030*/  SYNCS.EXCH.64 URZ, [UR4], UR6 ;  /* 0x0000000604ff75b2 */ /* 0x0002620008000100 */
[----:B------:R1:W1:Y:S01]  /*1040*/  SYNCS.EXCH.64 URZ, [UR4+0x8], UR6 ;  /* 0x0000080604ff75b2 */ /* 0x0002620008000100 */
[----:B------:R-:W-:Y:S01]  /*1050*/  NOP ;  /* 0x0000000000007918 */ /* 0x000fe20000000000 */
.L_x_26:
[----:B------:R-:W-:Y:S05]  /*1060*/  BRA.U UP1, `(.L_x_27) ;  /* 0x00000001013c7547 */ /* 0x000fea000b800000 */
[----:B-1----:R-:W-:Y:S01]  /*1070*/  R2UR UR4, R7 ;  /* 0x00000000070472ca */ /* 0x002fe200000e0000 */
[----:B------:R-:W-:Y:S01]  /*1080*/  UMOV UR5, 0x400 ;  /* 0x0000040000057882 */ /* 0x000fe20000000000 */
[----:B------:R-:W-:Y:S02]  /*1090*/  UMOV UR6, 0x1 ;  /* 0x0000000100067882 */ /* 0x000fe40000000000 */
[----:B------:R-:W-:-:S04]  /*10a0*/  UIADD3 UR6, UPT, UPT, -UR6, 0x100000, URZ ;  /* 0x0010000006067890 */ /* 0x000fc8000fffe1ff */
[----:B------:R-:W-:Y:S02]  /*10b0*/  USHF.L.U32 UR7, UR6, 0xb, URZ ;  /* 0x0000000b06077899 */ /* 0x000fe400080006ff */
[----:B------:R-:W-:-:S03]  /*10c0*/  USHF.L.U32 UR6, UR6, 0x1, URZ ;  /* 0x0000000106067899 */ /* 0x000fc600080006ff */
[----:B------:R-:W-:Y:S01]  /*10d0*/  ULEA UR4, UR4, UR5, 0x18 ;  /* 0x0000000504047291 */ /* 0x000fe2000f8ec0ff */
[----:B------:R-:W1:Y:S11]  /*10e0*/  FENCE.VIEW.ASYNC.S ;  /* 0x00000000000073c6 */ /* 0x000e760000000000 */
[----:B-1----:R1:W4:Y:S01]  /*10f0*/  SYNCS.EXCH.64 URZ, [UR4+0x130], UR6 ;  /* 0x0001300604ff75b2 */ /* 0x0023220008000100 */
[----:B------:R1:W3:Y:S01]  /*1100*/  SYNCS.EXCH.64 URZ, [UR4+0x138], UR6 ;  /* 0x0001380604ff75b2 */ /* 0x0002e20008000100 */
[----:B------:R1:W2:Y:S01]  /*1110*/  SYNCS.EXCH.64 URZ, [UR4+0x140], UR6 ;  /* 0x0001400604ff75b2 */ /* 0x0002a20008000100 */
[----:B------:R1:W1:Y:S01]  /*1120*/  SYNCS.EXCH.64 URZ, [UR4+0x148], UR6 ;  /* 0x0001480604ff75b2 */ /* 0x0002620008000100 */
[----:B------:R1:W1:Y:S01]  /*1130*/  SYNCS.EXCH.64 URZ, [UR4+0x10], UR6 ;  /* 0x0000100604ff75b2 */ /* 0x0002620008000100 */
[----:B------:R1:W1:Y:S01]  /*1140*/  SYNCS.EXCH.64 URZ, [UR4+0x18], UR6 ;  /* 0x0000180604ff75b2 */ /* 0x0002620008000100 */
[----:B------:R-:W-:Y:S01]  /*1150*/  NOP ;  /* 0x0000000000007918 */ /* 0x000fe20000000000 */
.L_x_27:
[----:B------:R-:W-:Y:S01]  /*1160*/  NOP ;  /* 0x0000000000007918 */ /* 0x000fe20000000000 */
[----:B------:R-:W-:Y:S05]  /*1170*/  BRA.U !UP0, `(.L_x_28) ;  /* 0x0000000108087547 */ /* 0x000fea000b800000 */
[----:B-1234-:R-:W-:Y:S01]  /*1180*/  UCGABAR_ARV ;  /* 0x00000000000079c7 */ /* 0x01efe20008000000 */
[----:B------:R-:W-:Y:S05]  /*1190*/  BRA `(.L_x_29) ;  /* 0x0000000000047947 */ /* 0x000fea0003800000 */
.L_x_28:
[----:B-1234-:R-:W-:Y:S01]  /*11a0*/  NOP ;  /* 0x0000000000007918 */ /* 0x01efe20000000000 */
.L_x_29:
[----:B------:R-:W-:Y:S05]  /*11b0*/  BRA.U !UP0, `(.L_x_30) ;  /* 0x00000001080c7547 */ /* 0x000fea000b800000 */
[----:B------:R-:W-:Y:S01]  /*11c0*/  UCGABAR_WAIT ;  /* 0x0000000000007dc7 */ /* 0x000fe20008000000 */
[----:B------:R-:W-:Y:S01]  /*11d0*/  CCTL.IVALL ;  /* 0x00000000ff00798f */ /* 0x000fe20002000000 */
[----:B------:R-:W-:Y:S05]  /*11e0*/  BRA `(.L_x_31) ;  /* 0x0000000000047947 */ /* 0x000fea0003800000 */
.L_x_30:
[----:B------:R-:W-:Y:S06]  /*11f0*/  BAR.SYNC.DEFER_BLOCKING 0x0 ;  /* 0x0000000000007b1d */ /* 0x000fec0000010000 */
.L_x_31:
[----:B------:R-:W-:-:S13]  /*1200*/  R2UR UR4, R0 ;  /* 0x00000000000472ca */ /* 0x000fda00000e0000 */
[----:B------:R-:W-:-:S09]  /*1210*/  UISETP.NE.AND UP0, UPT, UR4, 0xe, UPT ;  /* 0x0000000e0400788c */ /* 0x000fd2000bf05270 */
[----:B------:R-:W-:Y:S05]  /*1220*/  BRA.U !UP0, `(.L_x_32) ;  /* 0x0000000108187547 */ /* 0x000fea000b800000 */
[----:B------:R-:W-:-:S13]  /*1230*/  R2UR UR4, R0 ;  /* 0x00000000000472ca */ /* 0x000fda00000e0000 */
[----:B------:R-:W-:-:S09]  /*1240*/  UISETP.NE.AND UP0, UPT, UR4, 0xf, UPT ;  /* 0x0000000f0400788c */ /* 0x000fd2000bf05270 */
[----:B------:R-:W-:Y:S05]  /*1250*/  BRA.U UP0, `(.L_x_33) ;  /* 0x0000000500387547 */ /* 0x000fea000b800000 */
[----:B------:R-:W-:-:S08]  /*1260*/  NOP ;  /* 0x0000000000007918 */ /* 0x000fd00000000000 */
[----:B------:R-:W1:-:S00]  /*1270*/  USETMAXREG.DEALLOC.CTAPOOL 0x18 ;  /* 0x00000018000079c8 */ /* 0x000e4000080e0500 */
[----:B-1----:R-:W-:Y:S05]  /*1280*/  BRA `(.L_x_34) ;  /* 0x0000001c008c7947 */ /* 0x002fea0003800000 */
.L_x_32:
[----:B------:R-:W-:-:S08]  /*1290*/  NOP ;  /* 0x0000000000007918 */ /* 0x000fd00000000000 */
[----:B------:R-:W1:-:S00]  /*12a0*/  USETMAXREG.DEALLOC.CTAPOOL 0x68 ;  /* 0x00000068000079c8 */ /* 0x000e4000080e0500 */
[----:B------:R-:W2:Y:S01]  /*12b0*/  S2UR UR4, SR_CTAID.X ;  /* 0x00000000000479c3 */ /* 0x000ea20000002500 */
[----:B------:R-:W3:Y:S01]  /*12c0*/  LDCU UR8, c[0x0][0x380] ;  /* 0x00007000ff0877ac */ /* 0x000ee20008000800 */
[----:B------:R-:W4:Y:S01]  /*12d0*/  LDCU UR5, c[0x0][0x398] ;  /* 0x00007300ff0577ac */ /* 0x000f220008000800 */
[----:B---3--:R-:W-:Y:S02]  /*12e0*/  UIADD3 UR6, UPT, UPT, -UR8, URZ, URZ ;  /* 0x000000ff08067290 */ /* 0x008fe4000fffe1ff */
[----:B------:R-:W-:Y:S02]  /*12f0*/  UIADD3 UR9, UPT, UPT, UR8, -0x1, URZ ;  /* 0xffffffff08097890 */ /* 0x000fe4000fffe0ff */
[----:B------:R-:W-:Y:S02]  /*1300*/  USHF.R.S32.HI UR6, URZ, 0x1f, UR6 ;  /* 0x0000001fff067899 */ /* 0x000fe40008011406 */
[----:B--2---:R-:W-:Y:S02]  /*1310*/  USHF.L.U32 UR4, UR4, 0x7, URZ ;  /* 0x0000000704047899 */ /* 0x004fe400080006ff */
[----:B------:R-:W-:-:S02]  /*1320*/  USHF.R.S32.HI UR7, URZ, 0x1f, UR9 ;  /* 0x0000001fff077899 */ /* 0x000fc40008011409 */
[----:B------:R-:W-:Y:S02]  /*1330*/  ULOP3.LUT UR4, UR4, 0xffffff00, URZ, 0xc0, !UPT ;  /* 0xffffff0004047892 */ /* 0x000fe4000f8ec0ff */
[----:B------:R-:W-:Y:S02]  /*1340*/  ULEA.HI UR6, UR6, -UR8, URZ, 0x7 ;  /* 0x8000000806067291 */ /* 0x000fe4000f8f38ff */
[----:B----4-:R-:W-:Y:S02]  /*1350*/  UIADD3 UR4, UPT, UPT, -UR5, UR4, UR8 ;  /* 0x0000000405047290 */ /* 0x010fe4000fffe108 */
[----:B------:R-:W-:Y:S02]  /*1360*/  UISETP.GT.AND UP1, UPT, UR8, URZ, UPT ;  /* 0x000000ff0800728c */ /* 0x000fe4000bf24270 */
[----:B------:R-:W-:Y:S02]  /*1370*/  USHF.R.S32.HI UR5, URZ, 0x1f, UR4 ;  /* 0x0000001fff057899 */ /* 0x000fe40008011404 */
[----:B------:R-:W-:-:S02]  /*1380*/  USHF.R.S32.HI UR6, URZ, 0x7, UR6 ;  /* 0x00000007ff067899 */ /* 0x000fc40008011406 */
[----:B------:R-:W-:Y:S02]  /*1390*/  ULEA.HI UR4, UR5, UR4, URZ, 0x7 ;  /* 0x0000000405047291 */ /* 0x000fe4000f8f38ff */
[----:B------:R-:W-:Y:S02]  /*13a0*/  ULEA.HI UR5, UR7, UR9, URZ, 0x7 ;  /* 0x0000000907057291 */ /* 0x000fe4000f8f38ff */
[----:B------:R-:W-:Y:S02]  /*13b0*/  USHF.R.S32.HI UR4, URZ, 0x7, UR4 ;  /* 0x00000007ff047899 */ /* 0x000fe40008011404 */
[----:B------:R-:W-:Y:S02]  /*13c0*/  ULEA.HI.SX32 UR5, UR5, 0x1, 0x19 ;  /* 0x0000000105057891 */ /* 0x000fe4000f8fcaff */
[----:B------:R-:W-:Y:S02]  /*13d0*/  UIADD3 UR6, UPT, UPT, -UR6, URZ, URZ ;  /* 0x000000ff06067290 */ /* 0x000fe4000fffe1ff */
[----:B------:R-:W-:-:S04]  /*13e0*/  UISETP.LT.AND UP0, UPT, URZ, UR4, UPT ;  /* 0x00000004ff00728c */ /* 0x000fc8000bf01270 */
[----:B------:R-:W-:Y:S01]  /*13f0*/  USEL UR4, URZ, UR4, !UP0 ;  /* 0x00000004ff047287 */ /* 0x000fe2000c000000 */
[----:B------:R-:W-:-:S03]  /*1400*/  @!UP1 UMOV UR5, UR6 ;  /* 0x0000000600059c82 */ /* 0x000fc60008000000 */
[----:B------:R-:W-:-:S04]  /*1410*/  UIADD3 UR7, UPT, UPT, UR5, -UR4, URZ ;  /* 0x8000000405077290 */ /* 0x000fc8000fffe0ff */
[----:B------:R-:W-:-:S09]  /*1420*/  UISETP.GE.AND UP0, UPT, UR7, 0x1, UPT ;  /* 0x000000010700788c */ /* 0x000fd2000bf06270 */
[----:B-1----:R-:W-:Y:S05]  /*1430*/  BRA.U !UP0, `(.L_x_33) ;  /* 0x0000000108c07547 */ /* 0x002fea000b800000 */
[----:B------:R-:W-:Y:S01]  /*1440*/  UIADD3 UR4, UPT, UPT, -UR5, UR4, URZ ;  /* 0x0000000405047290 */ /* 0x000fe2000fffe1ff */
[----:B------:R-:W-:Y:S01]  /*1450*/  MOV R6, 0x400 ;  /* 0x0000040000067802 */ /* 0x000fe20000000f00 */
[----:B------:R-:W-:Y:S02]  /*1460*/  ULOP3.LUT UR6, UR7, 0x3, URZ, 0xc0, !UPT ;  /* 0x0000000307067892 */ /* 0x000fe4000f8ec0ff */
[----:B------:R-:W-:Y:S01]  /*1470*/  UISETP.GT.U32.AND UP0, UPT, UR4, -0x4, UPT ;  /* 0xfffffffc0400788c */ /* 0x000fe2000bf04070 */
[----:B------:R-:W-:-:S05]  /*1480*/  LEA R6, R7, R6, 0x18 ;  /* 0x0000000607067211 */ /* 0x000fca00078ec0ff */
[----:B------:R-:W-:-:S05]  /*1490*/  VIADD R8, R6, 0x160 ;  /* 0x0000016006087836 */ /* 0x000fca0000000000 */
[----:B------:R-:W-:Y:S01]  /*14a0*/  PRMT R8, RZ, 0x654, R8 ;  /* 0x00000654ff087816 */ /* 0x000fe20000000008 */
[----:B------:R-:W-:Y:S06]  /*14b0*/  BRA.U UP0, `(.L_x_35) ;  /* 0x0000000100687547 */ /* 0x000fec000b800000 */
[----:B------:R-:W-:Y:S01]  /*14c0*/  HFMA2 R5, -RZ, RZ, 0, 5.9604644775390625e-08 ;  /* 0x00000001ff057431 */ /* 0x000fe200000001ff */
[----:B------:R-:W-:Y:S01]  /*14d0*/  ULOP3.LUT UR5, UR7, 0x7ffffffc, URZ, 0xc0, !UPT ;  /* 0x7ffffffc07057892 */ /* 0x000fe2000f8ec0ff */
[----:B------:R-:W-:-:S11]  /*14e0*/  UMOV UR4, URZ ;  /* 0x000000ff00047c82 */ /* 0x000fd60008000000 */
.L_x_40:
[----:B-1----:R-:W1:Y:S02]  /*14f0*/  SYNCS.PHASECHK.TRANS64.TRYWAIT P0, [R6+URZ+0x158], RZ ;  /* 0x000158ff060075a7 */ /* 0x002e6400080011ff */
[----:B-1234-:R-:W-:Y:S05]  /*1500*/  @!P0 BRA `(.L_x_36) ;  /* 0x000000bc00648947 */ /* 0x01efea0003800000 */
.L_x_156:
[----:B------:R-:W-:Y:S01]  /*1510*/  ELECT P0, URZ, PT ;  /* 0x0000000000ff782f */ /* 0x000fe20003800000 */
[----:B------:R-:W-:-:S12]  /*1520*/  HFMA2 R7, -RZ, RZ, -0.0 , 0 ;  /* 0x80000000ff077431 */ /* 0x000fd800000001ff */
[----:B------:R-:W-:-:S04]  /*1530*/  @P0 IMAD.MOV.U32 R9, RZ, RZ, 0x1 ;  /* 0x00000001ff090424 */ /* 0x000fc800078e00ff */
[----:B------:R2:W-:Y:S01]  /*1540*/  @P0 SYNCS.ARRIVE.TRANS64.RED.ART0 RZ, [R8+URZ], R9 ;  /* 0x0000000908ff09a7 */ /* 0x0005e200085004ff */
[----:B------:R-:W3:Y:S02]  /*1550*/  SYNCS.PHASECHK.TRANS64.TRYWAIT P0, [R6+URZ+0x158], R7 ;  /* 0x00015807060075a7 */ /* 0x000ee400080011ff */
[----:B--23--:R-:W-:Y:S05]  /*1560*/  @!P0 BRA `(.L_x_37) ;  /* 0x000000bc00608947 */ /* 0x00cfea0003800000 */
.L_x_158:
[----:B------:R-:W-:-:S13]  /*1570*/  ELECT P0, URZ, PT ;  /* 0x0000000000ff782f */ /* 0x000fda0003800000 */
[----:B------:R-:W-:-:S04]  /*1580*/  @P0 MOV R9, 0x1 ;  /* 0x0000000100090802 */ /* 0x000fc80000000f00 */
[----:B------:R3:W-:Y:S01]  /*1590*/  @P0 SYNCS.ARRIVE.TRANS64.RED.ART0 RZ, [R8+URZ], R9 ;  /* 0x0000000908ff09a7 */ /* 0x0007e200085004ff */
[----:B------:R-:W4:Y:S02]  /*15a0*/  SYNCS.PHASECHK.TRANS64.TRYWAIT P0, [R6+URZ+0x158], RZ ;  /* 0x000158ff060075a7 */ /* 0x000f2400080011ff */
[----:B---34-:R-:W-:Y:S05]  /*15b0*/  @!P0 BRA `(.L_x_38) ;  /* 0x000000bc00688947 */ /* 0x018fea0003800000 */
.L_x_159:
[----:B------:R-:W-:Y:S01]  /*15c0*/  ELECT P0, URZ, PT ;  /* 0x0000000000ff782f */ /* 0x000fe20003800000 */
[----:B------:R-:W-:-:S04]  /*15d0*/  UIADD3 UR4, UPT, UPT, UR4, 0x4, URZ ;  /* 0x0000000404047890 */ /* 0x000fc8000fffe0ff */
[----:B------:R-:W-:-:S08]  /*15e0*/  UISETP.NE.AND UP0, UPT, UR4, UR5, UPT ;  /* 0x000000050400728c */ /* 0x000fd0000bf05270 */
[----:B------:R-:W-:-:S04]  /*15f0*/  @P0 MOV R9, 0x1 ;  /* 0x0000000100090802 */ /* 0x000fc80000000f00 */
[----:B------:R4:W-:Y:S01]  /*1600*/  @P0 SYNCS.ARRIVE.TRANS64.RED.ART0 RZ, [R8+URZ], R9 ;  /* 0x0000000908ff09a7 */ /* 0x0009e200085004ff */
[----:B------:R-:W5:Y:S02]  /*1610*/  SYNCS.PHASECHK.TRANS64.TRYWAIT P0, [R6+URZ+0x158], R7 ;  /* 0x00015807060075a7 */ /* 0x000f6400080011ff */
[----:B----45:R-:W-:Y:S05]  /*1620*/  @!P0 BRA `(.L_x_39) ;  /* 0x000000bc00608947 */ /* 0x030fea0003800000 */
.L_x_161:
[----:B------:R-:W-:-:S13]  /*1630*/  ELECT P0, URZ, PT ;  /* 0x0000000000ff782f */ /* 0x000fda0003800000 */
[----:B------:R4:W-:Y:S01]  /*1640*/  @P0 SYNCS.ARRIVE.TRANS64.RED.ART0 RZ, [R8+URZ], R5 ;  /* 0x0000000508ff09a7 */ /* 0x0009e200085004ff */
[----:B------:R-:W-:Y:S05]  /*1650*/  BRA.U UP0, `(.L_x_40) ;  /* 0xfffffffd00a47547 */ /* 0x000fea000b83ffff */
.L_x_35:
[----:B------:R-:W-:-:S09]  /*1660*/  UISETP.NE.AND UP0, UPT, UR6, URZ, UPT ;  /* 0x000000ff0600728c */ /* 0x000fd2000bf05270 */
[----:B------:R-:W-:Y:S05]  /*1670*/  BRA.U !UP0, `(.L_x_33) ;  /* 0x0000000108307547 */ /* 0x000fea000b800000 */
[----:B------:R-:W-:Y:S01]  /*1680*/  HFMA2 R7, -RZ, RZ, 0, 0 ;  /* 0x00000000ff077431 */ /* 0x000fe200000001ff */
[----:B----4-:R-:W-:Y:S01]  /*1690*/  MOV R5, 0x1 ;  /* 0x0000000100057802 */ /* 0x010fe20000000f00 */
[----:B------:R-:W-:-:S06]  /*16a0*/  UMOV UR4, URZ ;  /* 0x000000ff00047c82 */ /* 0x000fcc0008000000 */
.L_x_42:
[----:B--2---:R-:W-:-:S04]  /*16b0*/  SHF.L.U32 R11, R7, 0x1f, RZ ;  /* 0x0000001f070b7819 */ /* 0x004fc800000006ff */
[----:B------:R-:W2:Y:S02]  /*16c0*/  SYNCS.PHASECHK.TRANS64.TRYWAIT P0, [R6+URZ+0x158], R11 ;  /* 0x0001580b060075a7 */ /* 0x000ea400080011ff */
[----:B--2-4-:R-:W-:Y:S05]  /*16d0*/  @!P0 BRA `(.L_x_41) ;  /* 0x000000bc00508947 */ /* 0x014fea0003800000 */
.L_x_163:
[----:B------:R-:W-:Y:S02]  /*16e0*/  ELECT P0, URZ, PT ;  /* 0x0000000000ff782f */ /* 0x000fe40003800000 */
[----:B------:R-:W-:Y:S01]  /*16f0*/  LOP3.LUT R7, R7, 0x1, RZ, 0x3c, !PT ;  /* 0x0000000107077812 */ /* 0x000fe200078e3cff */
[----:B------:R-:W-:-:S04]  /*1700*/  UIADD3 UR4, UPT, UPT, UR4, 0x1, URZ ;  /* 0x0000000104047890 */ /* 0x000fc8000fffe0ff */
[----:B------:R-:W-:-:S06]  /*1710*/  UISETP.NE.AND UP0, UPT, UR4, UR6, UPT ;  /* 0x000000060400728c */ /* 0x000fcc000bf05270 */
[----:B------:R4:W-:Y:S03]  /*1720*/  @P0 SYNCS.ARRIVE.TRANS64.RED.ART0 RZ, [R8+URZ], R5 ;  /* 0x0000000508ff09a7 */ /* 0x0009e600085004ff */
[----:B------:R-:W-:Y:S05]  /*1730*/  BRA.U UP0, `(.L_x_42) ;  /* 0xfffffffd00dc7547 */ /* 0x000fea000b83ffff */
.L_x_33:
[----:B------:R-:W-:Y:S01]  /*1740*/  R2UR UR4, R0 ;  /* 0x00000000000472ca */ /* 0x000fe200000e0000 */
[----:B------:R-:W-:-:S12]  /*1750*/  BSSY.RECONVERGENT B1, `(.L_x_34) ;  /* 0x0000196000017945 */ /* 0x000fd80003800200 */
[----:B------:R-:W-:-:S09]  /*1760*/  UISETP.NE.AND UP0, UPT, UR4, 0xd, UPT ;  /* 0x0000000d0400788c */ /* 0x000fd2000bf05270 */
[----:B------:R-:W-:Y:S05]  /*1770*/  BRA.U UP0, `(.L_x_43) ;  /* 0x00000019004c7547 */ /* 0x000fea000b800000 */
[----:B------:R-:W5:Y:S02]  /*1780*/  S2UR UR4, SR_CTAID.X ;  /* 0x00000000000479c3 */ /* 0x000f640000002500 */
[----:B-----5:R-:W-:-:S04]  /*1790*/  ULOP3.LUT UR4, UR4, 0x1, URZ, 0xc0, !UPT ;  /* 0x0000000104047892 */ /* 0x020fc8000f8ec0ff */
[----:B------:R-:W-:Y:S02]  /*17a0*/  UISETP.NE.AND UP5, UPT, UR4, URZ, UPT ;  /* 0x000000ff0400728c */ /* 0x000fe4000bfa5270 */
[----:B------:R-:W5:-:S00]  /*17b0*/  USETMAXREG.DEALLOC.CTAPOOL 0x68 ;  /* 0x00000068000079c8 */ /* 0x000f4000080e0500 */
[----:B------:R-:W1:Y:S01]  /*17c0*/  S2UR UR4, SR_CgaCtaId ;  /* 0x00000000000479c3 */ /* 0x000e620000008800 */
[----:B----45:R-:W-:Y:S01]  /*17d0*/  MOV R5, 0x400 ;  /* 0x0000040000057802 */ /* 0x030fe20000000f00 */
[----:B------:R-:W4:Y:S03]  /*17e0*/  LDCU UR22, c[0x0][0x380] ;  /* 0x00007000ff1677ac */ /* 0x000f260008000800 */
[----:B------:R-:W-:Y:S01]  /*17f0*/  R2UR UR5, R5 ;  /* 0x00000000050572ca */ /* 0x000fe200000e0000 */
[----:B------:R-:W5:Y:S02]  /*1800*/  LDCU.64 UR6, c[0x0][0x348] ;  /* 0x00006900ff0677ac */ /* 0x000f640008000a00 */
[----:B------:R-:W2:Y:S01]  /*1810*/  S2UR UR12, SR_CTAID.X ;  /* 0x00000000000c79c3 */ /* 0x000ea20000002500 */
[----:B------:R-:W3:Y:S01]  /*1820*/  LDCU.64 UR14, c[0x0][0x348] ;  /* 0x00006900ff0e77ac */ /* 0x000ee20008000a00 */
[----:B------:R-:W2:Y:S06]  /*1830*/  LDCU.64 UR16, c[0x0][0x348] ;  /* 0x00006900ff1077ac */ /* 0x000eac0008000a00 */
[----:B------:R-:W3:Y:S01]  /*1840*/  S2UR UR52, SR_CTAID.Y ;  /* 0x00000000003479c3 */ /* 0x000ee20000002600 */
[----:B------:R-:W3:Y:S01]  /*1850*/  LDCU.64 UR8, c[0x0][0x348] ;  /* 0x00006900ff0877ac */ /* 0x000ee20008000a00 */
[----:B------:R-:W-:Y:S01]  /*1860*/  UMOV UR58, URZ ;  /* 0x000000ff003a7c82 */ /* 0x000fe20008000000 */
[----:B------:R-:W-:Y:S01]  /*1870*/  UMOV UR42, 0x40 ;  /* 0x00000040002a7882 */ /* 0x000fe20000000000 */
[----:B-123--:R-:W-:-:S04]  /*1880*/  IMAD.U32 R6, RZ, RZ, UR4 ;  /* 0x00000004ff067e24 */ /* 0x00efc8000f8e00ff */
[----:B------:R-:W1:Y:S01]  /*1890*/  S2UR UR53, SR_CTAID.Z ;  /* 0x00000000003579c3 */ /* 0x000e620000002700 */
[----:B------:R-:W-:Y:S01]  /*18a0*/  UMOV UR26, URZ ;  /* 0x000000ff001a7c82 */ /* 0x000fe20008000000 */
[----:B------:R-:W-:Y:S01]  /*18b0*/  UMOV UR18, 0x40 ;  /* 0x0000004000127882 */ /* 0x000fe20000000000 */
[----:B------:R-:W-:Y:S01]  /*18c0*/  R2UR UR4, R6 ;  /* 0x00000000060472ca */ /* 0x000fe200000e0000 */
[----:B------:R2:W-:Y:S01]  /*18d0*/  STL [R1], R6 ;  /* 0x0000000601007387 */ /* 0x0005e20000100800 */
[----:B------:R-:W-:Y:S02]  /*18e0*/  USHF.L.U32 UR11, UR12, 0x7, URZ ;  /* 0x000000070c0b7899 */ /* 0x000fe400080006ff */
[----:B------:R-:W-:Y:S02]  /*18f0*/  ULOP3.LUT UR10, UR12, 0x1, URZ, 0xc0, !UPT ;  /* 0x000000010c0a7892 */ /* 0x000fe4000f8ec0ff */
[----:B------:R-:W-:Y:S02]  /*1900*/  ULOP3.LUT UR11, UR11, 0xffffff00, URZ, 0xc0, !UPT ;  /* 0xffffff000b0b7892 */ /* 0x000fe4000f8ec0ff */
[----:B------:R-:W-:-:S02]  /*1910*/  ULOP3.LUT UR59, UR10, 0x1fffffe, UR12, 0xf8, !UPT ;  /* 0x01fffffe0a3b7892 */ /* 0x000fc4000f8ef80c */
[----:B-----5:R-:W-:-:S03]  /*1920*/  UIADD3 UR12, UP3, UPT, UR6, 0x280, URZ ;  /* 0x00000280060c7890 */ /* 0x020fc6000ff7e0ff */
[----:B------:R-:W-:Y:S01]  /*1930*/  ULEA UR4, UR4, UR5, 0x18 ;  /* 0x0000000504047291 */ /* 0x000fe2000f8ec0ff */
[----:B------:R-:W4:Y:S01]  /*1940*/  LDCU UR5, c[0x0][0x398] ;  /* 0x00007300ff0577ac */ /* 0x000f220008000800 */
[----:B------:R-:W-:Y:S02]  /*1950*/  USHF.L.U32 UR50, UR10, 0x6, URZ ;  /* 0x000000060a327899 */ /* 0x000fe400080006ff */
[----:B------:R-:W-:Y:S02]  /*1960*/  UIADD3 UR10, UP1, UPT, UR14, 0x180, URZ ;  /* 0x000001800e0a7890 */ /* 0x000fe4000ff3e0ff */
[----:B------:R-:W-:Y:S02]  /*1970*/  UIADD3 UR14, UP0, UPT, UR16, 0x180, URZ ;  /* 0x00000180100e7890 */ /* 0x000fe4000ff1e0ff */
[----:B------:R-:W-:Y:S01]  /*1980*/  UIADD3.X UR13, UPT, UPT, URZ, UR7, URZ, UP3, !UPT ;  /* 0x00000007ff0d7290 */ /* 0x000fe20009ffe4ff */
[----:B--2---:R-:W-:Y:S01]  /*1990*/  IMAD.MOV.U32 R6, RZ, RZ, -0x80000000 ;  /* 0x80000000ff067424 */ /* 0x004fe200078e00ff */
[----:B------:R-:W-:-:S02]  /*19a0*/  UIADD3.X UR7, UPT, UPT, URZ, UR17, URZ, UP0, !UPT ;  /* 0x00000011ff077290 */ /* 0x000fc400087fe4ff */
[----:B------:R-:W-:Y:S01]  /*19b0*/  USHF.L.U32 UR59, UR59, 0x7, URZ ;  /* 0x000000073b3b7899 */ /* 0x000fe200080006ff */
[----:B------:R-:W2:Y:S01]  /*19c0*/  SYNCS.PHASECHK.TRANS64.TRYWAIT P0, [UR4+0x8], R6 ;  /* 0x00000806ff0075a7 */ /* 0x000ea20008001104 */
[----:B------:R-:W-:Y:S02]  /*19d0*/  ULOP3.LUT UR41, UR4, 0xfefffc00, URZ, 0xc0, !UPT ;  /* 0xfefffc0004297892 */ /* 0x000fe4000f8ec0ff */
[----:B----4-:R-:W-:Y:S02]  /*19e0*/  UIADD3 UR5, UPT, UPT, -UR5, UR11, UR22 ;  /* 0x0000000b05057290 */ /* 0x010fe4000fffe116 */
[----:B------:R-:W-:Y:S02]  /*19f0*/  UIADD3 UR8, UP2, UPT, UR8, 0x280, URZ ;  /* 0x0000028008087890 */ /* 0x000fe4000ff5e0ff */
[----:B------:R-:W-:Y:S01]  /*1a00*/  USHF.R.S32.HI UR6, URZ, 0x1f, UR5 ;  /* 0x0000001fff067899 */ /* 0x000fe20008011405 */
[----:B------:R-:W-:Y:S01]  /*1a10*/  UMOV UR60, UR52 ;  /* 0x00000034003c7c82 */ /* 0x000fe20008000000 */
[----:B-1----:R-:W-:-:S02]  /*1a20*/  UMOV UR61, UR53 ;  /* 0x00000035003d7c82 */ /* 0x002fc40008000000 */
[----:B------:R-:W-:Y:S01]  /*1a30*/  ULEA.HI UR5, UR6, UR5, URZ, 0x7 ;  /* 0x0000000506057291 */ /* 0x000fe2000f8f38ff */
[----:B------:R-:W-:Y:S01]  /*1a40*/  UMOV UR44, UR52 ;  /* 0x00000034002c7c82 */ /* 0x000fe20008000000 */
[----:B------:R-:W-:Y:S02]  /*1a50*/  UMOV UR45, UR53 ;  /* 0x00000035002d7c82 */ /* 0x000fe40008000000 */
[----:B------:R-:W-:Y:S01]  /*1a60*/  USHF.R.S32.HI UR5, URZ, 0x7, UR5 ;  /* 0x00000007ff057899 */ /* 0x000fe20008011405 */
[----:B------:R-:W-:Y:S01]  /*1a70*/  UMOV UR28, UR52 ;  /* 0x00000034001c7c82 */ /* 0x000fe20008000000 */
[----:B------:R-:W-:Y:S02]  /*1a80*/  UIADD3.X UR9, UPT, UPT, URZ, UR9, URZ, UP2, !UPT ;  /* 0x00000009ff097290 */ /* 0x000fe400097fe4ff */
[----:B------:R-:W-:Y:S02]  /*1a90*/  UISETP.LT.AND UP0, UPT, URZ, UR5, UPT ;  /* 0x00000005ff00728c */ /* 0x000fe4000bf01270 */
[----:B------:R-:W-:-:S02]  /*1aa0*/  UIADD3.X UR6, UPT, UPT, URZ, UR15, URZ, UP1, !UPT ;  /* 0x0000000fff067290 */ /* 0x000fc40008ffe4ff */
[----:B------:R-:W-:Y:S02]  /*1ab0*/  USEL UR5, URZ, UR5, !UP0 ;  /* 0x00000005ff057287 */ /* 0x000fe4000c000000 */
[----:B------:R-:W-:Y:S02]  /*1ac0*/  UIADD3 UR56, UPT, UPT, UR4, 0x4400, URZ ;  /* 0x0000440004387890 */ /* 0x000fe4000fffe0ff */
[----:B------:R-:W-:Y:S02]  /*1ad0*/  UIADD3 UR40, UPT, UPT, UR4, 0x8400, URZ ;  /* 0x0000840004287890 */ /* 0x000fe4000fffe0ff */
[----:B------:R-:W-:Y:S02]  /*1ae0*/  UIADD3 UR24, UPT, UPT, UR4, 0x400, URZ ;  /* 0x0000040004187890 */ /* 0x000fe4000fffe0ff */
[----:B------:R-:W-:Y:S01]  /*1af0*/  USHF.L.U32 UR35, UR5, 0x7, URZ ;  /* 0x0000000705237899 */ /* 0x000fe200080006ff */
[----:B------:R-:W-:Y:S01]  /*1b00*/  UMOV UR29, UR53 ;  /* 0x00000035001d7c82 */ /* 0x000fe20008000000 */
[----:B------:R-:W-:Y:S01]  /*1b10*/  UMOV UR43, UR59 ;  /* 0x0000003b002b7c82 */ /* 0x000fe20008000000 */
[----:B------:R-:W-:Y:S01]  /*1b20*/  UMOV UR57, UR41 ;  /* 0x0000002900397c82 */ /* 0x000fe20008000000 */
[----:B--2---:R-:W-:Y:S08]  /*1b30*/  @!P0 BRA `(.L_x_44) ;  /* 0x000000b800508947 */ /* 0x004ff00003800000 */
.L_x_165:
[----:B------:R-:W-:Y:S05]  /*1b40*/  BRA.U UP5, `(.L_x_45) ;  /* 0x00000001050c7547 */ /* 0x000fea000b800000 */
[----:B------:R-:W-:-:S13]  /*1b50*/  ELECT P0, URZ, PT ;  /* 0x0000000000ff782f */ /* 0x000fda0003800000 */
[----:B-1----:R-:W-:-:S04]  /*1b60*/  @P0 MOV R5, 0x18000 ;  /* 0x0001800000050802 */ /* 0x002fc80000000f00 */
[----:B------:R2:W-:Y:S03]  /*1b70*/  @P0 SYNCS.ARRIVE.TRANS64 RZ, [UR4], R5 ;  /* 0x00000005ffff09a7 */ /* 0x0005e60008000004 */
.L_x_45:
[----:B------:R-:W-:Y:S01]  /*1b80*/  UIADD3 UR27, UPT, UPT, UR50, UR35, URZ ;  /* 0x00000023321b7290 */ /* 0x000fe2000fffe0ff */
[----:B------:R-:W-:Y:S01]  /*1b90*/  UTMALDG.4D.2CTA [UR56], [UR12], desc[URZ] ;  /* 0x0000ff380c0075b4 */ /* 0x000fe20008219000 */
[----:B------:R-:W-:Y:S01]  /*1ba0*/  UIADD3 UR16, UPT, UPT, UR4, 0x2400, URZ ;  /* 0x0000240004107890 */ /* 0x000fe2000fffe0ff */
[----:B------:R-:W-:Y:S01]  /*1bb0*/  UMOV UR25, UR41 ;  /* 0x0000002900197c82 */ /* 0x000fe20008000000 */
[----:B------:R-:W-:Y:S01]  /*1bc0*/  UMOV UR20, UR52 ;  /* 0x0000003400147c82 */ /* 0x000fe20008000000 */
[----:B------:R-:W-:Y:S01]  /*1bd0*/  UMOV UR21, UR53 ;  /* 0x0000003500157c82 */ /* 0x000fe20008000000 */
[----:B------:R-:W-:Y:S01]  /*1be0*/  UMOV UR17, UR41 ;  /* 0x0000002900117c82 */ /* 0x000fe20008000000 */
[----:B------:R-:W-:Y:S01]  /*1bf0*/  UMOV UR19, UR27 ;  /* 0x0000001b00137c82 */ /* 0x000fe20008000000 */
[----:B------:R3:W-:Y:S01]  /*1c00*/  UTMALDG.4D.2CTA [UR40], [UR8], desc[URZ] ;  /* 0x0000ff28080075b4 */ /* 0x0007e20008219000 */
[----:B------:R-:W4:Y:S01]  /*1c10*/  LDCU.64 UR68, c[0x0][0x3e0] ;  /* 0x00007c00ff4477ac */ /* 0x000f220008000a00 */
[----:B---3--:R-:W-:Y:S01]  /*1c20*/  UMOV UR8, UR10 ;  /* 0x0000000a00087c82 */ /* 0x008fe20008000000 */
[----:B------:R-:W-:Y:S01]  /*1c30*/  UMOV UR9, UR6 ;  /* 0x0000000600097c82 */ /* 0x000fe20008000000 */
[----:B------:R-:W-:Y:S01]  /*1c40*/  UMOV UR6, UR14 ;  /* 0x0000000e00067c82 */ /* 0x000fe20008000000 */
[----:B------:R3:W-:Y:S01]  /*1c50*/  UTMALDG.4D.2CTA [UR24], [UR8], desc[URZ] ;  /* 0x0000ff18080075b4 */ /* 0x0007e20008219000 */
[----:B------:R-:W1:Y:S01]  /*1c60*/  LDCU.64 UR14, c[0x0][0x3c0] ;  /* 0x00007800ff0e77ac */ /* 0x000e620008000a00 */
[----:B------:R5:W-:Y:S01]  /*1c70*/  UTMALDG.4D.2CTA [UR16], [UR6], desc[URZ] ;  /* 0x0000ff10060075b4 */ /* 0x000be20008219000 */
[----:B------:R-:W2:Y:S01]  /*1c80*/  SYNCS.PHASECHK.TRANS64.TRYWAIT P0, [UR4+0x28], R6 ;  /* 0x00002806ff0075a7 */ /* 0x000ea20008001104 */
[----:B---3--:R-:W5:Y:S02]  /*1c90*/  LDCU.64 UR8, c[0x0][0x3d8] ;  /* 0x00007b00ff0877ac */ /* 0x008f640008000a00 */
[----:B-----5:R-:W-:-:S04]  /*1ca0*/  UIMAD.WIDE.U32 UR6, UR52, UR8, URZ ;  /* 0x00000008340672a5 */ /* 0x020fc8000f8e00ff */
[----:B------:R-:W-:Y:S01]  /*1cb0*/  UIMAD UR9, UR52, UR9, UR7 ;  /* 0x00000009340972a4 */ /* 0x000fe2000f8e0207 */
[----:B-12-4-:R-:W-:Y:S11]  /*1cc0*/  @!P0 BRA `(.L_x_46) ;  /* 0x000000b8000c8947 */ /* 0x016ff60003800000 */
.L_x_167:
[----:B------:R-:W2:Y:S01]  /*1cd0*/  LDL R7, [R1] ;  /* 0x0000000001077983 */ /* 0x000ea20000100800 */
[----:B------:R-:W-:Y:S01]  /*1ce0*/  ELECT P0, URZ, PT ;  /* 0x0000000000ff782f */ /* 0x000fe20003800000 */
[----:B------:R-:W-:Y:S01]  /*1cf0*/  UIADD3 UR8, UPT, UPT, UR4, 0x34400, URZ ;  /* 0x0003440004087890 */ /* 0x000fe2000fffe0ff */
[----:B------:R-:W-:Y:S01]  /*1d00*/  UMOV UR7, UR9 ;  /* 0x0000000900077c82 */ /* 0x000fe20008000000 */
[----:B------:R-:W-:Y:S01]  /*1d10*/  ELECT P1, URZ, PT ;  /* 0x0000000000ff782f */ /* 0x000fe20003820000 */
[----:B------:R-:W-:-:S03]  /*1d20*/  UIMAD.WIDE.U32 UR70, UR53, UR68, UR6 ;  /* 0x00000044354672a5 */ /* 0x000fc6000f8e0006 */
[----:B-1----:R-:W-:Y:S01]  /*1d30*/  IMAD.U32 R5, RZ, RZ, UR8 ;  /* 0x00000008ff057e24 */ /* 0x002fe2000f8e00ff */
[----:B------:R-:W-:Y:S02]  /*1d40*/  UIADD3 UR13, UPT, UPT, UR4, 0x20, URZ ;  /* 0x00000020040d7890 */ /* 0x000fe4000fffe0ff */
[----:B------:R-:W-:Y:S02]  /*1d50*/  UIMAD UR69, UR53, UR69, UR71 ;  /* 0x00000045354572a4 */ /* 0x000fe4000f8e0247 */
[----:B------:R-:W-:Y:S01]  /*1d60*/  UIADD3 UR7, UP0, UPT, UR35, UR70, URZ ;  /* 0x0000004623077290 */ /* 0x000fe2000ff1e0ff */
[----:B------:R-:W1:Y:S03]  /*1d70*/  LDCU.64 UR24, c[0x0][0x348] ;  /* 0x00006900ff1877ac */ /* 0x000e660008000a00 */
[----:B------:R-:W-:Y:S02]  /*1d80*/  UIADD3.X UR8, UPT, UPT, URZ, UR69, URZ, UP0, !UPT ;  /* 0x00000045ff087290 */ /* 0x000fe400087fe4ff */
[----:B------:R-:W-:Y:S01]  /*1d90*/  ULEA UR6, UP0, UR7, UR14, 0x2 ;  /* 0x0000000e07067291 */ /* 0x000fe2000f8010ff */
[----:B------:R-:W3:Y:S03]  /*1da0*/  LDCU.64 UR28, c[0x0][0x348] ;  /* 0x00006900ff1c77ac */ /* 0x000ee60008000a00 */
[----:B------:R-:W-:Y:S01]  /*1db0*/  ULEA.HI.X UR7, UR7, UR15, UR8, 0x2, UP0 ;  /* 0x0000000f07077291 */ /* 0x000fe200080f1408 */
[----:B------:R-:W4:Y:S02]  /*1dc0*/  LDCU.64 UR16, c[0x0][0x348] ;  /* 0x00006900ff1077ac */ /* 0x000f240008000a00 */
[----:B------:R-:W-:Y:S01]  /*1dd0*/  UMOV UR8, 0x20 ;  /* 0x0000002000087882 */ /* 0x000fe20000000000 */
[----:B------:R-:W5:Y:S01]  /*1de0*/  LDCU.64 UR30, c[0x0][0x348] ;  /* 0x00006900ff1e77ac */ /* 0x000f620008000a00 */
[----:B------:R-:W-:Y:S01]  /*1df0*/  UMOV UR58, URZ ;  /* 0x000000ff003a7c82 */ /* 0x000fe20008000000 */
[----:B------:R-:W-:Y:S01]  /*1e00*/  UMOV UR18, 0x40 ;  /* 0x0000004000127882 */ /* 0x000fe20000000000 */
[----:B------:R-:W-:Y:S01]  /*1e10*/  UMOV UR26, URZ ;  /* 0x000000ff001a7c82 */ /* 0x000fe20008000000 */
[----:B---3--:R-:W-:Y:S01]  /*1e20*/  UIADD3 UR14, UP1, UPT, UR28, 0x480, URZ ;  /* 0x000004801c0e7890 */ /* 0x008fe2000ff3e0ff */
[----:B------:R-:W-:Y:S01]  /*1e30*/  UMOV UR60, UR52 ;  /* 0x00000034003c7c82 */ /* 0x000fe20008000000 */
[----:B------:R-:W-:-:S02]  /*1e40*/  UMOV UR61, UR53 ;  /* 0x00000035003d7c82 */ /* 0x000fc40008000000 */
[----:B------:R-:W-:Y:S02]  /*1e50*/  UIADD3.X UR10, UPT, UPT, URZ, UR29, URZ, UP1, !UPT ;  /* 0x0000001dff0a7290 */ /* 0x000fe40008ffe4ff */
[----:B----4-:R-:W-:Y:S01]  /*1e60*/  UIADD3 UR9, UP3, UPT, UR16, 0x380, URZ ;  /* 0x0000038010097890 */ /* 0x010fe2000ff7e0ff */
[----:B------:R-:W-:Y:S01]  /*1e70*/  UMOV UR20, UR52 ;  /* 0x0000003400147c82 */ /* 0x000fe20008000000 */
[----:B------:R-:W-:Y:S01]  /*1e80*/  UMOV UR21, UR53 ;  /* 0x0000003500157c82 */ /* 0x000fe20008000000 */
[----:B------:R-:W-:Y:S01]  /*1e90*/  UMOV UR34, UR50 ;  /* 0x0000003200227c82 */ /* 0x000fe20008000000 */
[----:B-----5:R-:W-:Y:S01]  /*1ea0*/  UIADD3 UR15, UP0, UPT, UR30, 0x480, URZ ;  /* 0x000004801e0f7890 */ /* 0x020fe2000ff1e0ff */
[----:B------:R-:W-:Y:S01]  /*1eb0*/  UMOV UR36, UR52 ;  /* 0x0000003400247c82 */ /* 0x000fe20008000000 */
[----:B------:R-:W-:Y:S01]  /*1ec0*/  UMOV UR37, UR53 ;  /* 0x0000003500257c82 */ /* 0x000fe20008000000 */
[----:B------:R-:W-:Y:S02]  /*1ed0*/  UIADD3 UR56, UPT, UPT, UR4, 0xc400, URZ ;  /* 0x0000c40004387890 */ /* 0x000fe4000fffe0ff */
[----:B------:R-:W-:Y:S01]  /*1ee0*/  UIADD3 UR16, UPT, UPT, UR4, 0x10400, URZ ;  /* 0x0001040004107890 */ /* 0x000fe2000fffe0ff */
[----:B------:R-:W-:Y:S01]  /*1ef0*/  UMOV UR28, UR52 ;  /* 0x00000034001c7c82 */ /* 0x000fe20008000000 */
[----:B------:R-:W-:Y:S01]  /*1f00*/  UMOV UR29, UR53 ;  /* 0x00000035001d7c82 */ /* 0x000fe20008000000 */
[----:B------:R-:W-:Y:S01]  /*1f10*/  UMOV UR19, UR59 ;  /* 0x0000003b00137c82 */ /* 0x000fe20008000000 */
[----:B--2---:R-:W-:-:S04]  /*1f20*/  @P0 PRMT R5, R7, 0x654, R5 ;  /* 0x0000065407050816 */ /* 0x004fc80000000005 */
[----:B------:R-:W-:Y:S01]  /*1f30*/  @P0 R2UR UR12, R5 ;  /* 0x00000000050c02ca */ /* 0x000fe200000e0000 */
[----:B------:R-:W-:-:S04]  /*1f40*/  @P1 IMAD.MOV.U32 R5, RZ, RZ, 0x200 ;  /* 0x00000200ff051424 */ /* 0x000fc800078e00ff */
[----:B------:R2:W-:Y:S08]  /*1f50*/  @P1 SYNCS.ARRIVE.TRANS64 RZ, [UR4+0x20], R5 ;  /* 0x00002005ffff19a7 */ /* 0x0005f00008000004 */
[----:B------:R3:W-:Y:S01]  /*1f60*/  UBLKCP.S.G [UR12], [UR6], UR8 ;  /* 0x0000000c060073ba */ /* 0x0007e20008000208 */
[----:B------:R-:W4:Y:S01]  /*1f70*/  SYNCS.PHASECHK.TRANS64.TRYWAIT P0, [UR4+0x18], R6 ;  /* 0x00001806ff0075a7 */ /* 0x000f220008001104 */
[----:B---3--:R-:W3:Y:S01]  /*1f80*/  LDCU.64 UR6, c[0x0][0x348] ;  /* 0x00006900ff0677ac */ /* 0x008ee20008000a00 */
[----:B-1----:R-:W-:-:S02]  /*1f90*/  UIADD3 UR13, UP2, UPT, UR24, 0x400, URZ ;  /* 0x00000400180d7890 */ /* 0x002fc4000ff5e0ff */
[----:B------:R-:W-:Y:S02]  /*1fa0*/  UIADD3.X UR8, UPT, UPT, URZ, UR17, URZ, UP3, !UPT ;  /* 0x00000011ff087290 */ /* 0x000fe40009ffe4ff */
[----:B------:R-:W-:Y:S02]  /*1fb0*/  UIADD3.X UR12, UPT, UPT, URZ, UR25, URZ, UP2, !UPT ;  /* 0x00000019ff0c7290 */ /* 0x000fe400097fe4ff */
[----:B------:R-:W-:-:S04]  /*1fc0*/  UIADD3 UR25, UPT, UPT, UR4, 0x10, URZ ;  /* 0x0000001004197890 */ /* 0x000fc8000fffe0ff */
[----:B------:R-:W-:Y:S02]  /*1fd0*/  ULOP3.LUT UR25, UR25, 0xfefffc10, URZ, 0xc0, !UPT ;  /* 0xfefffc1019197892 */ /* 0x000fe4000f8ec0ff */
[----:B---3--:R-:W-:-:S05]  /*1fe0*/  UIADD3 UR6, UP4, UPT, UR6, 0x380, URZ ;  /* 0x0000038006067890 */ /* 0x008fca000ff9e0ff */
[----:B------:R-:W-:Y:S01]  /*1ff0*/  UMOV UR57, UR25 ;  /* 0x0000001900397c82 */ /* 0x000fe20008000000 */
[----:B------:R-:W-:Y:S01]  /*2000*/  UIADD3.X UR7, UPT, UPT, URZ, UR7, URZ, UP4, !UPT ;  /* 0x00000007ff077290 */ /* 0x000fe2000a7fe4ff */
[----:B--2-4-:R-:W-:Y:S11]  /*2010*/  @!P0 BRA `(.L_x_47) ;  /* 0x000000b400588947 */ /* 0x014ff60003800000 */
.L_x_169:
[----:B------:R-:W-:Y:S05]  /*2020*/  BRA.U UP5, `(.L_x_48) ;  /* 0x00000001050c7547 */ /* 0x000fea000b800000 */
[----:B------:R-:W-:-:S13]  /*2030*/  ELECT P0, URZ, PT ;  /* 0x0000000000ff782f */ /* 0x000fda0003800000 */
[----:B-1----:R-:W-:-:S04]  /*2040*/  @P0 MOV R5, 0x20000 ;  /* 0x0002000000050802 */ /* 0x002fc80000000f00 */
[----:B------:R2:W-:Y:S03]  /*2050*/  @P0 SYNCS.ARRIVE.TRANS64 RZ, [UR4+0x10], R5 ;  /* 0x00001005ffff09a7 */ /* 0x0005e60008000004 */
.L_x_48:
[----:B------:R-:W-:Y:S01]  /*2060*/  ULOP3.LUT UR13, UR13, UR12, URZ, 0x3c, !UPT ;  /* 0x0000000c0d0d7292 */ /* 0x000fe2000f8e3cff */
[----:B------:R3:W-:Y:S01]  /*2070*/  UTMALDG.4D.2CTA [UR56], [UR6], desc[URZ] ;  /* 0x0000ff38060075b4 */ /* 0x0007e20008219000 */
[----:B------:R-:W-:Y:S01]  /*2080*/  UMOV UR17, UR25 ;  /* 0x0000001900117c82 */ /* 0x000fe20008000000 */
[----:B------:R-:W-:Y:S02]  /*2090*/  UIADD3 UR32, UPT, UPT, UR4, 0x14400, URZ ;  /* 0x0001440004207890 */ /* 0x000fe4000fffe0ff */
[----:B------:R-:W-:Y:S02]  /*20a0*/  ULOP3.LUT UR12, UR13, UR12, URZ, 0x3c, !UPT ;  /* 0x0000000c0d0c7292 */ /* 0x000fe4000f8e3cff */
[----:B------:R-:W-:Y:S02]  /*20b0*/  UIADD3 UR24, UPT, UPT, UR4, 0x1c400, URZ ;  /* 0x0001c40004187890 */ /* 0x000fe4000fffe0ff */
[----:B------:R-:W-:Y:S01]  /*20c0*/  ULOP3.LUT UR13, UR13, UR12, URZ, 0x3c, !UPT ;  /* 0x0000000c0d0d7292 */ /* 0x000fe2000f8e3cff */
[----:B------:R-:W-:Y:S01]  /*20d0*/  UMOV UR33, UR25 ;  /* 0x0000001900217c82 */ /* 0x000fe20008000000 */
[----:B---3--:R-:W-:Y:S01]  /*20e0*/  UMOV UR6, UR9 ;  /* 0x0000000900067c82 */ /* 0x008fe20008000000 */
[----:B------:R-:W-:Y:S01]  /*20f0*/  UMOV UR7, UR8 ;  /* 0x0000000800077c82 */ /* 0x000fe20008000000 */
[----:B------:R-:W-:Y:S01]  /*2100*/  UMOV UR8, UR14 ;  /* 0x0000000e00087c82 */ /* 0x000fe20008000000 */
[----:B------:R3:W-:Y:S01]  /*2110*/  UTMALDG.4D.2CTA [UR16], [UR6], desc[URZ] ;  /* 0x0000ff10060075b4 */ /* 0x0007e20008219000 */
[----:B------:R-:W-:-:S03]  /*2120*/  UMOV UR9, UR10 ;  /* 0x0000000a00097c82 */ /* 0x000fc60008000000 */
[----:B------:R4:W-:Y:S01]  /*2130*/  UTMALDG.4D.2CTA [UR32], [UR12], desc[URZ] ;  /* 0x0000ff200c0075b4 */ /* 0x0009e20008219000 */
[----:B------:R-:W-:Y:S01]  /*2140*/  UTMALDG.4D.2CTA [UR24], [UR8], desc[URZ] ;  /* 0x0000ff18080075b4 */ /* 0x000fe20008219000 */
[----:B---3--:R-:W-:Y:S02]  /*2150*/  UIADD3.X UR7, UPT, UPT, URZ, UR31, URZ, UP0, !UPT ;  /* 0x0000001fff077290 */ /* 0x008fe400087fe4ff */
[----:B------:R-:W-:Y:S01]  /*2160*/  UIADD3 UR16, UPT, UPT, UR4, 0x1e400, URZ ;  /* 0x0001e40004107890 */ /* 0x000fe2000fffe0ff */
[----:B------:R-:W-:Y:S01]  /*2170*/  UMOV UR18, 0x40 ;  /* 0x0000004000127882 */ /* 0x000fe20000000000 */
[----:B------:R-:W-:Y:S01]  /*2180*/  UMOV UR20, UR52 ;  /* 0x0000003400147c82 */ /* 0x000fe20008000000 */
[----:B------:R-:W-:Y:S01]  /*2190*/  UMOV UR21, UR53 ;  /* 0x0000003500157c82 */ /* 0x000fe20008000000 */
[----:B------:R-:W-:Y:S01]  /*21a0*/  UMOV UR19, UR27 ;  /* 0x0000001b00137c82 */ /* 0x000fe20008000000 */
[----:B------:R-:W-:Y:S01]  /*21b0*/  UMOV UR6, UR15 ;  /* 0x0000000f00067c82 */ /* 0x000fe20008000000 */
[----:B----4-:R-:W3:Y:S03]  /*21c0*/  LDCU.128 UR12, c[0x0][0x400] ;  /* 0x00008000ff0c77ac */ /* 0x010ee60008000c00 */
[----:B------:R3:W-:Y:S01]  /*21d0*/  UTMALDG.4D.2CTA [UR16], [UR6], desc[URZ] ;  /* 0x0000ff10060075b4 */ /* 0x0007e20008219000 */
[----:B------:R-:W4:Y:S01]  /*21e0*/  SYNCS.PHASECHK.TRANS64.TRYWAIT P0, [UR4+0x38], R6 ;  /* 0x00003806ff0075a7 */ /* 0x000f220008001104 */
[----:B---3--:R-:W-:Y:S01]  /*21f0*/  UIMAD.WIDE.U32 UR6, UR52, UR12, URZ ;  /* 0x0000000c340672a5 */ /* 0x008fe2000f8e00ff */
[----:B------:R-:W3:Y:S03]  /*2200*/  LDCU.64 UR16, c[0x0][0x3e8] ;  /* 0x00007d00ff1077ac */ /* 0x000ee60008000a00 */
[----:B------:R-:W-:Y:S01]  /*2210*/  UIMAD UR58, UR52, UR13, UR7 ;  /* 0x0000000d343a72a4 */ /* 0x000fe2000f8e0207 */
[----:B---34-:R-:W-:Y:S11]  /*2220*/  @!P0 BRA `(.L_x_49) ;  /* 0x000000b000f48947 */ /* 0x018ff60003800000 */
.L_x_171:
[----:B------:R-:W3:Y:S01]  /*2230*/  LDL R7, [R1] ;  /* 0x0000000001077983 */ /* 0x000ee20000100800 */
[----:B------:R-:W-:Y:S01]  /*2240*/  ELECT P0, URZ, PT ;  /* 0x0000000000ff782f */ /* 0x000fe20003800000 */
[----:B------:R-:W-:Y:S01]  /*2250*/  UIADD3 UR7, UPT, UPT, UR4, 0x34600, URZ ;  /* 0x0003460004077890 */ /* 0x000fe2000fffe0ff */
[----:B------:R-:W-:Y:S01]  /*2260*/  UMOV UR59, UR58 ;  /* 0x0000003a003b7c82 */ /* 0x000fe20008000000 */
[----:B------:R-:W-:Y:S01]  /*2270*/  UMOV UR58, UR6 ;  /* 0x00000006003a7c82 */ /* 0x000fe20008000000 */
[----:B------:R-:W-:Y:S01]  /*2280*/  ELECT P1, URZ, PT ;  /* 0x0000000000ff782f */ /* 0x000fe20003820000 */
[----:B------:R-:W-:Y:S02]  /*2290*/  UIMAD.WIDE.U32 UR58, UR53, UR14, UR58 ;  /* 0x0000000e353a72a5 */ /* 0x000fe4000f8e003a */
[----:B-12---:R-:W-:Y:S01]  /*22a0*/  IMAD.U32 R5, RZ, RZ, UR7 ;  /* 0x00000007ff057e24 */ /* 0x006fe2000f8e00ff */
[----:B------:R-:W-:Y:S02]  /*22b0*/  UIADD3 UR9, UPT, UPT, UR4, 0x30, URZ ;  /* 0x0000003004097890 */ /* 0x000fe4000fffe0ff */
[----:B------:R-:W-:-:S02]  /*22c0*/  UIMAD UR68, UR53, UR15, UR59 ;  /* 0x0000000f354472a4 */ /* 0x000fc4000f8e023b */
[----:B------:R-:W-:Y:S01]  /*22d0*/  UIADD3 UR35, UP0, UPT, UR35, UR58, URZ ;  /* 0x0000003a23237290 */ /* 0x000fe2000ff1e0ff */
[----:B------:R-:W-:Y:S01]  /*22e0*/  UMOV UR10, 0x20 ;  /* 0x00000020000a7882 */ /* 0x000fe20000000000 */
[----:B------:R-:W-:Y:S02]  /*22f0*/  UIADD3 UR15, UPT, UPT, UR22, -0x1, URZ ;  /* 0xffffffff160f7890 */ /* 0x000fe4000fffe0ff */
[----:B------:R-:W-:Y:S02]  /*2300*/  UIADD3.X UR7, UPT, UPT, URZ, UR68, URZ, UP0, !UPT ;  /* 0x00000044ff077290 */ /* 0x000fe400087fe4ff */
[----:B------:R-:W-:Y:S01]  /*2310*/  ULEA UR6, UP0, UR35, UR16, 0x2 ;  /* 0x0000001023067291 */ /* 0x000fe2000f8010ff */
[----:B------:R-:W-:Y:S01]  /*2320*/  UMOV UR12, UR52 ;  /* 0x00000034000c7c82 */ /* 0x000fe20008000000 */
[----:B------:R-:W-:Y:S02]  /*2330*/  UMOV UR13, UR53 ;  /* 0x00000035000d7c82 */ /* 0x000fe40008000000 */
[----:B------:R-:W-:Y:S01]  /*2340*/  ULEA.HI.X UR7, UR35, UR17, UR7, 0x2, UP0 ;  /* 0x0000001123077291 */ /* 0x000fe200080f1407 */
[----:B---3--:R-:W-:-:S04]  /*2350*/  @P0 PRMT R5, R7, 0x654, R5 ;  /* 0x0000065407050816 */ /* 0x008fc80000000005 */
[----:B------:R-:W-:Y:S01]  /*2360*/  @P0 R2UR UR8, R5 ;  /* 0x00000000050802ca */ /* 0x000fe200000e0000 */
[----:B------:R-:W-:-:S04]  /*2370*/  @P1 IMAD.MOV.U32 R5, RZ, RZ, 0x200 ;  /* 0x00000200ff051424 */ /* 0x000fc800078e00ff */
[----:B------:R1:W-:Y:S08]  /*2380*/  @P1 SYNCS.ARRIVE.TRANS64 RZ, [UR4+0x30], R5 ;  /* 0x00003005ffff19a7 */ /* 0x0003f00008000004 */
[----:B------:R2:W-:Y:S01]  /*2390*/  UBLKCP.S.G [UR8], [UR6], UR10 ;  /* 0x00000008060073ba */ /* 0x0005e2000800020a */
[----:B------:R-:W3:Y:S01]  /*23a0*/  SYNCS.PHASECHK.TRANS64.TRYWAIT P0, [UR4+0x148], R6 ;  /* 0x00014806ff0075a7 */ /* 0x000ee20008001104 */
[----:B--2---:R-:W2:Y:S01]  /*23b0*/  LDCU.64 UR6, c[0x0][0x348] ;  /* 0x00006900ff0677ac */ /* 0x004ea20008000a00 */
[----:B------:R-:W-:-:S02]  /*23c0*/  UIADD3 UR8, UPT, UPT, -UR22, URZ, URZ ;  /* 0x000000ff16087290 */ /* 0x000fc4000fffe1ff */
[----:B------:R-:W-:Y:S02]  /*23d0*/  USHF.R.S32.HI UR9, URZ, 0x1f, UR15 ;  /* 0x0000001fff097899 */ /* 0x000fe4000801140f */
[----:B------:R-:W-:Y:S02]  /*23e0*/  USHF.R.S32.HI UR8, URZ, 0x1f, UR8 ;  /* 0x0000001fff087899 */ /* 0x000fe40008011408 */
[----:B------:R-:W-:Y:S02]  /*23f0*/  ULEA.HI UR15, UR9, UR15, URZ, 0x7 ;  /* 0x0000000f090f7291 */ /* 0x000fe4000f8f38ff */
[----:B------:R-:W-:Y:S02]  /*2400*/  UIADD3 UR9, UPT, UPT, UR4, 0x140, URZ ;  /* 0x0000014004097890 */ /* 0x000fe4000fffe0ff */
[----:B------:R-:W-:Y:S02]  /*2410*/  ULEA.HI UR14, UR8, -UR22, URZ, 0x7 ;  /* 0x80000016080e7291 */ /* 0x000fe4000f8f38ff */
[----:B------:R-:W-:-:S02]  /*2420*/  UIADD3 UR8, UPT, UPT, UR4, 0x24400, URZ ;  /* 0x0002440004087890 */ /* 0x000fc4000fffe0ff */
[----:B--2---:R-:W-:Y:S02]  /*2430*/  UIADD3 UR6, UP0, UPT, UR6, 0x300, URZ ;  /* 0x0000030006067890 */ /* 0x004fe4000ff1e0ff */
[----:B------:R-:W-:Y:S02]  /*2440*/  ULOP3.LUT UR9, UR9, 0xfefffd40, URZ, 0xc0, !UPT ;  /* 0xfefffd4009097892 */ /* 0x000fe4000f8ec0ff */
[----:B------:R-:W-:Y:S02]  /*2450*/  UIADD3.X UR7, UPT, UPT, URZ, UR7, URZ, UP0, !UPT ;  /* 0x00000007ff077290 */ /* 0x000fe400087fe4ff */
[----:B------:R-:W-:Y:S01]  /*2460*/  UISETP.GT.AND UP0, UPT, UR22, URZ, UPT ;  /* 0x000000ff1600728c */ /* 0x000fe2000bf04270 */
[----:B------:R-:W-:Y:S01]  /*2470*/  UMOV UR10, UR50 ;  /* 0x00000032000a7c82 */ /* 0x000fe20008000000 */
[----:B-1-3--:R-:W-:Y:S09]  /*2480*/  @!P0 BRA `(.L_x_50) ;  /* 0x000000b0007c8947 */ /* 0x00aff20003800000 */
.L_x_173:
[----:B------:R-:W-:Y:S05]  /*2490*/  BRA.U UP5, `(.L_x_51) ;  /* 0x00000001050c7547 */ /* 0x000fea000b800000 */
[----:B------:R-:W-:-:S13]  /*24a0*/  ELECT P0, URZ, PT ;  /* 0x0000000000ff782f */ /* 0x000fda0003800000 */
[----:B-1----:R-:W-:-:S04]  /*24b0*/  @P0 MOV R5, 0x10000 ;  /* 0x0001000000050802 */ /* 0x002fc80000000f00 */
[----:B------:R2:W-:Y:S03]  /*24c0*/  @P0 SYNCS.ARRIVE.TRANS64 RZ, [UR4+0x140], R5 ;  /* 0x00014005ffff09a7 */ /* 0x0005e60008000004 */
.L_x_51:
[----:B------:R3:W-:Y:S01]  /*24d0*/  UTMALDG.4D.2CTA [UR8], [UR6], desc[URZ] ;  /* 0x0000ff08060075b4 */ /* 0x0007e20008219000 */
[----:B------:R-:W-:Y:S01]  /*24e0*/  ULEA.HI.SX32 UR15, UR15, 0x1, 0x19 ;  /* 0x000000010f0f7891 */ /* 0x000fe2000f8fcaff */
[----:B------:R-:W-:Y:S01]  /*24f0*/  HFMA2 R10, -RZ, RZ, 0, 0 ;  /* 0x00000000ff0a7431 */ /* 0x000fe200000001ff */
[----:B------:R-:W-:Y:S01]  /*2500*/  MOV R9, 0x1 ;  /* 0x0000000100097802 */ /* 0x000fe20000000f00 */
[----:B------:R-:W-:Y:S01]  /*2510*/  HFMA2 R8, -RZ, RZ, 0, 0 ;  /* 0x00000000ff087431 */ /* 0x000fe200000001ff */
[----:B---3--:R-:W-:Y:S02]  /*2520*/  USHF.R.S32.HI UR6, URZ, 0x7, UR14 ;  /* 0x00000007ff067899 */ /* 0x008fe4000801140e */
[----:B------:R-:W-:Y:S02]  /*2530*/  UIADD3 UR14, UPT, UPT, UR5, 0x1, URZ ;  /* 0x00000001050e7890 */ /* 0x000fe4000fffe0ff */
[----:B------:R-:W-:-:S07]  /*2540*/  UIADD3 UR6, UPT, UPT, -UR6, URZ, URZ ;  /* 0x000000ff06067290 */ /* 0x000fce000fffe1ff */
[----:B------:R-:W-:Y:S02]  /*2550*/  @!UP0 UMOV UR15, UR6 ;  /* 0x00000006000f8c82 */ /* 0x000fe40008000000 */
[----:B------:R-:W-:-:S09]  /*2560*/  UISETP.GE.AND UP0, UPT, UR14, UR15, UPT ;  /* 0x0000000f0e00728c */ /* 0x000fd2000bf06270 */
[----:B------:R-:W-:Y:S05]  /*2570*/  BRA.U UP0, `(.L_x_52) ;  /* 0x0000000500dc7547 */ /* 0x000fea000b800000 */
[----:B-12---:R-:W2:Y:S01]  /*2580*/  LDL R5, [R1] ;  /* 0x0000000001057983 */ /* 0x006ea20000100800 */
[----:B------:R-:W1:Y:S01]  /*2590*/  S2UR UR8, SR_CTAID.X ;  /* 0x00000000000879c3 */ /* 0x000e620000002500 */
[----:B------:R-:W3:Y:S01]  /*25a0*/  LDCU.64 UR6, c[0x0][0x348] ;  /* 0x00006900ff0677ac */ /* 0x000ee20008000a00 */
[----:B------:R-:W-:Y:S01]  /*25b0*/  IMAD.MOV.U32 R9, RZ, RZ, 0x1 ;  /* 0x00000001ff097424 */ /* 0x000fe200078e00ff */
[----:B------:R-:W-:Y:S01]  /*25c0*/  MOV R10, RZ ;  /* 0x000000ff000a7202 */ /* 0x000fe20000000f00 */
[----:B------:R-:W-:Y:S01]  /*25d0*/  IMAD.MOV.U32 R8, RZ, RZ, RZ ;  /* 0x000000ffff087224 */ /* 0x000fe200078e00ff */
[----:B------:R-:W-:Y:S01]  /*25e0*/  UIADD3 UR66, UPT, UPT, UR4, 0x34400, URZ ;  /* 0x0003440004427890 */ /* 0x000fe2000fffe0ff */
[----:B------:R-:W-:Y:S01]  /*25f0*/  MOV R6, 0x200 ;  /* 0x0000020000067802 */ /* 0x000fe20000000f00 */
[----:B------:R-:W-:Y:S02]  /*2600*/  UIADD3 UR49, UPT, UPT, UR4, 0x130, URZ ;  /* 0x0000013004317890 */ /* 0x000fe4000fffe0ff */
[----:B------:R-:W-:Y:S01]  /*2610*/  UIADD3 UR9, UPT, UPT, UR4, 0x34600, URZ ;  /* 0x0003460004097890 */ /* 0x000fe2000fffe0ff */
[----:B------:R-:W4:Y:S01]  /*2620*/  LDCU.64 UR62, c[0x0][0x3c0] ;  /* 0x00007800ff3e77ac */ /* 0x000f220008000a00 */
[----:B------:R-:W2:Y:S01]  /*2630*/  LDCU.64 UR60, c[0x0][0x3e8] ;  /* 0x00007d00ff3c77ac */ /* 0x000ea20008000a00 */
[----:B---3--:R-:W-:-:S02]  /*2640*/  UIADD3 UR56, UP2, UPT, UR6, 0x200, URZ ;  /* 0x0000020006387890 */ /* 0x008fc4000ff5e0ff */
[----:B------:R-:W-:Y:S02]  /*2650*/  UIADD3 UR54, UP1, UPT, UR6, 0x180, URZ ;  /* 0x0000018006367890 */ /* 0x000fe4000ff3e0ff */
[----:B------:R-:W-:Y:S02]  /*2660*/  UIADD3.X UR57, UPT, UPT, URZ, UR7, URZ, UP2, !UPT ;  /* 0x00000007ff397290 */ /* 0x000fe400097fe4ff */
[----:B-1----:R-:W-:Y:S02]  /*2670*/  ULOP3.LUT UR8, UR8, 0x1, URZ, 0xc0, !UPT ;  /* 0x0000000108087892 */ /* 0x002fe4000f8ec0ff */
[----:B------:R-:W-:Y:S02]  /*2680*/  UIADD3.X UR55, UPT, UPT, URZ, UR7, URZ, UP1, !UPT ;  /* 0x00000007ff377290 */ /* 0x000fe40008ffe4ff */
[----:B------:R-:W-:Y:S02]  /*2690*/  UIADD3 UR46, UP4, UPT, UR6, 0x180, URZ ;  /* 0x00000180062e7890 */ /* 0x000fe4000ff9e0ff */
[----:B------:R-:W-:-:S02]  /*26a0*/  UIADD3 UR38, UP3, UPT, UR6, 0x400, URZ ;  /* 0x0000040006267890 */ /* 0x000fc4000ff7e0ff */
[----:B------:R-:W-:Y:S02]  /*26b0*/  UIADD3 UR30, UP2, UPT, UR6, 0x480, URZ ;  /* 0x00000480061e7890 */ /* 0x000fe4000ff5e0ff */
[----:B------:R-:W-:Y:S02]  /*26c0*/  UIADD3 UR22, UP1, UPT, UR6, 0x480, URZ ;  /* 0x0000048006167890 */ /* 0x000fe4000ff3e0ff */
[----:B------:R-:W-:Y:S02]  /*26d0*/  UISETP.NE.AND UP0, UPT, UR8, URZ, UPT ;  /* 0x000000ff0800728c */ /* 0x000fe4000bf05270 */
[----:B------:R-:W-:Y:S02]  /*26e0*/  UIADD3 UR67, UPT, UPT, UR4, 0x20, URZ ;  /* 0x0000002004437890 */ /* 0x000fe4000fffe0ff */
[----:B------:R-:W-:Y:S02]  /*26f0*/  UIADD3 UR65, UPT, UPT, UR4, 0x30, URZ ;  /* 0x0000003004417890 */ /* 0x000fe4000fffe0ff */
[----:B------:R-:W-:-:S02]  /*2700*/  UIADD3 UR48, UPT, UPT, UR4, 0x18400, URZ ;  /* 0x0001840004307890 */ /* 0x000fc4000fffe0ff */
[----:B------:R-:W-:Y:S02]  /*2710*/  UIADD3 UR40, UPT, UPT, UR4, 0x400, URZ ;  /* 0x0000040004287890 */ /* 0x000fe4000fffe0ff */
[----:B------:R-:W-:Y:S02]  /*2720*/  UIADD3 UR32, UPT, UPT, UR4, 0x2400, URZ ;  /* 0x0000240004207890 */ /* 0x000fe4000fffe0ff */
[----:B------:R-:W-:Y:S02]  /*2730*/  UIADD3 UR24, UPT, UPT, UR4, 0x14400, URZ ;  /* 0x0001440004187890 */ /* 0x000fe4000fffe0ff */
[----:B------:R-:W-:Y:S02]  /*2740*/  UIADD3 UR16, UPT, UPT, UR4, 0x1c400, URZ ;  /* 0x0001c40004107890 */ /* 0x000fe4000fffe0ff */
[----:B------:R-:W-:Y:S02]  /*2750*/  UIADD3 UR8, UPT, UPT, UR4, 0x1e400, URZ ;  /* 0x0001e40004087890 */ /* 0x000fe4000fffe0ff */
[----:B------:R-:W-:-:S02]  /*2760*/  ULOP3.LUT UR49, UR49, 0xfefffd30, URZ, 0xc0, !UPT ;  /* 0xfefffd3031317892 */ /* 0x000fc4000f8ec0ff */
[----:B------:R-:W-:Y:S02]  /*2770*/  UIADD3.X UR47, UPT, UPT, URZ, UR7, URZ, UP4, !UPT ;  /* 0x00000007ff2f7290 */ /* 0x000fe4000a7fe4ff */
[----:B------:R-:W-:Y:S02]  /*2780*/  UIADD3.X UR39, UPT, UPT, URZ, UR7, URZ, UP3, !UPT ;  /* 0x00000007ff277290 */ /* 0x000fe40009ffe4ff */
[----:B------:R-:W-:Y:S02]  /*2790*/  UIADD3.X UR31, UPT, UPT, URZ, UR7, URZ, UP2, !UPT ;  /* 0x00000007ff1f7290 */ /* 0x000fe400097fe4ff */
[----:B------:R-:W-:Y:S01]  /*27a0*/  UIADD3.X UR23, UPT, UPT, URZ, UR7, URZ, UP1, !UPT ;  /* 0x00000007ff177290 */ /* 0x000fe20008ffe4ff */
[----:B------:R-:W-:Y:S01]  /*27b0*/  UMOV UR42, URZ ;  /* 0x000000ff002a7c82 */ /* 0x000fe20008000000 */
[----:B------:R-:W-:Y:S01]  /*27c0*/  UMOV UR34, 0x40 ;  /* 0x0000004000227882 */ /* 0x000fe20000000000 */
[----:B------:R-:W-:Y:S01]  /*27d0*/  UMOV UR18, URZ ;  /* 0x000000ff00127c82 */ /* 0x000fe20008000000 */
[----:B------:R-:W-:Y:S01]  /*27e0*/  UMOV UR10, 0x40 ;  /* 0x00000040000a7882 */ /* 0x000fe20000000000 */
[----:B--2---:R-:W-:-:S13]  /*27f0*/  R2UR UR64, R5 ;  /* 0x00000000054072ca */ /* 0x004fda00000e0000 */
[----:B------:R-:W-:Y:S02]  /*2800*/  UPRMT UR66, UR64, 0x654, UR66 ;  /* 0x0000065440427896 */ /* 0x000fe40008000042 */
[----:B----4-:R-:W-:-:S12]  /*2810*/  UPRMT UR64, UR64, 0x654, UR9 ;  /* 0x0000065440407896 */ /* 0x010fd80008000009 */
.L_x_61:
[----:B------:R-:W-:Y:S01]  /*2820*/  SHF.L.U32 R12, R9, 0x1f, RZ ;  /* 0x0000001f090c7819 */ /* 0x000fe200000006ff */
[----:B------:R-:W-:Y:S01]  /*2830*/  USHF.L.U32 UR51, UR5, 0x7, URZ ;  /* 0x0000000705337899 */ /* 0x000fe200080006ff */
[----:B------:R-:W-:Y:S02]  /*2840*/  SHF.L.U32 R7, R8, 0x1f, RZ ;  /* 0x0000001f08077819 */ /* 0x000fe400000006ff */
[----:B-1----:R-:W1:Y:S02]  /*2850*/  SYNCS.PHASECHK.TRANS64.TRYWAIT P0, [UR4+0x138], R12 ;  /* 0x0001380cff0075a7 */ /* 0x002e640008001104 */
[----:B-123--:R-:W-:Y:S07]  /*2860*/  @!P0 BRA `(.L_x_53) ;  /* 0x000000ac00a48947 */ /* 0x00efee0003800000 */
.L_x_175:
[----:B------:R-:W-:Y:S05]  /*2870*/  BRA.U UP5, `(.L_x_54) ;  /* 0x00000001050c7547 */ /* 0x000fea000b800000 */
[----:B------:R-:W-:-:S13]  /*2880*/  ELECT P0, URZ, PT ;  /* 0x0000000000ff782f */ /* 0x000fda0003800000 */
[----:B-1----:R-:W-:-:S04]  /*2890*/  @P0 MOV R5, 0x8000 ;  /* 0x0000800000050802 */ /* 0x002fc80000000f00 */
[----:B------:R2:W-:Y:S03]  /*28a0*/  @P0 SYNCS.ARRIVE.TRANS64 RZ, [UR4+0x130], R5 ;  /* 0x00013005ffff09a7 */ /* 0x0005e60008000004 */
.L_x_54:
[----:B------:R3:W-:Y:S01]  /*28b0*/  UTMALDG.4D.2CTA [UR48], [UR56], desc[URZ] ;  /* 0x0000ff30380075b4 */ /* 0x0007e20008219000 */
[----:B------:R-:W4:Y:S01]  /*28c0*/  SYNCS.PHASECHK.TRANS64.TRYWAIT P0, [UR4+0x8], R7 ;  /* 0x00000807ff0075a7 */ /* 0x000f220008001104 */
[----:B------:R-:W-:Y:S01]  /*28d0*/  USHF.L.U32 UR27, UR14, 0x7, URZ ;  /* 0x000000070e1b7899 */ /* 0x000fe200080006ff */
[----:B------:R-:W-:Y:S01]  /*28e0*/  UMOV UR44, UR52 ;  /* 0x00000034002c7c82 */ /* 0x000fe20008000000 */
[----:B------:R-:W-:Y:S02]  /*28f0*/  UPLOP3.LUT UP5, UPT, UPT, UPT, UP0, 0x80, 0x8 ;  /* 0x000000000008789c */ /* 0x000fe40003faf000 */
[----:B------:R-:W-:Y:S01]  /*2900*/  UIADD3 UR43, UPT, UPT, UR50, UR27, URZ ;  /* 0x0000001b322b7290 */ /* 0x000fe2000fffe0ff */
[----:B------:R-:W-:Y:S01]  /*2910*/  UMOV UR45, UR53 ;  /* 0x00000035002d7c82 */ /* 0x000fe20008000000 */
[----:B------:R-:W-:Y:S01]  /*2920*/  UMOV UR33, UR41 ;  /* 0x0000002900217c82 */ /* 0x000fe20008000000 */
[----:B------:R-:W-:Y:S01]  /*2930*/  UMOV UR36, UR52 ;  /* 0x0000003400247c82 */ /* 0x000fe20008000000 */
[----:B------:R-:W-:-:S03]  /*2940*/  UMOV UR37, UR53 ;  /* 0x0000003500257c82 */ /* 0x000fc60008000000 */
[----:B------:R-:W-:Y:S01]  /*2950*/  UMOV UR35, UR43 ;  /* 0x0000002b00237c82 */ /* 0x000fe20008000000 */
[----:B---34-:R-:W-:Y:S05]  /*2960*/  @!P0 BRA `(.L_x_55) ;  /* 0x000000ac00808947 */ /* 0x018fea0003800000 */
.L_x_177:
[----:B------:R-:W-:Y:S05]  /*2970*/  BRA.U UP5, `(.L_x_56) ;  /* 0x00000001050c7547 */ /* 0x000fea000b800000 */
[----:B------:R-:W-:-:S13]  /*2980*/  ELECT P0, URZ, PT ;  /* 0x0000000000ff782f */ /* 0x000fda0003800000 */
[----:B-12---:R-:W-:-:S04]  /*2990*/  @P0 MOV R5, 0x8000 ;  /* 0x0000800000050802 */ /* 0x006fc80000000f00 */
[----:B------:R3:W-:Y:S03]  /*29a0*/  @P0 SYNCS.ARRIVE.TRANS64 RZ, [UR4], R5 ;  /* 0x00000005ffff09a7 */ /* 0x0007e60008000004 */
.L_x_56:
[----:B------:R4:W-:Y:S01]  /*29b0*/  UTMALDG.4D.2CTA [UR40], [UR54], desc[URZ] ;  /* 0x0000ff28360075b4 */ /* 0x0009e20008219000 */
[----:B------:R4:W-:Y:S01]  /*29c0*/  UTMALDG.4D.2CTA [UR32], [UR46], desc[URZ] ;  /* 0x0000ff202e0075b4 */ /* 0x0009e20008219000 */
[----:B------:R-:W5:Y:S02]  /*29d0*/  SYNCS.PHASECHK.TRANS64.TRYWAIT P0, [UR4+0x28], R7 ;  /* 0x00002807ff0075a7 */ /* 0x000f640008001104 */
[----:B----45:R-:W-:Y:S05]  /*29e0*/  @!P0 BRA `(.L_x_57) ;  /* 0x000000ac00808947 */ /* 0x030fea0003800000 */
.L_x_179:
[----:B------:R-:W-:Y:S02]  /*29f0*/  ELECT P0, URZ, PT ;  /* 0x0000000000ff782f */ /* 0x000fe40003800000 */
[----:B------:R-:W-:Y:S01]  /*2a00*/  SHF.L.U32 R7, R10, 0x1f, RZ ;  /* 0x0000001f0a077819 */ /* 0x000fe200000006ff */
[----:B------:R-:W-:Y:S01]  /*2a10*/  UIADD3 UR5, UP1, UPT, UR27, UR70, URZ ;  /* 0x000000461b057290 */ /* 0x000fe2000ff3e0ff */
[----:B------:R-:W-:Y:S01]  /*2a20*/  UMOV UR26, UR50 ;  /* 0x00000032001a7c82 */ /* 0x000fe20008000000 */
[----:B------:R-:W-:Y:S02]  /*2a30*/  UMOV UR28, UR52 ;  /* 0x00000034001c7c82 */ /* 0x000fe40008000000 */
[----:B------:R-:W-:Y:S02]  /*2a40*/  UIADD3.X UR7, UPT, UPT, URZ, UR69, URZ, UP1, !UPT ;  /* 0x00000045ff077290 */ /* 0x000fe40008ffe4ff */
[----:B------:R-:W-:Y:S01]  /*2a50*/  ULEA UR6, UP1, UR5, UR62, 0x2 ;  /* 0x0000003e05067291 */ /* 0x000fe2000f8210ff */
[----:B------:R-:W-:Y:S01]  /*2a60*/  UMOV UR29, UR53 ;  /* 0x00000035001d7c82 */ /* 0x000fe20008000000 */
[----:B------:R-:W-:-:S02]  /*2a70*/  UMOV UR17, UR25 ;  /* 0x0000001900117c82 */ /* 0x000fc40008000000 */
[----:B------:R-:W-:Y:S01]  /*2a80*/  ULEA.HI.X UR7, UR5, UR63, UR7, 0x2, UP1 ;  /* 0x0000003f05077291 */ /* 0x000fe200088f1407 */
[----:B-123--:R-:W-:Y:S01]  /*2a90*/  @P0 IMAD.MOV.U32 R5, RZ, RZ, 0x200 ;  /* 0x00000200ff050424 */ /* 0x00efe200078e00ff */
[----:B------:R-:W-:Y:S01]  /*2aa0*/  UMOV UR20, UR52 ;  /* 0x0000003400147c82 */ /* 0x000fe20008000000 */
[----:B------:R-:W-:Y:S01]  /*2ab0*/  UMOV UR5, 0x20 ;  /* 0x0000002000057882 */ /* 0x000fe20000000000 */
[----:B------:R-:W-:Y:S01]  /*2ac0*/  UMOV UR21, UR53 ;  /* 0x0000003500157c82 */ /* 0x000fe20008000000 */
[----:B------:R1:W-:Y:S01]  /*2ad0*/  @P0 SYNCS.ARRIVE.TRANS64 RZ, [UR4+0x20], R5 ;  /* 0x00002005ffff09a7 */ /* 0x0003e20008000004 */
[----:B------:R-:W-:Y:S01]  /*2ae0*/  UMOV UR9, UR25 ;  /* 0x0000001900097c82 */ /* 0x000fe20008000000 */
[----:B------:R-:W-:Y:S01]  /*2af0*/  UMOV UR12, UR52 ;  /* 0x00000034000c7c82 */ /* 0x000fe20008000000 */
[----:B------:R-:W-:Y:S01]  /*2b00*/  UMOV UR13, UR53 ;  /* 0x00000035000d7c82 */ /* 0x000fe20008000000 */
[----:B------:R1:W-:Y:S01]  /*2b10*/  UBLKCP.S.G [UR66], [UR6], UR5 ;  /* 0x00000042060073ba */ /* 0x0003e20008000205 */
[----:B------:R-:W-:Y:S01]  /*2b20*/  UMOV UR19, UR43 ;  /* 0x0000002b00137c82 */ /* 0x000fe20008000000 */
[----:B------:R-:W-:Y:S01]  /*2b30*/  UMOV UR11, UR43 ;  /* 0x0000002b000b7c82 */ /* 0x000fe20008000000 */
[----:B------:R-:W2:Y:S02]  /*2b40*/  SYNCS.PHASECHK.TRANS64.TRYWAIT P0, [UR4+0x18], R7 ;  /* 0x00001807ff0075a7 */ /* 0x000ea40008001104 */
[----:B-12---:R-:W-:Y:S05]  /*2b50*/  @!P0 BRA `(.L_x_58) ;  /* 0x000000ac00448947 */ /* 0x006fea0003800000 */
.L_x_181:
[----:B------:R-:W-:Y:S05]  /*2b60*/  BRA.U UP5, `(.L_x_59) ;  /* 0x00000001050c7547 */ /* 0x000fea000b800000 */
[----:B------:R-:W-:-:S13]  /*2b70*/  ELECT P0, URZ, PT ;  /* 0x0000000000ff782f */ /* 0x000fda0003800000 */
[----:B-1----:R-:W-:-:S04]  /*2b80*/  @P0 MOV R5, 0x10000 ;  /* 0x0001000000050802 */ /* 0x002fc80000000f00 */
[----:B------:R2:W-:Y:S03]  /*2b90*/  @P0 SYNCS.ARRIVE.TRANS64 RZ, [UR4+0x10], R5 ;  /* 0x00001005ffff09a7 */ /* 0x0005e60008000004 */
.L_x_59:
[----:B------:R-:W-:Y:S01]  /*2ba0*/  UTMALDG.4D.2CTA [UR24], [UR38], desc[URZ] ;  /* 0x0000ff18260075b4 */ /* 0x000fe20008219000 */
[----:B------:R-:W-:Y:S01]  /*2bb0*/  LOP3.LUT R9, R9, 0x1, RZ, 0x3c, !PT ;  /* 0x0000000109097812 */ /* 0x000fe200078e3cff */
[----:B------:R-:W-:Y:S01]  /*2bc0*/  UTMALDG.4D.2CTA [UR16], [UR30], desc[URZ] ;  /* 0x0000ff101e0075b4 */ /* 0x000fe20008219000 */
[----:B------:R3:W-:Y:S01]  /*2bd0*/  UTMALDG.4D.2CTA [UR8], [UR22], desc[URZ] ;  /* 0x0000ff08160075b4 */ /* 0x0007e20008219000 */
[----:B------:R-:W4:Y:S01]  /*2be0*/  SYNCS.PHASECHK.TRANS64.TRYWAIT P0, [UR4+0x38], R7 ;  /* 0x00003807ff0075a7 */ /* 0x000f220008001104 */
[----:B---3--:R-:W-:Y:S01]  /*2bf0*/  UMOV UR9, UR14 ;  /* 0x0000000e00097c82 */ /* 0x008fe20008000000 */
[----:B----4-:R-:W-:Y:S05]  /*2c00*/  @!P0 BRA `(.L_x_60) ;  /* 0x000000ac00388947 */ /* 0x010fea0003800000 */
.L_x_183:
[----:B------:R-:W-:Y:S01]  /*2c10*/  UIADD3 UR27, UP1, UPT, UR27, UR58, URZ ;  /* 0x0000003a1b1b7290 */ /* 0x000fe2000ff3e0ff */
[----:B------:R-:W-:Y:S01]  /*2c20*/  LOP3.LUT R10, R10, 0x1, RZ, 0x3c, !PT ;  /* 0x000000010a0a7812 */ /* 0x000fe200078e3cff */
[----:B------:R-:W-:Y:S01]  /*2c30*/  UIADD3 UR14, UPT, UPT, UR14, 0x1, URZ ;  /* 0x000000010e0e7890 */ /* 0x000fe2000fffe0ff */
[----:B------:R-:W-:Y:S01]  /*2c40*/  LOP3.LUT R8, R8, 0x1, RZ, 0x3c, !PT ;  /* 0x0000000108087812 */ /* 0x000fe200078e3cff */
[----:B------:R-:W-:Y:S02]  /*2c50*/  UIADD3.X UR5, UPT, UPT, URZ, UR68, URZ, UP1, !UPT ;  /* 0x00000044ff057290 */ /* 0x000fe40008ffe4ff */
[----:B------:R-:W-:Y:S01]  /*2c60*/  ULEA UR6, UP1, UR27, UR60, 0x2 ;  /* 0x0000003c1b067291 */ /* 0x000fe2000f8210ff */
[----:B------:R-:W-:-:S03]  /*2c70*/  ELECT P0, URZ, PT ;  /* 0x0000000000ff782f */ /* 0x000fc60003800000 */
[----:B------:R-:W-:Y:S02]  /*2c80*/  ULEA.HI.X UR7, UR27, UR61, UR5, 0x2, UP1 ;  /* 0x0000003d1b077291 */ /* 0x000fe400088f1405 */
[----:B------:R-:W-:Y:S01]  /*2c90*/  UISETP.NE.AND UP1, UPT, UR14, UR15, UPT ;  /* 0x0000000f0e00728c */ /* 0x000fe2000bf25270 */
[----:B------:R-:W-:-:S07]  /*2ca0*/  UMOV UR5, 0x20 ;  /* 0x0000002000057882 */ /* 0x000fce0000000000 */
[----:B------:R3:W-:Y:S01]  /*2cb0*/  @P0 SYNCS.ARRIVE.TRANS64 RZ, [UR4+0x30], R6 ;  /* 0x00003006ffff09a7 */ /* 0x0007e20008000004 */
[----:B------:R4:W-:Y:S02]  /*2cc0*/  UBLKCP.S.G [UR64], [UR6], UR5 ;  /* 0x00000040060073ba */ /* 0x0009e40008000205 */
[----:B----4-:R-:W-:Y:S01]  /*2cd0*/  UMOV UR5, UR9 ;  /* 0x0000000900057c82 */ /* 0x010fe20008000000 */
[----:B------:R-:W-:Y:S05]  /*2ce0*/  BRA.U UP1, `(.L_x_61) ;  /* 0xfffffff901cc7547 */ /* 0x000fea000b83ffff */
.L_x_52:
[----:B---3--:R-:W-:Y:S01]  /*2cf0*/  SHF.L.U32 R6, R9, 0x1f, RZ ;  /* 0x0000001f09067819 */ /* 0x008fe200000006ff */
[----:B------:R-:W3:Y:S03]  /*2d00*/  LDCU.64 UR12, c[0x0][0x348] ;  /* 0x00006900ff0c77ac */ /* 0x000ee60008000a00 */
[----:B------:R-:W4:Y:S01]  /*2d10*/  SYNCS.PHASECHK.TRANS64.TRYWAIT P0, [UR4+0x138], R6 ;  /* 0x00013806ff0075a7 */ /* 0x000f220008001104 */
[----:B------:R-:W-:Y:S02]  /*2d20*/  UIADD3 UR9, UPT, UPT, UR4, 0x130, URZ ;  /* 0x0000013004097890 */ /* 0x000fe4000fffe0ff */
[----:B------:R-:W-:Y:S02]  /*2d30*/  ULEA UR11, UR15, 0xffffff80, 0x7 ;  /* 0xffffff800f0b7891 */ /* 0x000fe4000f8e38ff */
[----:B------:R-:W-:Y:S02]  /*2d40*/  UIADD3 UR8, UPT, UPT, UR4, 0x18400, URZ ;  /* 0x0001840004087890 */ /* 0x000fe4000fffe0ff */
[----:B------:R-:W-:-:S02]  /*2d50*/  ULOP3.LUT UR9, UR9, 0xfefffd30, URZ, 0xc0, !UPT ;  /* 0xfefffd3009097892 */ /* 0x000fc4000f8ec0ff */
[----:B---3--:R-:W-:-:S04]  /*2d60*/  UIADD3 UR7, UP0, UPT, UR12, 0x200, URZ ;  /* 0x000002000c077890 */ /* 0x008fc8000ff1e0ff */
[----:B------:R-:W-:Y:S01]  /*2d70*/  UIADD3.X UR6, UPT, UPT, URZ, UR13, URZ, UP0, !UPT ;  /* 0x0000000dff067290 */ /* 0x000fe200087fe4ff */
[----:B----4-:R-:W-:Y:S11]  /*2d80*/  @!P0 BRA `(.L_x_62) ;  /* 0x000000a800f88947 */ /* 0x010ff60003800000 */
.L_x_185:
[----:B------:R-:W-:Y:S01]  /*2d90*/  ULOP3.LUT UR7, UR7, UR6, URZ, 0x3c, !UPT ;  /* 0x0000000607077292 */ /* 0x000fe2000f8e3cff */
[----:B------:R-:W-:Y:S01]  /*2da0*/  SHF.L.U32 R6, R8, 0x1f, RZ ;  /* 0x0000001f08067819 */ /* 0x000fe200000006ff */
[----:B------:R-:W-:Y:S01]  /*2db0*/  UMOV UR10, UR50 ;  /* 0x00000032000a7c82 */ /* 0x000fe20008000000 */
[----:B------:R-:W-:Y:S01]  /*2dc0*/  UMOV UR12, UR52 ;  /* 0x00000034000c7c82 */ /* 0x000fe20008000000 */
[----:B------:R-:W-:Y:S01]  /*2dd0*/  ULOP3.LUT UR6, UR7, UR6, URZ, 0x3c, !UPT ;  /* 0x0000000607067292 */ /* 0x000fe2000f8e3cff */
[----:B------:R-:W-:-:S03]  /*2de0*/  UMOV UR13, UR53 ;  /* 0x00000035000d7c82 */ /* 0x000fc60008000000 */
[----:B------:R-:W-:Y:S01]  /*2df0*/  ULOP3.LUT UR7, UR7, UR6, URZ, 0x3c, !UPT ;  /* 0x0000000607077292 */ /* 0x000fe2000f8e3cff */
[----:B------:R-:W-:Y:S11]  /*2e00*/  BRA.U UP5, `(.L_x_63) ;  /* 0x00000001050c7547 */ /* 0x000ff6000b800000 */
[----:B------:R-:W-:-:S13]  /*2e10*/  ELECT P0, URZ, PT ;  /* 0x0000000000ff782f */ /* 0x000fda0003800000 */
[----:B-12---:R-:W-:-:S04]  /*2e20*/  @P0 MOV R5, 0x8000 ;  /* 0x0000800000050802 */ /* 0x006fc80000000f00 */
[----:B------:R3:W-:Y:S03]  /*2e30*/  @P0 SYNCS.ARRIVE.TRANS64 RZ, [UR4+0x130], R5 ;  /* 0x00013005ffff09a7 */ /* 0x0007e60008000004 */
.L_x_63:
[----:B------:R4:W-:Y:S01]  /*2e40*/  UTMALDG.4D.2CTA [UR8], [UR6], desc[URZ] ;  /* 0x0000ff08060075b4 */ /* 0x0009e20008219000 */
[----:B------:R-:W5:Y:S02]  /*2e50*/  SYNCS.PHASECHK.TRANS64.TRYWAIT P0, [UR4+0x8], R6 ;  /* 0x00000806ff0075a7 */ /* 0x000f640008001104 */
[----:B----45:R-:W-:Y:S05]  /*2e60*/  @!P0 BRA `(.L_x_64) ;  /* 0x000000a800dc8947 */ /* 0x030fea0003800000 */
.L_x_187:
[----:B------:R-:W-:Y:S05]  /*2e70*/  BRA.U UP5, `(.L_x_65) ;  /* 0x00000001050c7547 */ /* 0x000fea000b800000 */
[----:B------:R-:W-:-:S13]  /*2e80*/  ELECT P0, URZ, PT ;  /* 0x0000000000ff782f */ /* 0x000fda0003800000 */
[----:B-123--:R-:W-:-:S04]  /*2e90*/  @P0 MOV R5, 0x8000 ;  /* 0x0000800000050802 */ /* 0x00efc80000000f00 */
[----:B------:R4:W-:Y:S03]  /*2ea0*/  @P0 SYNCS.ARRIVE.TRANS64 RZ, [UR4], R5 ;  /* 0x00000005ffff09a7 */ /* 0x0009e60008000004 */
.L_x_65:
[----:B------:R-:W5:Y:S02]  /*2eb0*/  SYNCS.PHASECHK.TRANS64.TRYWAIT P0, [UR4+0x28], R6 ;  /* 0x00002806ff0075a7 */ /* 0x000f640008001104 */
[----:B-----5:R-:W-:Y:S05]  /*2ec0*/  @!P0 BRA `(.L_x_66) ;  /* 0x000000a800e08947 */ /* 0x020fea0003800000 */
.L_x_189:
[----:B------:R-:W-:Y:S02]  /*2ed0*/  ELECT P0, URZ, PT ;  /* 0x0000000000ff782f */ /* 0x000fe40003800000 */
[----:B------:R-:W-:-:S05]  /*2ee0*/  LOP3.LUT R6, R9, 0x1, RZ, 0x3c, !PT ;  /* 0x0000000109067812 */ /* 0x000fca00078e3cff */
[----:B------:R-:W-:-:S06]  /*2ef0*/  IMAD.U32 R6, R6, -0x80000000, RZ ;  /* 0x8000000006067824 */ /* 0x000fcc00078e00ff */
[----:B-1234-:R-:W-:-:S04]  /*2f00*/  @P0 IMAD.MOV.U32 R5, RZ, RZ, 0x200 ;  /* 0x00000200ff050424 */ /* 0x01efc800078e00ff */
[----:B------:R1:W-:Y:S01]  /*2f10*/  @P0 SYNCS.ARRIVE.TRANS64 RZ, [UR4+0x20], R5 ;  /* 0x00002005ffff09a7 */ /* 0x0003e20008000004 */
[----:B------:R-:W2:Y:S02]  /*2f20*/  SYNCS.PHASECHK.TRANS64.TRYWAIT P0, [UR4+0x138], R6 ;  /* 0x00013806ff0075a7 */ /* 0x000ea40008001104 */
[----:B-12---:R-:W-:Y:S05]  /*2f30*/  @!P0 BRA `(.L_x_67) ;  /* 0x000000a800e08947 */ /* 0x006fea0003800000 */
.L_x_191:
[----:B------:R-:W-:Y:S04]  /*2f40*/  BSSY.RECONVERGENT B0, `(.L_x_68) ;  /* 0x0000010000007945 */ /* 0x000fe80003800200 */
[----:B------:R-:W-:Y:S05]  /*2f50*/  BRA.U UP5, `(.L_x_69) ;  /* 0x00000001052c7547 */ /* 0x000fea000b800000 */
[----:B------:R-:W-:Y:S02]  /*2f60*/  ELECT P0, URZ, PT ;  /* 0x0000000000ff782f */ /* 0x000fe40003800000 */
[----:B------:R-:W-:-:S11]  /*2f70*/  SHF.L.U32 R10, R10, 0x1f, RZ ;  /* 0x0000001f0a0a7819 */ /* 0x000fd600000006ff */
[----:B-1----:R-:W-:-:S04]  /*2f80*/  @P0 IMAD.MOV.U32 R5, RZ, RZ, 0x8000 ;  /* 0x00008000ff050424 */ /* 0x002fc800078e00ff */
[----:B------:R1:W-:Y:S01]  /*2f90*/  @P0 SYNCS.ARRIVE.TRANS64 RZ, [UR4+0x130], R5 ;  /* 0x00013005ffff09a7 */ /* 0x0003e20008000004 */
[----:B------:R-:W2:Y:S02]  /*2fa0*/  SYNCS.PHASECHK.TRANS64.TRYWAIT P0, [UR4+0x18], R10 ;  /* 0x0000180aff0075a7 */ /* 0x000ea40008001104 */
[----:B-12---:R-:W-:Y:S05]  /*2fb0*/  @!P0 BRA `(.L_x_70) ;  /* 0x000000a800dc8947 */ /* 0x006fea0003800000 */
.L_x_193:
[----:B------:R-:W-:-:S13]  /*2fc0*/  ELECT P0, URZ, PT ;  /* 0x0000000000ff782f */ /* 0x000fda0003800000 */
[----:B------:R-:W-:Y:S05]  /*2fd0*/  @!P0 BRA `(.L_x_71) ;  /* 0x0000000000188947 */ /* 0x000fea0003800000 */
[----:B-1----:R-:W-:-:S04]  /*2fe0*/  HFMA2 R5, -RZ, RZ, 0, -0.0 ;  /* 0x00008000ff057431 */ /* 0x002fc800000001ff */
[----:B------:R2:W-:Y:S01]  /*2ff0*/  SYNCS.ARRIVE.TRANS64 RZ, [UR4+0x10], R5 ;  /* 0x00001005ffff79a7 */ /* 0x0005e20008000004 */
[----:B------:R-:W-:Y:S05]  /*3000*/  BRA `(.L_x_71) ;  /* 0x00000000000c7947 */ /* 0x000fea0003800000 */
.L_x_69:
[----:B------:R-:W-:-:S04]  /*3010*/  SHF.L.U32 R10, R10, 0x1f, RZ ;  /* 0x0000001f0a0a7819 */ /* 0x000fc800000006ff */
[----:B------:R-:W2:Y:S02]  /*3020*/  SYNCS.PHASECHK.TRANS64.TRYWAIT P0, [UR4+0x18], R10 ;  /* 0x0000180aff0075a7 */ /* 0x000ea40008001104 */
[----:B--2---:R-:W-:Y:S05]  /*3030*/  @!P0 BRA `(.L_x_72) ;  /* 0x000000a800d88947 */ /* 0x004fea0003800000 */
.L_x_71:
[----:B------:R-:W-:Y:S05]  /*3040*/  BSYNC.RECONVERGENT B0 ;  /* 0x0000000000007941 */ /* 0x000fea0003800200 */
.L_x_68:
[----:B------:R-:W3:Y:S02]  /*3050*/  SYNCS.PHASECHK.TRANS64.TRYWAIT P0, [UR4+0x38], R10 ;  /* 0x0000380aff0075a7 */ /* 0x000ee40008001104 */
[----:B---3--:R-:W-:Y:S05]  /*3060*/  @!P0 BRA `(.L_x_73) ;  /* 0x000000a800e88947 */ /* 0x008fea0003800000 */
.L_x_196:
[----:B------:R-:W-:-:S13]  /*3070*/  ELECT P0, URZ, PT ;  /* 0x0000000000ff782f */ /* 0x000fda0003800000 */
[----:B------:R-:W-:Y:S05]  /*3080*/  @!P0 BRA `(.L_x_43) ;  /* 0x0000000000088947 */ /* 0x000fea0003800000 */
[----:B-12---:R-:W-:-:S04]  /*3090*/  MOV R5, 0x200 ;  /* 0x0000020000057802 */ /* 0x006fc80000000f00 */
[----:B------:R1:W-:Y:S03]  /*30a0*/  SYNCS.ARRIVE.TRANS64 RZ, [UR4+0x30], R5 ;  /* 0x00003005ffff79a7 */ /* 0x0003e60008000004 */
.L_x_43:
[----:B------:R-:W-:Y:S05]  /*30b0*/  BSYNC.RECONVERGENT B1 ;  /* 0x0000000000017941 */ /* 0x000fea0003800200 */
.L_x_34:
[----:B------:R-:W-:-:S13]  /*30c0*/  PLOP3.LUT P0, PT, PT, PT, UP6, 0x80, 0x8 ;  /* 0x000000000008781c */ /* 0x000fda0003f0f068 */
[----:B------:R-:W-:Y:S01]  /*30d0*/  @!P0 NOP ;  /* 0x0000000000008918 */ /* 0x000fe20000000000 */
[----:B------:R-:W-:Y:S05]  /*30e0*/  BRA.U !UP6, `(.L_x_74) ;  /* 0x000000510e407547 */ /* 0x000fea000b800000 */
[----:B------:R-:W5:Y:S01]  /*30f0*/  S2UR UR4, SR_CgaCtaId ;  /* 0x00000000000479c3 */ /* 0x000f620000008800 */
[----:B------:R-:W-:Y:S01]  /*3100*/  UMOV UR6, 0x400 ;  /* 0x0000040000067882 */ /* 0x000fe20000000000 */
[----:B------:R-:W-:Y:S01]  /*3110*/  UMOV UR5, 0x20 ;  /* 0x0000002000057882 */ /* 0x000fe20000000000 */
[----:B------:R-:W-:Y:S01]  /*3120*/  ELECT P0, URZ, PT ;  /* 0x0000000000ff782f */ /* 0x000fe20003800000 */
[----:B-----5:R-:W-:Y:S02]  /*3130*/  ULEA UR6, UR4, UR6, 0x18 ;  /* 0x0000000604067291 */ /* 0x020fe4000f8ec0ff */
[----:B------:R-:W-:-:S04]  /*3140*/  UIADD3 UR4, UPT, UPT, -UR5, 0x100000, URZ ;  /* 0x0010000005047890 */ /* 0x000fc8000fffe1ff */
[----:B------:R-:W-:Y:S02]  /*3150*/  USHF.L.U32 UR5, UR4, 0xb, URZ ;  /* 0x0000000b04057899 */ /* 0x000fe400080006ff */
[----:B------:R-:W-:Y:S01]  /*3160*/  USHF.L.U32 UR4, UR4, 0x1, URZ ;  /* 0x0000000104047899 */ /* 0x000fe200080006ff */
[----:B------:R-:W5:Y:S11]  /*3170*/  FENCE.VIEW.ASYNC.S ;  /* 0x00000000000073c6 */ /* 0x000f760000000000 */
[----:B-----5:R1:W5:Y:S01]  /*3180*/  SYNCS.EXCH.64 URZ, [UR6+0x128], UR4 ;  /* 0x0001280406ff75b2 */ /* 0x0203620008000100 */
[----:B------:R-:W-:Y:S01]  /*3190*/  NOP ;  /* 0x0000000000007918 */ /* 0x000fe20000000000 */
[----:B------:R-:W2:-:S00]  /*31a0*/  USETMAXREG.DEALLOC.CTAPOOL 0x68 ;  /* 0x00000068000079c8 */ /* 0x000e8000080e0500 */
[----:B--2---:R-:W2:Y:S01]  /*31b0*/  S2R R9, SR_CgaCtaId ;  /* 0x0000000000097919 */ /* 0x004ea20000008800 */
[----:B-----5:R-:W-:Y:S01]  /*31c0*/  NOP ;  /* 0x0000000000007918 */ /* 0x020fe20000000000 */
[----:B-1-3--:R-:W-:Y:S02]  /*31d0*/  MOV R6, 0x40 ;  /* 0x0000004000067802 */ /* 0x00afe40000000f00 */
[----:B----4-:R-:W-:Y:S02]  /*31e0*/  MOV R8, 0x400 ;  /* 0x0000040000087802 */ /* 0x010fe40000000f00 */
[C---:B--2---:R-:W-:Y:S02]  /*31f0*/  LEA R5, R9.reuse, R6, 0x18 ;  /* 0x0000000609057211 */ /* 0x044fe400078ec0ff */
[----:B------:R-:W-:-:S04]  /*3200*/  LEA R8, R9, R8, 0x18 ;  /* 0x0000000809087211 */ /* 0x000fc800078ec0ff */
[----:B------:R-:W1:Y:S02]  /*3210*/  LDS.U8 R5, [R5] ;  /* 0x0000000005057984 */ /* 0x000e640000000000 */
[----:B-1----:R-:W-:-:S13]  /*3220*/  ISETP.NE.AND P0, PT, R5, RZ, PT ;  /* 0x000000ff0500720c */ /* 0x002fda0003f05270 */
[----:B------:R-:W-:Y:S05]  /*3230*/  @P0 BRA `(.L_x_75) ;  /* 0x0000000400500947 */ /* 0x000fea0003800000 */
[C---:B------:R-:W-:Y:S02]  /*3240*/  LOP3.LUT R5, R9.reuse, 0x1, RZ, 0xc0, !PT ;  /* 0x0000000109057812 */ /* 0x040fe400078ec0ff */
[----:B------:R-:W-:Y:S02]  /*3250*/  LOP3.LUT R15, R9, 0x1, RZ, 0x3c, !PT ;  /* 0x00000001090f7812 */ /* 0x000fe400078e3cff */
[----:B------:R-:W-:-:S13]  /*3260*/  ISETP.NE.U32.AND P1, PT, R5, 0x1, PT ;  /* 0x000000010500780c */ /* 0x000fda0003f25070 */
[----:B------:R-:W-:Y:S05]  /*3270*/  @!P1 BRA `(.L_x_76) ;  /* 0x0000000000c49947 */ /* 0x000fea0003800000 */
[----:B------:R-:W-:Y:S01]  /*3280*/  ELECT P0, URZ, PT ;  /* 0x0000000000ff782f */ /* 0x000fe20003800000 */
[----:B------:R-:W-:-:S12]  /*3290*/  BSSY B0, `(.L_x_76) ;  /* 0x000002f000007945 */ /* 0x000fd80003800000 */
[----:B------:R-:W-:Y:S05]  /*32a0*/  @!P0 BRA `(.L_x_77) ;  /* 0x0000000000b48947 */ /* 0x000fea0003800000 */
[----:B------:R-:W-:-:S05]  /*32b0*/  UMOV UR4, 0x10 ;  /* 0x0000001000047882 */ /* 0x000fca0000000000 */
[----:B------:R-:W-:Y:S04]  /*32c0*/  DEPBAR.LE SB1, 0x36 ;  /* 0x00009d800000791a */ /* 0x000fe80000000000 */
[----:B------:R-:W1:Y:S02]  /*32d0*/  UTCATOMSWS.2CTA.FIND_AND_SET.ALIGN UP0, UR4, UR4 ;  /* 0x00000004000475e3 */ /* 0x000e640008200800 */
[----:B-1----:R-:W-:Y:S01]  /*32e0*/  PLOP3.LUT P0, PT, PT, PT, UP0, 0x80, 0x8 ;  /* 0x000000000008781c */ /* 0x002fe20003f0f008 */
[----:B------:R-:W-:-:S03]  /*32f0*/  IMAD.U32 R13, RZ, RZ, UR4 ;  /* 0x00000004ff0d7e24 */ /* 0x000fc6000f8e00ff */
[----:B------:R-:W-:-:S04]  /*3300*/  SEL R5, RZ, 0xffffffff, !P0 ;  /* 0xffffffffff057807 */ /* 0x000fc80004000000 */
[----:B------:R-:W-:-:S13]  /*3310*/  ISETP.NE.AND P0, PT, R5, RZ, PT ;  /* 0x000000ff0500720c */ /* 0x000fda0003f05270 */
[----:B------:R-:W-:Y:S05]  /*3320*/  @P0 BRA `(.L_x_78) ;  /* 0x0000000000240947 */ /* 0x000fea0003800000 */
.L_x_79:
[----:B------:R-:W-:Y:S05]  /*3330*/  NANOSLEEP 0x64 ;  /* 0x000000640000795d */ /* 0x000fea0003800000 */
[----:B------:R-:W-:-:S05]  /*3340*/  UMOV UR4, 0x10 ;  /* 0x0000001000047882 */ /* 0x000fca0000000000 */
[----:B------:R-:W-:Y:S04]  /*3350*/  DEPBAR.LE SB1, 0x36 ;  /* 0x00009d800000791a */ /* 0x000fe80000000000 */
[----:B------:R-:W1:Y:S02]  /*3360*/  UTCATOMSWS.2CTA.FIND_AND_SET.ALIGN UP0, UR4, UR4 ;  /* 0x00000004000475e3 */ /* 0x000e640008200800 */
[----:B-1----:R-:W-:Y:S01]  /*3370*/  PLOP3.LUT P0, PT, PT, PT, UP0, 0x80, 0x8 ;  /* 0x000000000008781c */ /* 0x002fe20003f0f008 */
[----:B------:R-:W-:-:S03]  /*3380*/  IMAD.U32 R13, RZ, RZ, UR4 ;  /* 0x00000004ff0d7e24 */ /* 0x000fc6000f8e00ff */
[----:B------:R-:W-:-:S04]  /*3390*/  SEL R5, RZ, 0xffffffff, !P0 ;  /* 0xffffffffff057807 */ /* 0x000fc80004000000 */
[----:B------:R-:W-:-:S13]  /*33a0*/  ISETP.NE.AND P0, PT, R5, RZ, PT ;  /* 0x000000ff0500720c */ /* 0x000fda0003f05270 */
[----:B------:R-:W-:Y:S05]  /*33b0*/  @!P0 BRA `(.L_x_79) ;  /* 0xfffffffc00dc8947 */ /* 0x000fea000383ffff */
.L_x_78:
[----:B------:R-:W-:Y:S01]  /*33c0*/  MOV R16, 0x60 ;  /* 0x0000006000107802 */ /* 0x000fe20000000f00 */
[----:B------:R-:W-:Y:S01]  /*33d0*/  VIADD R6, R8, 0x120 ;  /* 0x0000012008067836 */ /* 0x000fe20000000000 */
[----:B------:R-:W-:Y:S01]  /*33e0*/  MOV R14, 0x58 ;  /* 0x00000058000e7802 */ /* 0x000fe20000000f00 */
[----:B------:R-:W-:Y:S01]  /*33f0*/  IMAD.MOV.U32 R12, RZ, RZ, 0x4 ;  /* 0x00000004ff0c7424 */ /* 0x000fe200078e00ff */
[C---:B------:R-:W-:Y:S02]  /*3400*/  LEA R16, R9.reuse, R16, 0x18 ;  /* 0x0000001009107211 */ /* 0x040fe400078ec0ff */
[----:B------:R-:W-:-:S03]  /*3410*/  LEA R14, R9, R14, 0x18 ;  /* 0x0000000e090e7211 */ /* 0x000fc600078ec0ff */
[----:B------:R-:W1:Y:S02]  /*3420*/  LDS R10, [R16] ;  /* 0x00000000100a7984 */ /* 0x000e640000000800 */
[----:B-1----:R-:W-:-:S04]  /*3430*/  IMAD.U32 R10, R10, -0x80000000, RZ ;  /* 0x800000000a0a7824 */ /* 0x002fc800078e00ff */
[----:B------:R-:W1:Y:S02]  /*3440*/  SYNCS.PHASECHK.TRANS64.TRYWAIT P0, [R14+URZ], R10 ;  /* 0x0000000a0e0075a7 */ /* 0x000e6400080011ff */
[----:B-1----:R-:W-:Y:S05]  /*3450*/  @P0 BRA `(.L_x_80) ;  /* 0x0000000000080947 */ /* 0x002fea0003800000 */
[----:B------:R-:W1:Y:S02]  /*3460*/  SYNCS.PHASECHK.TRANS64.TRYWAIT P0, [R14+URZ], R10 ;  /* 0x0000000a0e0075a7 */ /* 0x000e6400080011ff */
[----:B-1----:R-:W-:Y:S05]  /*3470*/  @!P0 BRA `(.L_x_81) ;  /* 0x000000a800008947 */ /* 0x002fea0003800000 */
.L_x_80:
[----:B------:R-:W-:Y:S01]  /*3480*/  PRMT R7, R15, 0x654, R14 ;  /* 0x000006540f077816 */ /* 0x000fe2000000000e */
[----:B-1----:R-:W-:Y:S01]  /*3490*/  IMAD.SHL.U32 R11, R13, 0x20, RZ ;  /* 0x000000200d0b7824 */ /* 0x002fe200078e00ff */
[----:B------:R-:W-:Y:S01]  /*34a0*/  PRMT R6, R15, 0x654, R6 ;  /* 0x000006540f067816 */ /* 0x000fe20000000006 */
[----:B------:R-:W-:Y:S01]  /*34b0*/  IMAD.MOV.U32 R10, RZ, RZ, 0xffff ;  /* 0x0000ffffff0a7424 */ /* 0x000fe200078e00ff */
[----:B------:R1:W-:Y:S01]  /*34c0*/  SYNCS.ARRIVE.TRANS64.RED RZ, [R7+URZ], R12 ;  /* 0x0000000c07ff79a7 */ /* 0x0003e200080004ff */
[----:B------:R-:W-:Y:S01]  /*34d0*/  IMAD.MOV.U32 R5, RZ, RZ, 0x1 ;  /* 0x00000001ff057424 */ /* 0x000fe200078e00ff */
[----:B------:R2:W-:Y:S01]  /*34e0*/  STS [R8+0x120], R11 ;  /* 0x0001200b08007388 */ /* 0x0005e20000000800 */
[----:B------:R-:W-:Y:S01]  /*34f0*/  VIADD R14, R13, 0x10 ;  /* 0x000000100d0e7836 */ /* 0x000fe20000000000 */
[----:B------:R-:W-:Y:S02]  /*3500*/  SHF.L.U32 R10, R10, R13, RZ ;  /* 0x0000000d0a0a7219 */ /* 0x000fe400000006ff */
[----:B------:R2:W-:Y:S02]  /*3510*/  STAS [R6.64], R13 ;  /* 0x0000000d06007dbd */ /* 0x0005e4000c0008ff */
[----:B------:R-:W-:-:S04]  /*3520*/  SHF.L.U32 R17, R5, R14, RZ ;  /* 0x0000000e05117219 */ /* 0x000fc800000006ff */
[----:B------:R-:W-:Y:S02]  /*3530*/  LOP3.LUT R10, R17, R10, RZ, 0xfc, !PT ;  /* 0x0000000a110a7212 */ /* 0x000fe400078efcff */
[----:B-1----:R-:W-:-:S04]  /*3540*/  MOV R12, 0x50 ;  /* 0x00000050000c7802 */ /* 0x002fc80000000f00 */
[----:B------:R-:W-:-:S05]  /*3550*/  LEA R17, R9, R12, 0x18 ;  /* 0x0000000c09117211 */ /* 0x000fca00078ec0ff */
[----:B------:R2:W-:Y:S04]  /*3560*/  ATOMS.OR RZ, [R17], R10 ;  /* 0x0000000a11ff738c */ /* 0x0005e80003000000 */
[----:B------:R2:W-:Y:S02]  /*3570*/  ATOMS.XOR RZ, [R16], R5 ;  /* 0x0000000510ff738c */ /* 0x0005e40003800000 */
.L_x_77:
[----:B------:R-:W-:Y:S05]  /*3580*/  BSYNC B0 ;  /* 0x0000000000007941 */ /* 0x000fea0003800000 */
.L_x_76:
[----:B------:R-:W-:Y:S05]  /*3590*/  @P1 BRA `(.L_x_82) ;  /* 0x0000000000881947 */ /* 0x000fea0003800000 */
[----:B------:R-:W-:Y:S05]  /*35a0*/  WARPSYNC.ALL ;  /* 0x0000000000007948 */ /* 0x000fea0003800000 */
[----:B------:R-:W-:Y:S01]  /*35b0*/  NOP ;  /* 0x0000000000007918 */ /* 0x000fe20000000000 */
[----:B------:R-:W-:-:S13]  /*35c0*/  ELECT P0, URZ, PT ;  /* 0x0000000000ff782f */ /* 0x000fda0003800000 */
[----:B------:R-:W-:Y:S05]  /*35d0*/  @!P0 BRA `(.L_x_82) ;  /* 0x0000000000788947 */ /* 0x000fea0003800000 */
[----:B------:R-:W-:Y:S02]  /*35e0*/  MOV R12, 0x60 ;  /* 0x00000060000c7802 */ /* 0x000fe40000000f00 */
[----:B--2---:R-:W-:Y:S02]  /*35f0*/  MOV R10, 0x58 ;  /* 0x00000058000a7802 */ /* 0x004fe40000000f00 */
        /* <DEDUP_REMOVED lines=8> */
.L_x_83:
[----:B------:R-:W2:Y:S01]  /*3680*/  LDS R11, [R8+0x120] ;  /* 0x00012000080b7984 */ /* 0x000ea20000000800 */
[----:B------:R-:W-:Y:S01]  /*3690*/  IMAD.MOV.U32 R6, RZ, RZ, 0xffff ;  /* 0x0000ffffff067424 */ /* 0x000fe200078e00ff */
[----:B-1----:R-:W-:Y:S01]  /*36a0*/  PRMT R10, R15, 0x654, R10 ;  /* 0x000006540f0a7816 */ /* 0x002fe2000000000a */
[----:B------:R-:W-:Y:S02]  /*36b0*/  IMAD.MOV.U32 R5, RZ, RZ, 0x1 ;  /* 0x00000001ff057424 */ /* 0x000fe400078e00ff */
[C---:B--2---:R-:W-:Y:S01]  /*36c0*/  IMAD.SHL.U32 R7, R11.reuse, 0x20, RZ ;  /* 0x000000200b077824 */ /* 0x044fe200078e00ff */
[----:B------:R-:W-:Y:S01]  /*36d0*/  SHF.L.U32 R6, R6, R11, RZ ;  /* 0x0000000b06067219 */ /* 0x000fe200000006ff */
[----:B------:R-:W-:-:S03]  /*36e0*/  VIADD R14, R11, 0x10 ;  /* 0x000000100b0e7836 */ /* 0x000fc60000000000 */
[----:B------:R1:W-:Y:S02]  /*36f0*/  STS [R8+0x120], R7 ;  /* 0x0001200708007388 */ /* 0x0003e40000000800 */
[----:B------:R-:W-:Y:S02]  /*3700*/  SHF.L.U32 R11, R5, R14, RZ ;  /* 0x0000000e050b7219 */ /* 0x000fe400000006ff */
[----:B------:R-:W-:Y:S02]  /*3710*/  MOV R14, 0x50 ;  /* 0x00000050000e7802 */ /* 0x000fe40000000f00 */
[----:B------:R-:W-:Y:S02]  /*3720*/  LOP3.LUT R6, R11, R6, RZ, 0xfc, !PT ;  /* 0x000000060b067212 */ /* 0x000fe400078efcff */
[----:B------:R-:W-:-:S05]  /*3730*/  LEA R9, R9, R14, 0x18 ;  /* 0x0000000e09097211 */ /* 0x000fca00078ec0ff */
[----:B------:R1:W-:Y:S01]  /*3740*/  ATOMS.OR RZ, [R9], R6 ;  /* 0x0000000609ff738c */ /* 0x0003e20003000000 */
[----:B------:R1:W-:Y:S03]  /*3750*/  SYNCS.ARRIVE.TRANS64.RED.A1T0 RZ, [R10+URZ], RZ ;  /* 0x000000ff0aff79a7 */ /* 0x0003e600081004ff */
[----:B------:R1:W-:Y:S01]  /*3760*/  ATOMS.XOR RZ, [R12], R5 ;  /* 0x000000050cff738c */ /* 0x0003e20003800000 */
[----:B------:R-:W-:Y:S05]  /*3770*/  BRA `(.L_x_82) ;  /* 0x0000000000107947 */ /* 0x000fea0003800000 */
.L_x_75:
[----:B------:R-:W-:Y:S02]  /*3780*/  MOV R5, 0xffffffff ;  /* 0xffffffff00057802 */ /* 0x000fe40000000f00 */
[----:B------:R-:W-:-:S03]  /*3790*/  MOV R6, 0x37c0 ;  /* 0x000037c000067802 */ /* 0x000fc60000000f00 */
[----:B------:R1:W-:Y:S04]  /*37a0*/  STS [R8+0x120], R5 ;  /* 0x0001200508007388 */ /* 0x0003e80000000800 */
[----:B-1----:R-:W-:Y:S05]  /*37b0*/  CALL.REL.NOINC `($__internal_1_$__cuda_sm10x_tcgen05_guardrail_trap_phase_invalid_during_alloc) ;  /* 0x000000b000d07944 */ /* 0x002fea0003c00000 */
.L_x_82:
[----:B------:R-:W-:Y:S05]  /*37c0*/  WARPSYNC.ALL ;  /* 0x0000000000007948 */ /* 0x000fea0003800000 */
[----:B------:R-:W-:Y:S01]  /*37d0*/  NOP ;  /* 0x0000000000007918 */ /* 0x000fe20000000000 */
[----:B------:R-:W3:Y:S08]  /*37e0*/  S2UR UR4, SR_CgaCtaId ;  /* 0x00000000000479c3 */ /* 0x000ef00000008800 */
[----:B------:R-:W-:Y:S06]  /*37f0*/  BAR.SYNC.DEFER_BLOCKING 0x5, 0x1a0 ;  /* 0x0146800000007b1d */ /* 0x000fec0000010000 */
[----:B------:R-:W-:-:S02]  /*3800*/  UMOV UR34, 0x400 ;  /* 0x0000040000227882 */ /* 0x000fc40000000000 */
[----:B------:R-:W4:Y:S01]  /*3810*/  S2UR UR5, SR_CTAID.X ;  /* 0x00000000000579c3 */ /* 0x000f220000002500 */
[----:B-123--:R-:W-:-:S04]  /*3820*/  MOV R7, UR4 ;  /* 0x0000000400077c02 */ /* 0x00efc80008000f00 */
[----:B------:R-:W-:Y:S01]  /*3830*/  R2UR UR4, R7 ;  /* 0x00000000070472ca */ /* 0x000fe200000e0000 */
[----:B----4-:R-:W-:-:S04]  /*3840*/  ULOP3.LUT UR5, UR5, 0x1, URZ, 0xc0, !UPT ;  /* 0x0000000105057892 */ /* 0x010fc8000f8ec0ff */
[----:B------:R-:W-:-:S08]  /*3850*/  UISETP.NE.AND UP0, UPT, UR5, URZ, UPT ;  /* 0x000000ff0500728c */ /* 0x000fd0000bf05270 */
[----:B------:R-:W-:-:S09]  /*3860*/  ULEA UR34, UR4, UR34, 0x18 ;  /* 0x0000002204227291 */ /* 0x000fd2000f8ec0ff */
[----:B------:R-:W1:Y:S01]  /*3870*/  LDS R5, [UR34+0x120] ;  /* 0x00012022ff057984 */ /* 0x000e620008000800 */
[----:B------:R-:W-:Y:S05]  /*3880*/  BRA.U UP0, `(.L_x_85) ;  /* 0x0000004500407547 */ /* 0x000fea000b800000 */
[----:B------:R-:W2:Y:S01]  /*3890*/  SYNCS.PHASECHK.TRANS64.TRYWAIT P0, [UR34], RZ ;  /* 0x000000ffff0075a7 */ /* 0x000ea20008001122 */
[----:B------:R-:W-:Y:S01]  /*38a0*/  HFMA2 R9, -RZ, RZ, -0.0 , 0 ;  /* 0x80000000ff097431 */ /* 0x000fe200000001ff */
[----:B--2---:R-:W-:Y:S06]  /*38b0*/  @!P0 BRA `(.L_x_86) ;  /* 0x000000a400208947 */ /* 0x004fec0003800000 */
.L_x_200:
[----:B------:R-:W3:Y:S01]  /*38c0*/  SYNCS.PHASECHK.TRANS64.TRYWAIT P0, [UR34+0x48], R9 ;  /* 0x00004809ff0075a7 */ /* 0x000ee20008001122 */
[----:B------:R-:W-:Y:S01]  /*38d0*/  UIADD3 UR5, UPT, UPT, UR34, 0x4400, URZ ;  /* 0x0000440022057890 */ /* 0x000fe2000fffe0ff */
[----:B------:R-:W-:Y:S01]  /*38e0*/  R2UR UR6, R3 ;  /* 0x00000000030672ca */ /* 0x000fe200000e0000 */
[----:B------:R-:W-:Y:S01]  /*38f0*/  UIADD3 UR4, UPT, UPT, UR34, 0x400, URZ ;  /* 0x0000040022047890 */ /* 0x000fe2000fffe0ff */
[----:B------:R-:W-:Y:S01]  /*3900*/  IMAD.MOV.U32 R8, RZ, RZ, RZ ;  /* 0x000000ffff087224 */ /* 0x000fe200078e00ff */
[----:B------:R-:W-:Y:S01]  /*3910*/  USHF.R.U32.HI UR5, URZ, 0x4, UR5 ;  /* 0x00000004ff057899 */ /* 0x000fe20008011605 */
[----:B--2---:R-:W-:Y:S01]  /*3920*/  IMAD.MOV.U32 R6, RZ, RZ, RZ ;  /* 0x000000ffff067224 */ /* 0x004fe200078e00ff */
[----:B------:R-:W-:Y:S02]  /*3930*/  USHF.R.U32.HI UR4, URZ, 0x4, UR4 ;  /* 0x00000004ff047899 */ /* 0x000fe40008011604 */
[----:B------:R-:W-:Y:S01]  /*3940*/  ULOP3.LUT UR12, UR5, 0x3fc0, URZ, 0xc0, !UPT ;  /* 0x00003fc0050c7892 */ /* 0x000fe2000f8ec0ff */
[----:B------:R-:W-:Y:S01]  /*3950*/  R2UR UR47, R8 ;  /* 0x00000000082f72ca */ /* 0x000fe200000e0000 */
        /* <DEDUP_REMOVED lines=8> */
[----:B------:R-:W-:Y:S01]  /*39e0*/  UMOV UR62, 0x0 ;  /* 0x00000000003e7882 */ /* 0x000fe20000000000 */
        /* <DEDUP_REMOVED lines=15> */
[----:B------:R-:W-:Y:S01]  /*3ae0*/  UIADD3 UR39, UPT, UPT, UR34, 0x40, URZ ;  /* 0x0000004022277890 */ /* 0x000fe2000fffe0ff */
[----:B------:R-:W-:Y:S01]  /*3af0*/  R2UR UR42, R6 ;  /* 0x00000000062a72ca */ /* 0x000fe200000e0000 */
[----:B------:R-:W-:Y:S01]  /*3b00*/  UMOV UR64, 0x3 ;  /* 0x0000000300407882 */ /* 0x000fe20000000000 */
[----:B------:R-:W-:Y:S01]  /*3b10*/  UIADD3 UR38, UPT, UPT, UR34, 0x8, URZ ;  /* 0x0000000822267890 */ /* 0x000fe2000fffe0ff */
[----:B------:R-:W-:Y:S01]  /*3b20*/  R2UR UR41, R8 ;  /* 0x00000000082972ca */ /* 0x000fe200000e0000 */
[----:B------:R-:W-:Y:S01]  /*3b30*/  UIADD3 UR36, UPT, UPT, UR12, 0x2, URZ ;  /* 0x000000020c247890 */ /* 0x000fe2000fffe0ff */
[----:B------:R-:W-:Y:S01]  /*3b40*/  R2UR UR40, R6 ;  /* 0x00000000062872ca */ /* 0x000fe200000e0000 */
[----:B------:R-:W-:-:S02]  /*3b50*/  UIADD3 UR32, UPT, UPT, UR10, 0x2, URZ ;  /* 0x000000020a207890 */ /* 0x000fc4000fffe0ff */
[----:B------:R-:W-:Y:S02]  /*3b60*/  UIADD3 UR30, UPT, UPT, UR12, 0x4, URZ ;  /* 0x000000040c1e7890 */ /* 0x000fe4000fffe0ff */
[----:B------:R-:W-:Y:S02]  /*3b70*/  UIADD3 UR28, UPT, UPT, UR10, 0x4, URZ ;  /* 0x000000040a1c7890 */ /* 0x000fe4000fffe0ff */
[----:B------:R-:W-:Y:S02]  /*3b80*/  UIADD3 UR26, UPT, UPT, UR12, 0x6, URZ ;  /* 0x000000060c1a7890 */ /* 0x000fe4000fffe0ff */
[----:B------:R-:W-:Y:S02]  /*3b90*/  UIADD3 UR24, UPT, UPT, UR10, 0x6, URZ ;  /* 0x000000060a187890 */ /* 0x000fe4000fffe0ff */
[----:B------:R-:W-:Y:S02]  /*3ba0*/  UIADD3 UR22, UPT, UPT, UR12, 0x400, URZ ;  /* 0x000004000c167890 */ /* 0x000fe4000fffe0ff */
[----:B------:R-:W-:-:S02]  /*3bb0*/  UIADD3 UR20, UPT, UPT, UR10, 0x200, URZ ;  /* 0x000002000a147890 */ /* 0x000fc4000fffe0ff */
[----:B------:R-:W-:Y:S02]  /*3bc0*/  UIADD3 UR18, UPT, UPT, UR12, 0x402, URZ ;  /* 0x000004020c127890 */ /* 0x000fe4000fffe0ff */
[----:B------:R-:W-:Y:S02]  /*3bd0*/  UIADD3 UR16, UPT, UPT, UR10, 0x202, URZ ;  /* 0x000002020a107890 */ /* 0x000fe4000fffe0ff */
[----:B------:R-:W-:Y:S02]  /*3be0*/  UIADD3 UR14, UPT, UPT, UR12, 0x404, URZ ;  /* 0x000004040c0e7890 */ /* 0x000fe4000fffe0ff */
[----:B------:R-:W-:Y:S01]  /*3bf0*/  UIADD3 UR8, UPT, UPT, UR10, 0x204, URZ ;  /* 0x000002040a087890 */ /* 0x000fe2000fffe0ff */
[----:B------:R-:W-:Y:S01]  /*3c00*/  UMOV UR13, 0x40004040 ;  /* 0x40004040000d7882 */ /* 0x000fe20000000000 */
[----:B------:R-:W-:Y:S01]  /*3c10*/  UIADD3 UR6, UPT, UPT, UR12, 0x406, URZ ;  /* 0x000004060c067890 */ /* 0x000fe2000fffe0ff */
[----:B------:R-:W-:Y:S01]  /*3c20*/  UMOV UR11, 0x40004040 ;  /* 0x40004040000b7882 */ /* 0x000fe20000000000 */
[----:B------:R-:W-:Y:S01]  /*3c30*/  UIADD3 UR4, UPT, UPT, UR10, 0x206, URZ ;  /* 0x000002060a047890 */ /* 0x000fe2000fffe0ff */
        /* <DEDUP_REMOVED lines=14> */
[----:B---3--:R-:W-:Y:S05]  /*3d20*/  @!P0 BRA `(.L_x_87) ;  /* 0x000000a0001c8947 */ /* 0x008fea0003800000 */
.L_x_202:
[----:B------:R3:W-:Y:S01]  /*3d30*/  UTCHMMA.2CTA gdesc[UR12], gdesc[UR10], tmem[UR47], tmem[UR62], idesc[UR63], !UPT ;  /* 0x00ff3e0a0c0075ea */ /* 0x0007e2000fa0002f */
[----:B------:R3:W-:Y:S01]  /*3d40*/  UTCHMMA.2CTA gdesc[UR36], gdesc[UR32], tmem[UR46], tmem[UR60], idesc[UR61], UPT ;  /* 0x00ff3c20240075ea */ /* 0x0007e2000ba0002e */
[----:B------:R3:W-:Y:S01]  /*3d50*/  UTCHMMA.2CTA gdesc[UR30], gdesc[UR28], tmem[UR45], tmem[UR58], idesc[UR59], UPT ;  /* 0x00ff3a1c1e0075ea */ /* 0x0007e2000ba0002d */
[----:B------:R3:W-:Y:S01]  /*3d60*/  UTCHMMA.2CTA gdesc[UR26], gdesc[UR24], tmem[UR44], tmem[UR56], idesc[UR57], UPT ;  /* 0x00ff38181a0075ea */ /* 0x0007e2000ba0002c */
[----:B------:R3:W-:Y:S01]  /*3d70*/  UTCHMMA.2CTA gdesc[UR22], gdesc[UR20], tmem[UR43], tmem[UR54], idesc[UR55], UPT ;  /* 0x00ff3614160075ea */ /* 0x0007e2000ba0002b */
[----:B------:R3:W-:Y:S01]  /*3d80*/  UTCHMMA.2CTA gdesc[UR18], gdesc[UR16], tmem[UR42], tmem[UR52], idesc[UR53], UPT ;  /* 0x00ff3410120075ea */ /* 0x0007e2000ba0002a */
[----:B------:R3:W-:Y:S01]  /*3d90*/  UTCHMMA.2CTA gdesc[UR14], gdesc[UR8], tmem[UR41], tmem[UR50], idesc[UR51], UPT ;  /* 0x00ff32080e0075ea */ /* 0x0007e2000ba00029 */
[----:B------:R3:W-:Y:S01]  /*3da0*/  UTCHMMA.2CTA gdesc[UR6], gdesc[UR4], tmem[UR40], tmem[UR48], idesc[UR49], UPT ;  /* 0x00ff3004060075ea */ /* 0x0007e2000ba00028 */
[----:B------:R3:W-:Y:S01]  /*3db0*/  UTCBAR.2CTA.MULTICAST [UR39], URZ, UR64 ;  /* 0x000000ff270073e9 */ /* 0x0007e20008200840 */
[----:B------:R3:W-:Y:S01]  /*3dc0*/  UTCBAR.2CTA.MULTICAST [UR38], URZ, UR35 ;  /* 0x000000ff260073e9 */ /* 0x0007e20008200823 */
[----:B------:R-:W4:Y:S02]  /*3dd0*/  SYNCS.PHASECHK.TRANS64.TRYWAIT P0, [UR34+0x10], RZ ;  /* 0x000010ffff0075a7 */ /* 0x000f240008001122 */
[----:B---34-:R-:W-:Y:S05]  /*3de0*/  @!P0 BRA `(.L_x_88) ;  /* 0x000000a0000c8947 */ /* 0x018fea0003800000 */
.L_x_204:
[----:B------:R-:W3:Y:S01]  /*3df0*/  SYNCS.PHASECHK.TRANS64.TRYWAIT P0, [UR34+0x58], R9 ;  /* 0x00005809ff0075a7 */ /* 0x000ee20008001122 */
[----:B------:R-:W-:Y:S01]  /*3e00*/  UIADD3 UR5, UPT, UPT, UR34, 0xc400, URZ ;  /* 0x0000c40022057890 */ /* 0x000fe2000fffe0ff */
[----:B------:R-:W-:Y:S01]  /*3e10*/  IMAD.MOV.U32 R8, RZ, RZ, 0x100 ;  /* 0x00000100ff087424 */ /* 0x000fe200078e00ff */
[----:B------:R-:W-:Y:S01]  /*3e20*/  UIADD3 UR4, UPT, UPT, UR34, 0x1c400, URZ ;  /* 0x0001c40022047890 */ /* 0x000fe2000fffe0ff */
[----:B--2---:R-:W-:Y:S01]  /*3e30*/  IMAD.MOV.U32 R6, RZ, RZ, 0x100 ;  /* 0x00000100ff067424 */ /* 0x004fe200078e00ff */
[----:B------:R-:W-:Y:S02]  /*3e40*/  USHF.R.U32.HI UR5, URZ, 0x4, UR5 ;  /* 0x00000004ff057899 */ /* 0x000fe40008011605 */
[----:B------:R-:W-:Y:S01]  /*3e50*/  USHF.R.U32.HI UR4, URZ, 0x4, UR4 ;  /* 0x00000004ff047899 */ /* 0x000fe20008011604 */
        /* <DEDUP_REMOVED lines=61> */
.L_x_206:
[----:B------:R3:W-:Y:S01]  /*4230*/  UTCHMMA.2CTA gdesc[UR8], gdesc[UR6], tmem[UR49], tmem[UR64], idesc[UR65], !UPT ;  /* 0x00ff4006080075ea */ /* 0x0007e2000fa00031 */
[----:B------:R4:W-:Y:S01]  /*4240*/  UTCHMMA.2CTA gdesc[UR40], gdesc[UR38], tmem[UR47], tmem[UR62], idesc[UR63], UPT ;  /* 0x00ff3e26280075ea */ /* 0x0009e2000ba0002f */
[----:B------:R5:W-:Y:S01]  /*4250*/  UTCHMMA.2CTA gdesc[UR36], gdesc[UR32], tmem[UR48], tmem[UR60], idesc[UR61], UPT ;  /* 0x00ff3c20240075ea */ /* 0x000be2000ba00030 */
[----:B------:R-:W-:Y:S01]  /*4260*/  UTCHMMA.2CTA gdesc[UR30], gdesc[UR28], tmem[UR46], tmem[UR58], idesc[UR59], UPT ;  /* 0x00ff3a1c1e0075ea */ /* 0x000fe2000ba0002e */
[----:B------:R-:W-:Y:S01]  /*4270*/  UTCHMMA.2CTA gdesc[UR26], gdesc[UR24], tmem[UR45], tmem[UR56], idesc[UR57], UPT ;  /* 0x00ff38181a0075ea */ /* 0x000fe2000ba0002d */
[----:B------:R2:W-:Y:S01]  /*4280*/  UTCHMMA.2CTA gdesc[UR22], gdesc[UR20], tmem[UR44], tmem[UR54], idesc[UR55], UPT ;  /* 0x00ff3614160075ea */ /* 0x0005e2000ba0002c */
[----:B------:R-:W-:Y:S01]  /*4290*/  UTCHMMA.2CTA gdesc[UR18], gdesc[UR16], tmem[UR43], tmem[UR52], idesc[UR53], UPT ;  /* 0x00ff3410120075ea */ /* 0x000fe2000ba0002b */
[----:B------:R1:W-:Y:S01]  /*42a0*/  UTCHMMA.2CTA gdesc[UR14], gdesc[UR4], tmem[UR42], tmem[UR50], idesc[UR51], UPT ;  /* 0x00ff32040e0075ea */ /* 0x0003e2000ba0002a */
[----:B------:R1:W-:Y:S01]  /*42b0*/  UTCBAR.2CTA.MULTICAST [UR35], URZ, UR66 ;  /* 0x000000ff230073e9 */ /* 0x0003e20008200842 */
[----:B------:R-:W1:Y:S01]  /*42c0*/  SYNCS.PHASECHK.TRANS64.TRYWAIT P0, [UR34+0x48], RZ ;  /* 0x000048ffff0075a7 */ /* 0x000e620008001122 */
[----:B------:R-:W-:Y:S01]  /*42d0*/  IMAD.MOV.U32 R8, RZ, RZ, RZ ;  /* 0x000000ffff087224 */ /* 0x000fe200078e00ff */
[----:B------:R-:W-:Y:S01]  /*42e0*/  R2UR UR67, R3 ;  /* 0x00000000034372ca */ /* 0x000fe200000e0000 */
[----:B------:R-:W-:-:S02]  /*42f0*/  IMAD.MOV.U32 R10, RZ, RZ, 0x8 ;  /* 0x00000008ff0a7424 */ /* 0x000fc400078e00ff */
[----:B--2---:R-:W-:Y:S02]  /*4300*/  IMAD.MOV.U32 R6, RZ, RZ, 0x80 ;  /* 0x00000080ff067424 */ /* 0x004fe400078e00ff */
[----:B------:R-:W-:Y:S01]  /*4310*/  IMAD.MOV.U32 R9, RZ, RZ, 0x80 ;  /* 0x00000080ff097424 */ /* 0x000fe200078e00ff */
[----:B---3--:R-:W-:Y:S01]  /*4320*/  UMOV UR64, 0x0 ;  /* 0x0000000000407882 */ /* 0x008fe20000000000 */
[----:B----4-:R-:W-:Y:S01]  /*4330*/  R2UR UR47, R8 ;  /* 0x00000000082f72ca */ /* 0x010fe200000e0000 */
[----:B------:R-:W-:Y:S01]  /*4340*/  IMAD.MOV.U32 R8, RZ, RZ, 0x10 ;  /* 0x00000010ff087424 */ /* 0x000fe200078e00ff */
[----:B-----5:R-:W-:Y:S01]  /*4350*/  R2UR UR48, R6 ;  /* 0x00000000063072ca */ /* 0x020fe200000e0000 */
[----:B------:R-:W-:Y:S01]  /*4360*/  UMOV UR65, 0x10210010 ;  /* 0x1021001000417882 */ /* 0x000fe20000000000 */
[----:B------:R-:W-:Y:S01]  /*4370*/  R2UR UR44, R10 ;  /* 0x000000000a2c72ca */ /* 0x000fe200000e0000 */
[----:B------:R-:W-:Y:S01]  /*4380*/  IMAD.MOV.U32 R10, RZ, RZ, 0x18 ;  /* 0x00000018ff0a7424 */ /* 0x000fe200078e00ff */
[----:B-1----:R-:W-:Y:S01]  /*4390*/  R2UR UR42, R8 ;  /* 0x00000000082a72ca */ /* 0x002fe200000e0000 */
[----:B------:R-:W-:Y:S01]  /*43a0*/  IMAD.MOV.U32 R8, RZ, RZ, 0x20 ;  /* 0x00000020ff087424 */ /* 0x000fe200078e00ff */
[----:B------:R-:W-:Y:S01]  /*43b0*/  UIADD3 UR4, UPT, UPT, UR34, 0x14400, URZ ;  /* 0x0001440022047890 */ /* 0x000fe2000fffe0ff */
[C---:B------:R-:W-:Y:S01]  /*43c0*/  R2UR UR45, R9.reuse ;  /* 0x00000000092d72ca */ /* 0x040fe200000e0000 */
[----:B------:R-:W-:Y:S01]  /*43d0*/  UMOV UR62, 0x0 ;  /* 0x00000000003e7882 */ /* 0x000fe20000000000 */
[----:B------:R-:W-:Y:S01]  /*43e0*/  R2UR UR43, R6 ;  /* 0x00000000062b72ca */ /* 0x000fe200000e0000 */
[----:B------:R-:W-:Y:S01]  /*43f0*/  USHF.R.U32.HI UR4, URZ, 0x4, UR4 ;  /* 0x00000004ff047899 */ /* 0x000fe20008011604 */
[----:B------:R-:W-:Y:S01]  /*4400*/  R2UR UR38, R8 ;  /* 0x00000000082672ca */ /* 0x000fe200000e0000 */
[----:B------:R-:W-:Y:S01]  /*4410*/  IMAD.MOV.U32 R8, RZ, RZ, 0x28 ;  /* 0x00000028ff087424 */ /* 0x000fe200078e00ff */
[----:B------:R-:W-:Y:S01]  /*4420*/  R2UR UR40, R10 ;  /* 0x000000000a2872ca */ /* 0x000fe200000e0000 */
[----:B------:R-:W-:Y:S01]  /*4430*/  ULOP3.LUT UR4, UR4, 0x3fc0, URZ, 0xc0, !UPT ;  /* 0x00003fc004047892 */ /* 0x000fe2000f8ec0ff */
[----:B------:R-:W-:Y:S01]  /*4440*/  R2UR UR41, R9 ;  /* 0x00000000092972ca */ /* 0x000fe200000e0000 */
[----:B------:R-:W-:Y:S01]  /*4450*/  UMOV UR63, 0x10210010 ;  /* 0x10210010003f7882 */ /* 0x000fe20000000000 */
[----:B------:R-:W-:Y:S01]  /*4460*/  R2UR UR37, R8 ;  /* 0x00000000082572ca */ /* 0x000fe200000e0000 */
[----:B------:R-:W-:Y:S01]  /*4470*/  IMAD.MOV.U32 R8, RZ, RZ, 0x30 ;  /* 0x00000030ff087424 */ /* 0x000fe200078e00ff */
[----:B------:R-:W-:Y:S01]  /*4480*/  R2UR UR39, R6 ;  /* 0x00000000062772ca */ /* 0x000fe200000e0000 */
[----:B------:R-:W-:Y:S01]  /*4490*/  UMOV UR60, 0x0 ;  /* 0x00000000003c7882 */ /* 0x000fe20000000000 */
[----:B------:R-:W-:Y:S01]  /*44a0*/  UMOV UR61, 0x10210010 ;  /* 0x10210010003d7882 */ /* 0x000fe20000000000 */
[----:B------:R-:W-:Y:S01]  /*44b0*/  UMOV UR58, 0x0 ;  /* 0x00000000003a7882 */ /* 0x000fe20000000000 */
[----:B------:R-:W-:Y:S01]  /*44c0*/  R2UR UR33, R8 ;  /* 0x00000000082172ca */ /* 0x000fe200000e0000 */
[----:B------:R-:W-:Y:S01]  /*44d0*/  IMAD.MOV.U32 R8, RZ, RZ, 0x38 ;  /* 0x00000038ff087424 */ /* 0x000fe200078e00ff */
        /* <DEDUP_REMOVED lines=9> */
[C---:B------:R-:W-:Y:S01]  /*4570*/  R2UR UR36, R6.reuse ;  /* 0x00000000062472ca */ /* 0x040fe200000e0000 */
[----:B------:R-:W-:Y:S01]  /*4580*/  UIADD3 UR29, UPT, UPT, UR34, 0x18, URZ ;  /* 0x00000018221d7890 */ /* 0x000fe2000fffe0ff */
[----:B------:R-:W-:Y:S01]  /*4590*/  R2UR UR35, R6 ;  /* 0x00000000062372ca */ /* 0x000fe200000e0000 */
[----:B------:R-:W-:Y:S01]  /*45a0*/  ULOP3.LUT UR28, UR67, 0xffff, URZ, 0xc0, !UPT ;  /* 0x0000ffff431c7892 */ /* 0x000fe2000f8ec0ff */
[----:B------:R-:W-:Y:S01]  /*45b0*/  R2UR UR31, R8 ;  /* 0x00000000081f72ca */ /* 0x000fe200000e0000 */
[----:B------:R-:W-:Y:S01]  /*45c0*/  UIADD3 UR26, UPT, UPT, UR4, 0x80, URZ ;  /* 0x00000080041a7890 */ /* 0x000fe2000fffe0ff */
[----:B------:R-:W-:Y:S01]  /*45d0*/  R2UR UR32, R6 ;  /* 0x00000000062072ca */ /* 0x000fe200000e0000 */
        /* <DEDUP_REMOVED lines=14> */
[----:B------:R-:W-:Y:S05]  /*46c0*/  @!P0 BRA `(.L_x_90) ;  /* 0x00000098000c8947 */ /* 0x000fea0003800000 */
.L_x_208:
[----:B------:R-:W-:Y:S01]  /*46d0*/  UTCHMMA.2CTA tmem[UR47], gdesc[UR4], tmem[UR48], tmem[UR64], idesc[UR65], !UPT ;  /* 0x00ff40042f0079ea */ /* 0x000fe2000fa00030 */
[----:B------:R2:W-:Y:S01]  /*46e0*/  UTCHMMA.2CTA tmem[UR44], gdesc[UR26], tmem[UR45], tmem[UR62], idesc[UR63], UPT ;  /* 0x00ff3e1a2c0079ea */ /* 0x0005e2000ba0002d */
[----:B------:R-:W-:Y:S01]  /*46f0*/  UTCHMMA.2CTA tmem[UR42], gdesc[UR24], tmem[UR43], tmem[UR60], idesc[UR61], UPT ;  /* 0x00ff3c182a0079ea */ /* 0x000fe2000ba0002b */
[----:B------:R-:W-:Y:S01]  /*4700*/  UTCHMMA.2CTA tmem[UR40], gdesc[UR22], tmem[UR41], tmem[UR58], idesc[UR59], UPT ;  /* 0x00ff3a16280079ea */ /* 0x000fe2000ba00029 */
[----:B------:R3:W-:Y:S01]  /*4710*/  UTCHMMA.2CTA tmem[UR38], gdesc[UR20], tmem[UR39], tmem[UR56], idesc[UR57], UPT ;  /* 0x00ff3814260079ea */ /* 0x0007e2000ba00027 */
[----:B------:R-:W-:Y:S01]  /*4720*/  UTCHMMA.2CTA tmem[UR37], gdesc[UR18], tmem[UR36], tmem[UR54], idesc[UR55], UPT ;  /* 0x00ff3612250079ea */ /* 0x000fe2000ba00024 */
[----:B------:R4:W-:Y:S01]  /*4730*/  UTCHMMA.2CTA tmem[UR33], gdesc[UR16], tmem[UR35], tmem[UR52], idesc[UR53], UPT ;  /* 0x00ff3410210079ea */ /* 0x0009e2000ba00023 */
[----:B------:R5:W-:Y:S01]  /*4740*/  UTCHMMA.2CTA tmem[UR31], gdesc[UR14], tmem[UR32], tmem[UR50], idesc[UR51], UPT ;  /* 0x00ff320e1f0079ea */ /* 0x000be2000ba00020 */
[----:B------:R1:W-:Y:S01]  /*4750*/  UTCBAR.2CTA.MULTICAST [UR29], URZ, UR28 ;  /* 0x000000ff1d0073e9 */ /* 0x0003e2000820081c */
[----:B------:R-:W1:Y:S01]  /*4760*/  SYNCS.PHASECHK.TRANS64.TRYWAIT P0, [UR34+0x140], RZ ;  /* 0x000140ffff0075a7 */ /* 0x000e620008001122 */
[----:B------:R-:W3:Y:S01]  /*4770*/  LDCU UR30, c[0x0][0x380] ;  /* 0x00007000ff1e77ac */ /* 0x000ee20008000800 */
[----:B------:R-:W-:Y:S01]  /*4780*/  IMAD.MOV.U32 R14, RZ, RZ, 0x1 ;  /* 0x00000001ff0e7424 */ /* 0x000fe200078e00ff */
[----:B------:R-:W-:Y:S01]  /*4790*/  CS2R R12, SRZ ;  /* 0x00000000000c7805 */ /* 0x000fe2000001ff00 */
[----:B------:R-:W5:Y:S01]  /*47a0*/  LDCU UR46, c[0x0][0x398] ;  /* 0x00007300ff2e77ac */ /* 0x000f620008000800 */
[----:B------:R-:W5:Y:S01]  /*47b0*/  S2UR UR49, SR_CTAID.X ;  /* 0x00000000003179c3 */ /* 0x000f620000002500 */
[----:B--2---:R-:W-:-:S02]  /*47c0*/  UIADD3 UR26, UPT, UPT, UR34, 0x2c400, URZ ;  /* 0x0002c400221a7890 */ /* 0x004fc4000fffe0ff */
[----:B---3--:R-:W-:Y:S01]  /*47d0*/  UISETP.GT.AND UP1, UPT, UR30, URZ, UPT ;  /* 0x000000ff1e00728c */ /* 0x008fe2000bf24270 */
[----:B------:R-:W-:Y:S01]  /*47e0*/  UMOV UR38, 0x0 ;  /* 0x0000000000267882 */ /* 0x000fe20000000000 */
[----:B----4-:R-:W-:Y:S01]  /*47f0*/  UIADD3 UR16, UPT, UPT, -UR30, URZ, URZ ;  /* 0x000000ff1e107290 */ /* 0x010fe2000fffe1ff */
[----:B------:R-:W-:Y:S01]  /*4800*/  UMOV UR39, 0x1 ;  /* 0x0000000100277882 */ /* 0x000fe20000000000 */
[----:B------:R-:W-:Y:S02]  /*4810*/  UIADD3 UR17, UPT, UPT, UR34, 0x18400, URZ ;  /* 0x0001840022117890 */ /* 0x000fe4000fffe0ff */
[----:B------:R-:W-:Y:S02]  /*4820*/  USHF.R.S32.HI UR16, URZ, 0x1f, UR16 ;  /* 0x0000001fff107899 */ /* 0x000fe40008011410 */
[----:B------:R-:W-:Y:S02]  /*4830*/  USHF.R.U32.HI UR26, URZ, 0x4, UR26 ;  /* 0x00000004ff1a7899 */ /* 0x000fe4000801161a */
[----:B------:R-:W-:-:S02]  /*4840*/  ULEA.HI UR16, UR16, -UR30, URZ, 0x7 ;  /* 0x8000001e10107291 */ /* 0x000fc4000f8f38ff */
[----:B------:R-:W-:Y:S02]  /*4850*/  UIADD3 UR22, UPT, UPT, UR34, 0x24400, URZ ;  /* 0x0002440022167890 */ /* 0x000fe4000fffe0ff */
[----:B------:R-:W-:Y:S02]  /*4860*/  USHF.R.S32.HI UR16, URZ, 0x7, UR16 ;  /* 0x00000007ff107899 */ /* 0x000fe40008011410 */
[----:B------:R-:W-:Y:S02]  /*4870*/  USHF.R.U32.HI UR22, URZ, 0x4, UR22 ;  /* 0x00000004ff167899 */ /* 0x000fe40008011616 */
[----:B-----5:R-:W-:-:S04]  /*4880*/  USHF.L.U32 UR24, UR49, 0x7, URZ ;  /* 0x0000000731187899 */ /* 0x020fc800080006ff */
[----:B------:R-:W-:-:S04]  /*4890*/  ULOP3.LUT UR18, UR24, 0xffffff00, URZ, 0xc0, !UPT ;  /* 0xffffff0018127892 */ /* 0x000fc8000f8ec0ff */
[----:B------:R-:W-:Y:S02]  /*48a0*/  UIADD3 UR14, UPT, UPT, -UR46, UR18, UR30 ;  /* 0x000000122e0e7290 */ /* 0x000fe4000fffe11e */
[----:B------:R-:W-:Y:S02]  /*48b0*/  UIADD3 UR18, UPT, UPT, UR30, -0x1, URZ ;  /* 0xffffffff1e127890 */ /* 0x000fe4000fffe0ff */
[----:B------:R-:W-:-:S04]  /*48c0*/  USHF.R.S32.HI UR15, URZ, 0x1f, UR14 ;  /* 0x0000001fff0f7899 */ /* 0x000fc8000801140e */
[----:B------:R-:W-:Y:S02]  /*48d0*/  ULEA.HI UR14, UR15, UR14, URZ, 0x7 ;  /* 0x0000000e0f0e7291 */ /* 0x000fe4000f8f38ff */
[----:B------:R-:W-:Y:S02]  /*48e0*/  USHF.R.S32.HI UR15, URZ, 0x1f, UR18 ;  /* 0x0000001fff0f7899 */ /* 0x000fe40008011412 */
[----:B------:R-:W-:Y:S02]  /*48f0*/  USHF.R.S32.HI UR14, URZ, 0x7, UR14 ;  /* 0x00000007ff0e7899 */ /* 0x000fe4000801140e */
[----:B------:R-:W-:Y:S02]  /*4900*/  ULEA.HI UR15, UR15, UR18, URZ, 0x7 ;  /* 0x000000120f0f7291 */ /* 0x000fe4000f8f38ff */
[----:B------:R-:W-:Y:S02]  /*4910*/  UISETP.LT.AND UP0, UPT, URZ, UR14, UPT ;  /* 0x0000000eff00728c */ /* 0x000fe4000bf01270 */
[----:B------:R-:W-:-:S02]  /*4920*/  @UP1 UIMAD.WIDE UR20, UR15, 0x2000000, UR38 ;  /* 0x020000000f1418a5 */ /* 0x000fc4000f8e0226 */
[----:B------:R-:W-:Y:S02]  /*4930*/  USEL UR15, URZ, UR14, !UP0 ;  /* 0x0000000eff0f7287 */ /* 0x000fe4000c000000 */
[----:B------:R-:W-:Y:S02]  /*4940*/  UIADD3 UR14, UPT, UPT, -UR16, URZ, URZ ;  /* 0x000000ff100e7290 */ /* 0x000fe4000fffe1ff */
[----:B------:R-:W-:Y:S02]  /*4950*/  USHF.R.U32.HI UR16, URZ, 0x4, UR17 ;  /* 0x00000004ff107899 */ /* 0x000fe40008011611 */
[----:B------:R-:W-:Y:S02]  /*4960*/  ULOP3.LUT UR17, UR26, 0x3fc0, URZ, 0xc0, !UPT ;  /* 0x00003fc01a117892 */ /* 0x000fe4000f8ec0ff */
[----:B------:R-:W-:Y:S01]  /*4970*/  ULOP3.LUT UR15, URZ, UR15, URZ, 0x33, !UPT ;  /* 0x0000000fff0f7292 */ /* 0x000fe2000f8e33ff */
[----:B------:R-:W-:-:S03]  /*4980*/  @UP1 UMOV UR14, UR21 ;  /* 0x00000015000e1c82 */ /* 0x000fc60008000000 */
[----:B------:R-:W-:Y:S01]  /*4990*/  UIADD3 UR15, UPT, UPT, UR14, UR15, URZ ;  /* 0x0000000f0e0f7290 */ /* 0x000fe2000fffe0ff */
[----:B------:R-:W-:Y:S01]  /*49a0*/  IMAD.U32 R30, RZ, RZ, UR17 ;  /* 0x00000011ff1e7e24 */ /* 0x000fe2000f8e00ff */
[----:B------:R-:W-:Y:S02]  /*49b0*/  ULOP3.LUT UR17, UR22, 0x3fc0, URZ, 0xc0, !UPT ;  /* 0x00003fc016117892 */ /* 0x000fe4000f8ec0ff */
[----:B------:R-:W-:Y:S02]  /*49c0*/  ULOP3.LUT UR14, UR16, 0x3fc0, URZ, 0xc0, !UPT ;  /* 0x00003fc0100e7892 */ /* 0x000fe4000f8ec0ff */
[----:B------:R-:W-:Y:S01]  /*49d0*/  MOV R28, UR15 ;  /* 0x0000000f001c7c02 */ /* 0x000fe20008000f00 */
[----:B------:R-:W-:Y:S01]  /*49e0*/  UISETP.GE.AND UP0, UPT, UR15, 0x1, UPT ;  /* 0x000000010f00788c */ /* 0x000fe2000bf06270 */
[----:B------:R-:W-:Y:S02]  /*49f0*/  IMAD.U32 R29, RZ, RZ, UR17 ;  /* 0x00000011ff1d7e24 */ /* 0x000fe4000f8e00ff */
[----:B------:R-:W-:Y:S01]  /*4a00*/  MOV R27, UR14 ;  /* 0x0000000e001b7c02 */ /* 0x000fe20008000f00 */
[----:B-1----:R-:W-:Y:S07]  /*4a10*/  @!P0 BRA `(.L_x_91) ;  /* 0x0000009400508947 */ /* 0x002fee0003800000 */
.L_x_210:
[----:B------:R-:W-:Y:S01]  /*4a20*/  CS2R R10, SRZ ;  /* 0x00000000000a7805 */ /* 0x000fe2000001ff00 */
[----:B------:R-:W-:Y:S01]  /*4a30*/  UMOV UR14, URZ ;  /* 0x000000ff000e7c82 */ /* 0x000fe20008000000 */
[----:B------:R-:W-:Y:S05]  /*4a40*/  BRA.U !UP0, `(.L_x_92) ;  /* 0x0000002508a47547 */ /* 0x000fea000b800000 */
[----:B------:R-:W-:Y:S01]  /*4a50*/  R2UR UR15, R29 ;  /* 0x000000001d0f72ca */ /* 0x000fe200000e0000 */
[----:B------:R-:W-:Y:S01]  /*4a60*/  UIADD3 UR40, UPT, UPT, UR12, 0x406, URZ ;  /* 0x000004060c287890 */ /* 0x000fe2000fffe0ff */
[----:B------:R-:W-:Y:S01]  /*4a70*/  R2UR UR14, R30 ;  /* 0x000000001e0e72ca */ /* 0x000fe200000e0000 */
[----:B------:R-:W-:Y:S01]  /*4a80*/  UIADD3 UR64, UPT, UPT, UR12, 0x2, URZ ;  /* 0x000000020c407890 */ /* 0x000fe2000fffe0ff */
[----:B------:R-:W-:Y:S01]  /*4a90*/  MOV.SPILL R14, UR4 ;  /* 0x00000004000e7c02 */ /* 0x000fe20009000f00 */
[----:B------:R-:W-:Y:S01]  /*4aa0*/  UIADD3 UR60, UPT, UPT, UR12, 0x4, URZ ;  /* 0x000000040c3c7890 */ /* 0x000fe2000fffe0ff */
[----:B-1----:R-:W-:Y:S01]  /*4ab0*/  MOV.SPILL R6, UR53 ;  /* 0x0000003500067c02 */ /* 0x002fe20009000f00 */
[----:B------:R-:W-:Y:S01]  /*4ac0*/  UIADD3 UR56, UPT, UPT, UR12, 0x6, URZ ;  /* 0x000000060c387890 */ /* 0x000fe2000fffe0ff */
[----:B------:R-:W-:Y:S01]  /*4ad0*/  MOV.SPILL R17, UR57 ;  /* 0x0000003900117c02 */ /* 0x000fe20009000f00 */
[----:B------:R-:W-:Y:S01]  /*4ae0*/  UIADD3 UR54, UPT, UPT, UR12, 0x400, URZ ;  /* 0x000004000c367890 */ /* 0x000fe2000fffe0ff */
[----:B------:R-:W-:Y:S01]  /*4af0*/  R2UR.FILL UR53, R6 ;  /* 0x00000000063572ca */ /* 0x000fe200004e0000 */
[----:B------:R-:W-:Y:S01]  /*4b00*/  UIADD3 UR50, UPT, UPT, UR10, 0x2, URZ ;  /* 0x000000020a327890 */ /* 0x000fe2000fffe0ff */
[----:B------:R-:W-:Y:S01]  /*4b10*/  MOV.SPILL R6, UR40 ;  /* 0x0000002800067c02 */ /* 0x000fe20009000f00 */
[----:B------:R-:W-:Y:S01]  /*4b20*/  UIADD3 UR16, UPT, UPT, UR15, 0x200, URZ ;  /* 0x000002000f107890 */ /* 0x000fe2000fffe0ff */
[----:B------:R-:W-:Y:S01]  /*4b30*/  R2UR UR15, R27 ;  /* 0x000000001b0f72ca */ /* 0x000fe200000e0000 */
[----:B------:R-:W-:Y:S01]  /*4b40*/  UIADD3 UR4, UPT, UPT, UR14, 0x200, URZ ;  /* 0x000002000e047890 */ /* 0x000fe2000fffe0ff */
[----:B------:R-:W-:Y:S01]  /*4b50*/  MOV.SPILL R15, UR5 ;  /* 0x00000005000f7c02 */ /* 0x000fe20009000f00 */
[----:B------:R-:W-:Y:S01]  /*4b60*/  UIADD3 UR48, UPT, UPT, UR10, 0x4, URZ ;  /* 0x000000040a307890 */ /* 0x000fe2000fffe0ff */
[----:B------:R-:W-:Y:S01]  /*4b70*/  IMAD.U32 R78, RZ, RZ, UR64 ;  /* 0x00000040ff4e7e24 */ /* 0x000fe2000f8e00ff */
[----:B------:R-:W-:Y:S01]  /*4b80*/  UMOV UR14, URZ ;  /* 0x000000ff000e7c82 */ /* 0x000fe20008000000 */
[----:B------:R-:W-:Y:S01]  /*4b90*/  UIADD3 UR46, UPT, UPT, UR10, 0x6, URZ ;  /* 0x000000060a2e7890 */ /* 0x000fe2000fffe0ff */
[----:B------:R-:W-:Y:S01]  /*4ba0*/  MOV.SPILL R46, UR14 ;  /* 0x0000000e002e7c02 */ /* 0x000fe20009000f00 */
[----:B------:R-:W-:Y:S01]  /*4bb0*/  IMAD.U32 R25, RZ, RZ, UR4 ;  /* 0x00000004ff197e24 */ /* 0x000fe2000f8e00ff */
[----:B------:R-:W-:Y:S01]  /*4bc0*/  R2UR UR14, R3 ;  /* 0x00000000030e72ca */ /* 0x000fe200000e0000 */
[----:B------:R-:W-:Y:S01]  /*4bd0*/  UIADD3 UR4, UPT, UPT, UR12, 0x402, URZ ;  /* 0x000004020c047890 */ /* 0x000fe2000fffe0ff */
[----:B------:R-:W-:Y:S01]  /*4be0*/  IMAD.U32 R74, RZ, RZ, UR60 ;  /* 0x0000003cff4a7e24 */ /* 0x000fe2000f8e00ff */
[----:B------:R-:W-:Y:S01]  /*4bf0*/  UIADD3 UR40, UPT, UPT, UR10, 0x202, URZ ;  /* 0x000002020a287890 */ /* 0x000fe2000fffe0ff */
[----:B------:R-:W-:Y:S01]  /*4c00*/  IMAD.U32 R70, RZ, RZ, UR56 ;  /* 0x00000038ff467e24 */ /* 0x000fe2000f8e00ff */
[----:B------:R-:W-:Y:S01]  /*4c10*/  UIADD3 UR30, UPT, UPT, UR15, 0x180, URZ ;  /* 0x000001800f1e7890 */ /* 0x000fe2000fffe0ff */
[----:B------:R-:W-:Y:S01]  /*4c20*/  IMAD.U32 R66, RZ, RZ, UR54 ;  /* 0x00000036ff427e24 */ /* 0x000fe2000f8e00ff */
[----:B------:R-:W-:Y:S01]  /*4c30*/  UIADD3 UR28, UPT, UPT, UR15, 0x200, URZ ;  /* 0x000002000f1c7890 */ /* 0x000fe2000fffe0ff */
[----:B------:R-:W-:Y:S01]  /*4c40*/  IMAD.U32 R62, RZ, RZ, UR4 ;  /* 0x00000004ff3e7e24 */ /* 0x000fe2000f8e00ff */
[----:B------:R-:W-:Y:S01]  /*4c50*/  UIADD3 UR26, UPT, UPT, UR15, 0x280, URZ ;  /* 0x000002800f1a7890 */ /* 0x000fe2000fffe0ff */
[----:B------:R-:W-:Y:S01]  /*4c60*/  R2UR.FILL UR4, R14 ;  /* 0x000000000e0472ca */ /* 0x000fe200004e0000 */
[----:B------:R-:W-:Y:S01]  /*4c70*/  UIADD3 UR38, UPT, UPT, UR10, 0x206, URZ ;  /* 0x000002060a267890 */ /* 0x000fe2000fffe0ff */
[----:B------:R-:W-:Y:S01]  /*4c80*/  MOV.SPILL R38, UR30 ;  /* 0x0000001e00267c02 */ /* 0x000fe20009000f00 */
[----:B------:R-:W-:Y:S01]  /*4c90*/  UIADD3 UR36, UPT, UPT, UR15, 0x80, URZ ;  /* 0x000000800f247890 */ /* 0x000fe2000fffe0ff */
[----:B------:R-:W-:Y:S01]  /*4ca0*/  MOV.SPILL R42, UR28 ;  /* 0x0000001c002a7c02 */ /* 0x000fe20009000f00 */
[----:B------:R-:W-:Y:S01]  /*4cb0*/  UIADD3 UR32, UPT, UPT, UR15, 0x100, URZ ;  /* 0x000001000f207890 */ /* 0x000fe2000fffe0ff */
[----:B------:R-:W-:Y:S01]  /*4cc0*/  MOV.SPILL R44, UR26 ;  /* 0x0000001a002c7c02 */ /* 0x000fe20009000f00 */
        /* <DEDUP_REMOVED lines=8> */
[----:B------:R-:W-:Y:S01]  /*4d50*/  ULOP3.LUT UR16, UR14, 0xffff, URZ, 0xc0, !UPT ;  /* 0x0000ffff0e107892 */ /* 0x000fe2000f8ec0ff */
[----:B------:R-:W-:Y:S01]  /*4d60*/  MOV.SPILL R19, UR65 ;  /* 0x0000004100137c02 */ /* 0x000fe20009000f00 */
[----:B------:R-:W-:Y:S01]  /*4d70*/  UIADD3 UR44, UPT, UPT, UR10, 0x200, URZ ;  /* 0x000002000a2c7890 */ /* 0x000fe2000fffe0ff */
[----:B------:R-:W-:Y:S01]  /*4d80*/  R2UR.FILL UR57, R17 ;  /* 0x00000000113972ca */ /* 0x000fe200004e0000 */
[----:B------:R-:W-:Y:S01]  /*4d90*/  IMAD.U32 R60, RZ, RZ, UR40 ;  /* 0x00000028ff3c7e24 */ /* 0x000fe2000f8e00ff */
[----:B------:R-:W-:Y:S01]  /*4da0*/  R2UR.FILL UR5, R15 ;  /* 0x000000000f0572ca */ /* 0x000fe200004e0000 */
[----:B------:R-:W-:Y:S01]  /*4db0*/  IMAD.U32 R17, RZ, RZ, UR26 ;  /* 0x0000001aff117e24 */ /* 0x000fe2000f8e00ff */
[----:B------:R-:W-:Y:S01]  /*4dc0*/  MOV.SPILL R31, UR41 ;  /* 0x00000029001f7c02 */ /* 0x000fe20009000f00 */
[----:B------:R-:W-:Y:S01]  /*4dd0*/  IMAD.U32 R23, RZ, RZ, UR28 ;  /* 0x0000001cff177e24 */ /* 0x000fe2000f8e00ff */
[----:B------:R-:W-:Y:S01]  /*4de0*/  MOV.SPILL R33, UR39 ;  /* 0x0000002700217c02 */ /* 0x000fe20009000f00 */
[----:B------:R-:W-:Y:S01]  /*4df0*/  IMAD.U32 R22, RZ, RZ, UR30 ;  /* 0x0000001eff167e24 */ /* 0x000fe2000f8e00ff */
[----:B------:R-:W-:Y:S01]  /*4e00*/  MOV.SPILL R32, UR38 ;  /* 0x0000002600207c02 */ /* 0x000fe20009000f00 */
[----:B------:R-:W-:Y:S01]  /*4e10*/  UIADD3 UR42, UPT, UPT, UR10, 0x204, URZ ;  /* 0x000002040a2a7890 */ /* 0x000fe2000fffe0ff */
[----:B------:R-:W-:Y:S01]  /*4e20*/  MOV.SPILL R35, UR37 ;  /* 0x0000002500237c02 */ /* 0x000fe20009000f00 */
[----:B------:R-:W-:Y:S01]  /*4e30*/  UIADD3 UR52, UPT, UPT, UR12, 0x404, URZ ;  /* 0x000004040c347890 */ /* 0x000fe2000fffe0ff */
[----:B------:R-:W-:Y:S01]  /*4e40*/  MOV.SPILL R34, UR36 ;  /* 0x0000002400227c02 */ /* 0x000fe20009000f00 */
[----:B------:R-:W-:Y:S01]  /*4e50*/  IMAD.U32 R20, RZ, RZ, UR18 ;  /* 0x00000012ff147e24 */ /* 0x000fe2000f8e00ff */
[----:B------:R-:W-:Y:S01]  /*4e60*/  MOV.SPILL R37, UR33 ;  /* 0x0000002100257c02 */ /* 0x000fe20009000f00 */
[----:B------:R-:W-:Y:S01]  /*4e70*/  IMAD.U32 R64, RZ, RZ, UR44 ;  /* 0x0000002cff407e24 */ /* 0x000fe2000f8e00ff */
[----:B------:R-:W-:Y:S01]  /*4e80*/  MOV.SPILL R36, UR32 ;  /* 0x0000002000247c02 */ /* 0x000fe20009000f00 */
[----:B------:R-:W-:Y:S01]  /*4e90*/  UIADD3 UR20, UPT, UPT, UR34, 0x40, URZ ;  /* 0x0000004022147890 */ /* 0x000fe2000fffe0ff */
[----:B------:R-:W-:Y:S01]  /*4ea0*/  MOV.SPILL R39, UR31 ;  /* 0x0000001f00277c02 */ /* 0x000fe20009000f00 */
[----:B------:R-:W-:Y:S01]  /*4eb0*/  ULOP3.LUT UR18, UR14, 0xffff, URZ, 0xc0, !UPT ;  /* 0x0000ffff0e127892 */ /* 0x000fe2000f8ec0ff */
[----:B------:R-:W-:Y:S01]  /*4ec0*/  MOV.SPILL R43, UR29 ;  /* 0x0000001d002b7c02 */ /* 0x000fe20009000f00 */
[----:B------:R-:W-:Y:S01]  /*4ed0*/  IMAD.U32 R82, RZ, RZ, UR12 ;  /* 0x0000000cff527e24 */ /* 0x000fe2000f8e00ff */
[----:B------:R-:W-:Y:S01]  /*4ee0*/  MOV.SPILL R45, UR27 ;  /* 0x0000001b002d7c02 */ /* 0x000fe20009000f00 */
[----:B------:R-:W-:Y:S01]  /*4ef0*/  IMAD.U32 R58, RZ, RZ, UR52 ;  /* 0x00000034ff3a7e24 */ /* 0x000fe2000f8e00ff */
[----:B------:R-:W-:Y:S01]  /*4f00*/  R2UR UR26, R78 ;  /* 0x000000004e1a72ca */ /* 0x000fe200000e0000 */
[----:B------:R-:W-:Y:S01]  /*4f10*/  UMOV UR12, UR42 ;  /* 0x0000002a000c7c82 */ /* 0x000fe20008000000 */
[----:B------:R-:W-:Y:S01]  /*4f20*/  R2UR UR27, R79 ;  /* 0x000000004f1b72ca */ /* 0x000fe200000e0000 */
[----:B------:R-:W-:Y:S01]  /*4f30*/  UIADD3 UR54, UPT, UPT, UR4, 0x80, URZ ;  /* 0x0000008004367890 */ /* 0x000fe2000fffe0ff */
        /* <DEDUP_REMOVED lines=13> */
[----:B------:R-:W-:Y:S01]  /*5010*/  IMAD.U32 R40, RZ, RZ, UR4 ;  /* 0x00000004ff287e24 */ /* 0x000fe2000f8e00ff */
[----:B------:R-:W-:Y:S01]  /*5020*/  R2UR UR37, R71 ;  /* 0x00000000472572ca */ /* 0x000fe200000e0000 */
[----:B------:R-:W-:Y:S01]  /*5030*/  UMOV UR11, 0x40004040 ;  /* 0x40004040000b7882 */ /* 0x000fe20000000000 */
[----:B------:R-:W-:Y:S01]  /*5040*/  R2UR UR38, R68 ;  /* 0x00000000442672ca */ /* 0x000fe200000e0000 */
[----:B------:R-:W-:Y:S01]  /*5050*/  UMOV UR9, 0x40004040 ;  /* 0x4000404000097882 */ /* 0x000fe20000000000 */
[----:B------:R-:W-:Y:S01]  /*5060*/  R2UR UR39, R69 ;  /* 0x00000000452772ca */ /* 0x000fe200000e0000 */
[----:B------:R-:W-:Y:S01]  /*5070*/  UMOV UR7, 0x40004040 ;  /* 0x4000404000077882 */ /* 0x000fe20000000000 */
[----:B------:R-:W-:Y:S01]  /*5080*/  R2UR UR40, R66 ;  /* 0x00000000422872ca */ /* 0x000fe200000e0000 */
[----:B------:R-:W-:Y:S01]  /*5090*/  UMOV UR5, 0x40004040 ;  /* 0x4000404000057882 */ /* 0x000fe20000000000 */
[----:B------:R-:W-:Y:S01]  /*50a0*/  R2UR UR41, R67 ;  /* 0x00000000432972ca */ /* 0x000fe200000e0000 */
[----:B------:R-:W-:Y:S01]  /*50b0*/  IMAD.U32 R21, RZ, RZ, UR20 ;  /* 0x00000014ff157e24 */ /* 0x000fe2000f8e00ff */
[----:B------:R-:W-:Y:S01]  /*50c0*/  R2UR.FILL UR65, R19 ;  /* 0x00000000134172ca */ /* 0x000fe200004e0000 */
[----:B------:R-:W-:Y:S01]  /*50d0*/  IMAD.U32 R19, RZ, RZ, UR16 ;  /* 0x00000010ff137e24 */ /* 0x000fe2000f8e00ff */
[----:B------:R-:W-:Y:S01]  /*50e0*/  UIADD3 UR16, UPT, UPT, UR34, 0x138, URZ ;  /* 0x0000013822107890 */ /* 0x000fe2000fffe0ff */
[----:B------:R-:W-:Y:S01]  /*50f0*/  MOV.SPILL R18, UR61 ;  /* 0x0000003d00127c02 */ /* 0x000fe20009000f00 */
[----:B------:R-:W-:Y:S01]  /*5100*/  UIADD3 UR20, UPT, UPT, UR8, 0x2, URZ ;  /* 0x0000000208147890 */ /* 0x000fe2000fffe0ff */
[----:B------:R-:W-:Y:S01]  /*5110*/  R2UR UR4, R64 ;  /* 0x00000000400472ca */ /* 0x000fe200000e0000 */
[----:B------:R-:W-:Y:S01]  /*5120*/  UIADD3 UR74, UPT, UPT, UR8, 0x6, URZ ;  /* 0x00000006084a7890 */ /* 0x000fe2000fffe0ff */
[----:B------:R-:W-:Y:S01]  /*5130*/  R2UR.FILL UR61, R18 ;  /* 0x00000000123d72ca */ /* 0x000fe200004e0000 */
        /* <DEDUP_REMOVED lines=32> */
[----:B------:R-:W-:Y:S01]  /*5340*/  R2UR UR6, R62 ;  /* 0x000000003e0672ca */ /* 0x000fe200000e0000 */
[----:B------:R-:W-:Y:S01]  /*5350*/  UMOV UR13, 0x40004040 ;  /* 0x40004040000d7882 */ /* 0x000fe20000000000 */
[----:B------:R-:W-:Y:S01]  /*5360*/  R2UR UR7, R63 ;  /* 0x000000003f0772ca */ /* 0x000fe200000e0000 */
[----:B------:R-:W-:Y:S01]  /*5370*/  IMAD.U32 R78, RZ, RZ, UR26 ;  /* 0x0000001aff4e7e24 */ /* 0x000fe2000f8e00ff */
[----:B------:R-:W-:Y:S01]  /*5380*/  R2UR UR5, R65 ;  /* 0x00000000410572ca */ /* 0x000fe200000e0000 */
[----:B------:R-:W-:Y:S01]  /*5390*/  IMAD.U32 R79, RZ, RZ, UR27 ;  /* 0x0000001bff4f7e24 */ /* 0x000fe2000f8e00ff */
[----:B------:R-:W-:Y:S01]  /*53a0*/  MOV.SPILL R16, UR55 ;  /* 0x0000003700107c02 */ /* 0x000fe20009000f00 */
        /* <DEDUP_REMOVED lines=11> */
[----:B------:R-:W-:Y:S01]  /*5460*/  MOV R73, UR33 ;  /* 0x0000002100497c02 */ /* 0x000fe20008000f00 */
[----:B------:R-:W-:Y:S01]  /*5470*/  IMAD.U32 R71, RZ, RZ, UR37 ;  /* 0x00000025ff477e24 */ /* 0x000fe2000f8e00ff */
[----:B------:R-:W-:Y:S01]  /*5480*/  UMOV UR35, URZ ;  /* 0x000000ff00237c82 */ /* 0x000fe20008000000 */
[----:B------:R-:W-:Y:S01]  /*5490*/  IMAD.U32 R68, RZ, RZ, UR38 ;  /* 0x00000026ff447e24 */ /* 0x000fe2000f8e00ff */
[----:B------:R-:W-:Y:S01]  /*54a0*/  R2UR.FILL UR27, R45 ;  /* 0x000000002d1b72ca */ /* 0x000fe200004e0000 */
        /* <DEDUP_REMOVED lines=8> */
[----:B------:R-:W-:Y:S01]  /*5530*/  UMOV UR13, UR43 ;  /* 0x0000002b000d7c82 */ /* 0x000fe20008000000 */
[----:B------:R-:W-:Y:S01]  /*5540*/  R2UR.FILL UR30, R38 ;  /* 0x00000000261e72ca */ /* 0x000fe200004e0000 */
[----:B------:R-:W-:Y:S01]  /*5550*/  ULOP3.LUT UR14, UR14, 0xffff, URZ, 0xc0, !UPT ;  /* 0x0000ffff0e0e7892 */ /* 0x000fe2000f8ec0ff */
[----:B------:R-:W-:Y:S01]  /*5560*/  R2UR.FILL UR33, R37 ;  /* 0x00000000252172ca */ /* 0x000fe200004e0000 */
[----:B------:R-:W-:Y:S01]  /*5570*/  UIADD3 UR22, UPT, UPT, UR15, 0x380, URZ ;  /* 0x000003800f167890 */ /* 0x000fe2000fffe0ff */
[----:B------:R-:W-:Y:S01]  /*5580*/  R2UR.FILL UR32, R36 ;  /* 0x00000000242072ca */ /* 0x000fe200004e0000 */
[----:B------:R-:W-:Y:S01]  /*5590*/  UIADD3 UR24, UPT, UPT, UR15, 0x300, URZ ;  /* 0x000003000f187890 */ /* 0x000fe2000fffe0ff */
[----:B------:R-:W-:Y:S01]  /*55a0*/  R2UR.FILL UR37, R35 ;  /* 0x00000000232572ca */ /* 0x000fe200004e0000 */
[----:B------:R-:W-:Y:S01]  /*55b0*/  IMAD.U32 R64, RZ, RZ, UR4 ;  /* 0x00000004ff407e24 */ /* 0x000fe2000f8e00ff */
[----:B------:R-:W-:Y:S01]  /*55c0*/  R2UR.FILL UR36, R34 ;  /* 0x00000000222472ca */ /* 0x000fe200004e0000 */
[----:B------:R-:W-:Y:S01]  /*55d0*/  IMAD.U32 R15, RZ, RZ, UR14 ;  /* 0x0000000eff0f7e24 */ /* 0x000fe2000f8e00ff */
[----:B------:R-:W-:Y:S01]  /*55e0*/  R2UR.FILL UR39, R33 ;  /* 0x00000000212772ca */ /* 0x000fe200004e0000 */
[----:B------:R-:W-:Y:S01]  /*55f0*/  UMOV UR5, 0x40004040 ;  /* 0x4000404000057882 */ /* 0x000fe20000000000 */
[----:B------:R-:W-:Y:S01]  /*5600*/  R2UR.FILL UR38, R32 ;  /* 0x00000000202672ca */ /* 0x000fe200004e0000 */
[----:B------:R-:W-:Y:S01]  /*5610*/  UMOV UR7, 0x40004040 ;  /* 0x4000404000077882 */ /* 0x000fe20000000000 */
[----:B------:R-:W-:Y:S01]  /*5620*/  R2UR.FILL UR41, R31 ;  /* 0x000000001f2972ca */ /* 0x000fe200004e0000 */
[----:B------:R-:W-:Y:S01]  /*5630*/  UMOV UR9, 0x40004040 ;  /* 0x4000404000097882 */ /* 0x000fe20000000000 */
[----:B------:R-:W-:Y:S01]  /*5640*/  R2UR.FILL UR40, R6 ;  /* 0x00000000062872ca */ /* 0x000fe200004e0000 */
[----:B------:R-:W-:Y:S01]  /*5650*/  UMOV UR11, 0x40004040 ;  /* 0x40004040000b7882 */ /* 0x000fe20000000000 */
[----:B------:R-:W-:Y:S01]  /*5660*/  MOV.SPILL R8, UR35 ;  /* 0x0000002300087c02 */ /* 0x000fe20009000f00 */
[----:B------:R-:W-:Y:S01]  /*5670*/  UIADD3 UR35, UPT, UPT, UR34, 0x18, URZ ;  /* 0x0000001822237890 */ /* 0x000fe2000fffe0ff */
[----:B------:R-:W-:Y:S01]  /*5680*/  R2UR.FILL UR55, R16 ;  /* 0x00000000103772ca */ /* 0x000fe200004e0000 */
[----:B------:R-:W-:Y:S01]  /*5690*/  UMOV UR13, 0x40004040 ;  /* 0x40004040000d7882 */ /* 0x000fe20000000000 */
[----:B------:R-:W-:Y:S01]  /*56a0*/  R2UR.FILL UR51, R13 ;  /* 0x000000000d3372ca */ /* 0x000fe200004e0000 */
[----:B------:R-:W-:Y:S01]  /*56b0*/  UMOV UR23, 0x40004040 ;  /* 0x4000404000177882 */ /* 0x000fe20000000000 */
        /* <DEDUP_REMOVED lines=8> */
[----:B------:R-:W-:Y:S01]  /*5740*/  UMOV UR4, UR15 ;  /* 0x0000000f00047c82 */ /* 0x000fe20008000000 */
[----:B------:R-:W-:-:S02]  /*5750*/  R2UR.FILL UR35, R8 ;  /* 0x00000000082372ca */ /* 0x000fc400004e0000 */
[----:B------:R-:W-:Y:S02]  /*5760*/  CS2R R10, SRZ ;  /* 0x00000000000a7805 */ /* 0x000fe4000001ff00 */
[----:B------:R-:W-:Y:S01]  /*5770*/  R2UR.FILL UR14, R46 ;  /* 0x000000002e0e72ca */ /* 0x000fe200004e0000 */
[----:B------:R-:W-:Y:S01]  /*5780*/  IMAD.MOV.U32 R9, RZ, RZ, 0x1 ;  /* 0x00000001ff097424 */ /* 0x000fe200078e00ff */
[----:B------:R-:W-:Y:S01]  /*5790*/  CS2R R12, SRZ ;  /* 0x00000000000c7805 */ /* 0x000fe2000001ff00 */
[----:B------:R-:W-:Y:S01]  /*57a0*/  IMAD.MOV.U32 R8, RZ, RZ, 0x1 ;  /* 0x00000001ff087424 */ /* 0x000fe200078e00ff */
[----:B------:R-:W-:Y:S01]  /*57b0*/  UMOV UR41, 0x40004040 ;  /* 0x4000404000297882 */ /* 0x000fe20000000000 */
[----:B------:R-:W-:Y:S01]  /*57c0*/  IMAD.MOV.U32 R14, RZ, RZ, 0x1 ;  /* 0x00000001ff0e7424 */ /* 0x000fe200078e00ff */
[----:B------:R-:W-:Y:S01]  /*57d0*/  UMOV UR39, 0x40004040 ;  /* 0x4000404000277882 */ /* 0x000fe20000000000 */
[----:B------:R-:W-:Y:S01]  /*57e0*/  IMAD.U32 R65, RZ, RZ, UR5 ;  /* 0x00000005ff417e24 */ /* 0x000fe2000f8e00ff */
        /* <DEDUP_REMOVED lines=12> */
[----:B------:R-:W-:Y:S01]  /*58b0*/  MOV R97, UR37 ;  /* 0x0000002500617c02 */ /* 0x000fe20008000f00 */
        /* <DEDUP_REMOVED lines=54> */
[----:B------:R-:W-:Y:S01]  /*5c20*/  UMOV UR31, 0x8218010 ;  /* 0x08218010001f7882 */ /* 0x000fe20000000000 */
[----:B------:R-:W-:Y:S01]  /*5c30*/  UMOV UR28, 0x0 ;  /* 0x00000000001c7882 */ /* 0x000fe20000000000 */
[----:B------:R-:W-:Y:S01]  /*5c40*/  UMOV UR29, 0x8218010 ;  /* 0x08218010001d7882 */ /* 0x000fe20000000000 */
[----:B------:R-:W-:Y:S01]  /*5c50*/  UMOV UR26, 0x0 ;  /* 0x00000000001a7882 */ /* 0x000fe20000000000 */
[----:B------:R-:W-:Y:S01]  /*5c60*/  UMOV UR27, 0x8218010 ;  /* 0x08218010001b7882 */ /* 0x000fe20000000000 */
[----:B------:R-:W-:Y:S01]  /*5c70*/  UMOV UR24, 0x0 ;  /* 0x0000000000187882 */ /* 0x000fe20000000000 */
[----:B------:R-:W-:-:S05]  /*5c80*/  UMOV UR25, 0x8218010 ;  /* 0x0821801000197882 */ /* 0x000fca0000000000 */
.L_x_102:
[----:B------:R-:W-:Y:S01]  /*5c90*/  SHF.L.U32 R31, R9, 0x1f, RZ ;  /* 0x0000001f091f7819 */ /* 0x000fe200000006ff */
[----:B------:R-:W-:Y:S01]  /*5ca0*/  UISETP.NE.U32.AND UP0, UPT, UR14, URZ, UPT ;  /* 0x000000ff0e00728c */ /* 0x000fe2000bf05070 */
[----:B------:R-:W-:Y:S02]  /*5cb0*/  SHF.L.U32 R32, R14, 0x1f, RZ ;  /* 0x0000001f0e207819 */ /* 0x000fe400000006ff */
[----:B------:R-:W1:Y:S02]  /*5cc0*/  SYNCS.PHASECHK.TRANS64.TRYWAIT P0, [UR34], R31 ;  /* 0x0000001fff0075a7 */ /* 0x000e640008001122 */
[----:B-12---:R-:W-:Y:S06]  /*5cd0*/  @!P0 BRA `(.L_x_93) ;  /* 0x0000008000b88947 */ /* 0x006fec0003800000 */
.L_x_212:
[----:B------:R-:W2:Y:S01]  /*5ce0*/  SYNCS.PHASECHK.TRANS64.TRYWAIT P0, [UR34+0x98], R32 ;  /* 0x00009820ff0075a7 */ /* 0x000ea20008001122 */
[----:B-1----:R-:W-:Y:S01]  /*5cf0*/  HFMA2 R6, -RZ, RZ, 0, 0 ;  /* 0x00000000ff067431 */ /* 0x002fe200000001ff */
[----:B--2---:R-:W-:Y:S06]  /*5d00*/  @!P0 BRA `(.L_x_94) ;  /* 0x0000008000cc8947 */ /* 0x004fec0003800000 */
.L_x_214:
[----:B------:R-:W-:Y:S01]  /*5d10*/  R2UR UR7, R6 ;  /* 0x00000000060772ca */ /* 0x000fe200000e0000 */
[----:B------:R-:W-:Y:S01]  /*5d20*/  IMAD.MOV.U32 R6, RZ, RZ, RZ ;  /* 0x000000ffff067224 */ /* 0x000fe200078e00ff */
        /* <DEDUP_REMOVED lines=8> */
[----:B------:R-:W-:-:S02]  /*5db0*/  R2UR UR12, R76 ;  /* 0x000000004c0c72ca */ /* 0x000fc400000e0000 */
[----:B------:R-:W-:Y:S02]  /*5dc0*/  R2UR UR13, R77 ;  /* 0x000000004d0d72ca */ /* 0x000fe400000e0000 */
[----:B------:R-:W-:Y:S02]  /*5dd0*/  R2UR UR4, R78 ;  /* 0x000000004e0472ca */ /* 0x000fe400000e0000 */
[----:B------:R-:W-:Y:S02]  /*5de0*/  R2UR UR5, R79 ;  /* 0x000000004f0572ca */ /* 0x000fe400000e0000 */
[----:B------:R-:W-:Y:S02]  /*5df0*/  R2UR UR6, R6 ;  /* 0x00000000060672ca */ /* 0x000fe400000e0000 */
[----:B------:R-:W-:Y:S01]  /*5e00*/  R2UR UR10, R72 ;  /* 0x00000000480a72ca */ /* 0x000fe200000e0000 */
[----:B------:R2:W-:Y:S01]  /*5e10*/  UTCHMMA.2CTA gdesc[UR16], gdesc[UR18], tmem[UR7], tmem[UR20], idesc[UR21], !UPT ;  /* 0x00ff1412100075ea */ /* 0x0005e2000fa00007 */
[----:B------:R-:W-:-:S02]  /*5e20*/  R2UR UR11, R73 ;  /* 0x00000000490b72ca */ /* 0x000fc400000e0000 */
[----:B------:R-:W-:Y:S02]  /*5e30*/  R2UR UR8, R74 ;  /* 0x000000004a0872ca */ /* 0x000fe400000e0000 */
[----:B------:R-:W-:Y:S02]  /*5e40*/  R2UR UR9, R75 ;  /* 0x000000004b0972ca */ /* 0x000fe400000e0000 */
[----:B------:R-:W-:Y:S02]  /*5e50*/  MOV.SPILL R36, UR29 ;  /* 0x0000001d00247c02 */ /* 0x000fe40009000f00 */
[----:B------:R-:W-:Y:S01]  /*5e60*/  MOV.SPILL R35, UR28 ;  /* 0x0000001c00237c02 */ /* 0x000fe20009000f00 */
[----:B------:R3:W-:Y:S01]  /*5e70*/  UTCHMMA.2CTA gdesc[UR4], gdesc[UR12], tmem[UR6], tmem[UR14], idesc[UR15], UPT ;  /* 0x00ff0e0c040075ea */ /* 0x0007e2000ba00006 */
[----:B------:R-:W-:Y:S02]  /*5e80*/  R2UR UR28, R70 ;  /* 0x00000000461c72ca */ /* 0x000fe400000e0000 */
[----:B------:R-:W-:-:S02]  /*5e90*/  R2UR UR29, R71 ;  /* 0x00000000471d72ca */ /* 0x000fc400000e0000 */
[----:B------:R-:W-:Y:S01]  /*5ea0*/  MOV.SPILL R38, UR31 ;  /* 0x0000001f00267c02 */ /* 0x000fe20009000f00 */
[----:B------:R-:W-:Y:S01]  /*5eb0*/  UMOV UR31, 0x10200010 ;  /* 0x10200010001f7882 */ /* 0x000fe20000000000 */
[----:B------:R-:W-:Y:S01]  /*5ec0*/  MOV.SPILL R37, UR30 ;  /* 0x0000001e00257c02 */ /* 0x000fe20009000f00 */
[----:B------:R-:W-:Y:S01]  /*5ed0*/  UMOV UR30, 0x0 ;  /* 0x00000000001e7882 */ /* 0x000fe20000000000 */
[----:B------:R-:W-:Y:S02]  /*5ee0*/  MOV.SPILL R34, UR27 ;  /* 0x0000001b00227c02 */ /* 0x000fe40009000f00 */
[----:B-1----:R-:W-:Y:S02]  /*5ef0*/  MOV.SPILL R33, UR26 ;  /* 0x0000001a00217c02 */ /* 0x002fe40009000f00 */
[----:B------:R-:W-:Y:S02]  /*5f00*/  MOV.SPILL R32, UR25 ;  /* 0x0000001900207c02 */ /* 0x000fe40009000f00 */
[----:B--2---:R-:W-:-:S02]  /*5f10*/  R2UR UR7, R69 ;  /* 0x00000000450772ca */ /* 0x004fc400000e0000 */
[----:B------:R-:W-:Y:S02]  /*5f20*/  MOV.SPILL R31, UR24 ;  /* 0x00000018001f7c02 */ /* 0x000fe40009000f00 */
[----:B------:R-:W-:Y:S02]  /*5f30*/  R2UR UR26, R64 ;  /* 0x00000000401a72ca */ /* 0x000fe400000e0000 */
[----:B------:R-:W-:Y:S02]  /*5f40*/  R2UR UR27, R65 ;  /* 0x00000000411b72ca */ /* 0x000fe400000e0000 */
[----:B------:R-:W-:Y:S02]  /*5f50*/  R2UR UR24, R66 ;  /* 0x00000000421872ca */ /* 0x000fe400000e0000 */
[----:B---3--:R-:W-:Y:S01]  /*5f60*/  R2UR UR5, R6 ;  /* 0x00000000060572ca */ /* 0x008fe200000e0000 */
[----:B------:R-:W-:Y:S01]  /*5f70*/  UMOV UR12, 0x0 ;  /* 0x00000000000c7882 */ /* 0x000fe20000000000 */
[----:B------:R-:W-:Y:S01]  /*5f80*/  R2UR UR6, R68 ;  /* 0x00000000440672ca */ /* 0x000fe200000e0000 */
[----:B------:R-:W-:Y:S01]  /*5f90*/  UMOV UR13, 0x10200010 ;  /* 0x10200010000d7882 */ /* 0x000fe20000000000 */
[----:B------:R-:W-:-:S02]  /*5fa0*/  R2UR UR4, R6 ;  /* 0x00000000060472ca */ /* 0x000fc400000e0000 */
[----:B------:R-:W-:Y:S02]  /*5fb0*/  R2UR UR25, R67 ;  /* 0x00000000431972ca */ /* 0x000fe400000e0000 */
[----:B------:R-:W-:Y:S02]  /*5fc0*/  R2UR UR22, R60 ;  /* 0x000000003c1672ca */ /* 0x000fe400000e0000 */
[----:B------:R-:W-:Y:S02]  /*5fd0*/  R2UR UR23, R61 ;  /* 0x000000003d1772ca */ /* 0x000fe400000e0000 */
[----:B------:R-:W-:Y:S01]  /*5fe0*/  R2UR UR16, R62 ;  /* 0x000000003e1072ca */ /* 0x000fe200000e0000 */
[----:B------:R1:W-:Y:S01]  /*5ff0*/  UTCHMMA.2CTA gdesc[UR8], gdesc[UR10], tmem[UR5], tmem[UR12], idesc[UR13], UPT ;  /* 0x00ff0c0a080075ea */ /* 0x0003e2000ba00005 */
[----:B------:R-:W-:Y:S02]  /*6000*/  R2UR UR17, R63 ;  /* 0x000000003f1172ca */ /* 0x000fe400000e0000 */
[----:B------:R-:W-:Y:S01]  /*6010*/  R2UR UR20, R56 ;  /* 0x00000000381472ca */ /* 0x000fe200000e0000 */
[----:B------:R2:W-:Y:S01]  /*6020*/  UTCHMMA.2CTA gdesc[UR28], gdesc[UR6], tmem[UR4], tmem[UR30], idesc[UR31], UPT ;  /* 0x00ff1e061c0075ea */ /* 0x0005e2000ba00004 */
[----:B------:R-:W-:-:S02]  /*6030*/  R2UR UR21, R57 ;  /* 0x00000000391572ca */ /* 0x000fc400000e0000 */
[----:B------:R-:W-:Y:S02]  /*6040*/  R2UR UR18, R58 ;  /* 0x000000003a1272ca */ /* 0x000fe400000e0000 */
[----:B------:R-:W-:Y:S02]  /*6050*/  R2UR UR19, R59 ;  /* 0x000000003b1372ca */ /* 0x000fe400000e0000 */
[----:B------:R-:W-:Y:S02]  /*6060*/  R2UR UR14, R52 ;  /* 0x00000000340e72ca */ /* 0x000fe400000e0000 */
[----:B------:R-:W-:Y:S01]  /*6070*/  R2UR UR15, R53 ;  /* 0x00000000350f72ca */ /* 0x000fe200000e0000 */
[----:B-1----:R-:W-:Y:S01]  /*6080*/  UMOV UR5, 0x10200010 ;  /* 0x1020001000057882 */ /* 0x002fe20000000000 */
[----:B------:R-:W-:Y:S01]  /*6090*/  R2UR UR12, R54 ;  /* 0x00000000360c72ca */ /* 0x000fe200000e0000 */
[----:B------:R-:W-:Y:S01]  /*60a0*/  UMOV UR8, 0x3 ;  /* 0x0000000300087882 */ /* 0x000fe20000000000 */
[----:B------:R-:W-:Y:S01]  /*60b0*/  R2UR UR13, R55 ;  /* 0x00000000370d72ca */ /* 0x000fe200000e0000 */
[----:B--2---:R-:W-:Y:S01]  /*60c0*/  UMOV UR28, 0x0 ;  /* 0x00000000001c7882 */ /* 0x004fe20000000000 */
[C---:B------:R-:W-:Y:S01]  /*60d0*/  R2UR UR7, R6.reuse ;  /* 0x00000000060772ca */ /* 0x040fe200000e0000 */
[----:B------:R-:W-:Y:S01]  /*60e0*/  UMOV UR29, 0x10200010 ;  /* 0x10200010001d7882 */ /* 0x000fe20000000000 */
[----:B------:R-:W-:Y:S01]  /*60f0*/  R2UR UR6, R6 ;  /* 0x00000000060672ca */ /* 0x000fe200000e0000 */
[----:B------:R-:W-:Y:S01]  /*6100*/  UMOV UR4, 0x0 ;  /* 0x0000000000047882 */ /* 0x000fe20000000000 */
[----:B------:R-:W-:-:S02]  /*6110*/  R2UR UR11, R21 ;  /* 0x00000000150b72ca */ /* 0x000fc400000e0000 */
[----:B------:R-:W-:Y:S02]  /*6120*/  R2UR UR10, R19 ;  /* 0x00000000130a72ca */ /* 0x000fe400000e0000 */
[----:B------:R-:W-:Y:S02]  /*6130*/  R2UR UR9, R20 ;  /* 0x00000000140972ca */ /* 0x000fe400000e0000 */
[----:B------:R-:W-:Y:S02]  /*6140*/  R2UR.FILL UR31, R38 ;  /* 0x00000000261f72ca */ /* 0x000fe400004e0000 */
[----:B------:R-:W-:Y:S01]  /*6150*/  R2UR.FILL UR30, R37 ;  /* 0x00000000251e72ca */ /* 0x000fe200004e0000 */
[----:B------:R1:W-:Y:S02]  /*6160*/  UTCHMMA.2CTA gdesc[UR24], gdesc[UR26], tmem[UR7], tmem[UR28], idesc[UR29], UPT ;  /* 0x00ff1c1a180075ea */ /* 0x0003e4000ba00007 */
[----:B------:R2:W-:Y:S01]  /*6170*/  UTCHMMA.2CTA gdesc[UR16], gdesc[UR22], tmem[UR6], tmem[UR4], idesc[UR5], UPT ;  /* 0x00ff0416100075ea */ /* 0x0005e2000ba00006 */
[----:B-1----:R-:W-:Y:S01]  /*6180*/  R2UR.FILL UR24, R31 ;  /* 0x000000001f1872ca */ /* 0x002fe200004e0000 */
[----:B------:R-:W-:Y:S01]  /*6190*/  IMAD.U32 R31, R11, -0x80000000, RZ ;  /* 0x800000000b1f7824 */ /* 0x000fe200078e00ff */
[C---:B--2---:R-:W-:Y:S01]  /*61a0*/  R2UR UR5, R6.reuse ;  /* 0x00000000060572ca */ /* 0x044fe200000e0000 */
[----:B------:R-:W-:Y:S01]  /*61b0*/  UMOV UR22, 0x0 ;  /* 0x0000000000167882 */ /* 0x000fe20000000000 */
[----:B------:R-:W-:Y:S01]  /*61c0*/  R2UR UR4, R6 ;  /* 0x00000000060472ca */ /* 0x000fe200000e0000 */
[----:B------:R-:W-:Y:S01]  /*61d0*/  UMOV UR23, 0x10200010 ;  /* 0x1020001000177882 */ /* 0x000fe20000000000 */
[----:B------:R-:W-:Y:S01]  /*61e0*/  UMOV UR16, 0x0 ;  /* 0x0000000000107882 */ /* 0x000fe20000000000 */
[----:B------:R-:W-:Y:S01]  /*61f0*/  UMOV UR17, 0x10200010 ;  /* 0x1020001000117882 */ /* 0x000fe20000000000 */
[----:B------:R-:W-:-:S02]  /*6200*/  R2UR.FILL UR29, R36 ;  /* 0x00000000241d72ca */ /* 0x000fc400004e0000 */
[----:B------:R-:W-:Y:S02]  /*6210*/  R2UR.FILL UR28, R35 ;  /* 0x00000000231c72ca */ /* 0x000fe400004e0000 */
[----:B------:R-:W-:Y:S02]  /*6220*/  R2UR.FILL UR27, R34 ;  /* 0x00000000221b72ca */ /* 0x000fe400004e0000 */
[----:B------:R-:W-:Y:S01]  /*6230*/  R2UR.FILL UR26, R33 ;  /* 0x00000000211a72ca */ /* 0x000fe200004e0000 */
[----:B------:R1:W-:Y:S01]  /*6240*/  UTCHMMA.2CTA gdesc[UR18], gdesc[UR20], tmem[UR5], tmem[UR22], idesc[UR23], UPT ;  /* 0x00ff1614120075ea */ /* 0x0003e2000ba00005 */
[----:B------:R-:W-:Y:S01]  /*6250*/  R2UR.FILL UR25, R32 ;  /* 0x00000000201972ca */ /* 0x000fe200004e0000 */
[----:B------:R1:W-:Y:S01]  /*6260*/  UTCHMMA.2CTA gdesc[UR12], gdesc[UR14], tmem[UR4], tmem[UR16], idesc[UR17], UPT ;  /* 0x00ff100e0c0075ea */ /* 0x0003e2000ba00004 */
[----:B------:R1:W-:Y:S01]  /*6270*/  UTCBAR.2CTA.MULTICAST [UR11], URZ, UR8 ;  /* 0x000000ff0b0073e9 */ /* 0x0003e20008200808 */
[----:B------:R1:W-:Y:S01]  /*6280*/  UTCBAR.2CTA.MULTICAST [UR9], URZ, UR10 ;  /* 0x000000ff090073e9 */ /* 0x0003e2000820080a */
[----:B------:R-:W2:Y:S01]  /*6290*/  SYNCS.PHASECHK.TRANS64.TRYWAIT P0, [UR34+0x130], R31 ;  /* 0x0001301fff0075a7 */ /* 0x000ea20008001122 */
[----:B------:R-:W-:Y:S01]  /*62a0*/  IMAD.U32 R33, R12, -0x80000000, RZ ;  /* 0x800000000c217824 */ /* 0x000fe200078e00ff */
[----:B-12---:R-:W-:Y:S09]  /*62b0*/  @!P0 BRA `(.L_x_95) ;  /* 0x0000007c007c8947 */ /* 0x006ff20003800000 */
.L_x_216:
[----:B------:R-:W2:Y:S01]  /*62c0*/  SYNCS.PHASECHK.TRANS64.TRYWAIT P0, [UR34+0x58], R33 ;  /* 0x00005821ff0075a7 */ /* 0x000ea20008001122 */
[----:B-1----:R-:W-:Y:S01]  /*62d0*/  HFMA2 R6, -RZ, RZ, 0, 2.288818359375e-05 ;  /* 0x00000180ff067431 */ /* 0x002fe200000001ff */
[----:B------:R-:W-:Y:S01]  /*62e0*/  MOV R31, 0x100 ;  /* 0x00000100001f7802 */ /* 0x000fe20000000f00 */
[----:B--2---:R-:W-:Y:S06]  /*62f0*/  @!P0 BRA `(.L_x_96) ;  /* 0x0000007c008c8947 */ /* 0x004fec0003800000 */
.L_x_218:
[----:B------:R-:W-:Y:S01]  /*6300*/  R2UR UR6, R98 ;  /* 0x00000000620672ca */ /* 0x000fe200000e0000 */
[----:B------:R-:W-:Y:S01]  /*6310*/  UMOV UR12, 0x0 ;  /* 0x00000000000c7882 */ /* 0x000fe20000000000 */
[----:B------:R-:W-:Y:S01]  /*6320*/  R2UR UR7, R99 ;  /* 0x00000000630772ca */ /* 0x000fe200000e0000 */
[----:B------:R-:W-:Y:S01]  /*6330*/  UMOV UR13, 0x10210010 ;  /* 0x10210010000d7882 */ /* 0x000fe20000000000 */
[----:B------:R-:W-:Y:S01]  /*6340*/  R2UR UR5, R31 ;  /* 0x000000001f0572ca */ /* 0x000fe200000e0000 */
[----:B------:R-:W-:Y:S01]  /*6350*/  IMAD.MOV.U32 R31, RZ, RZ, 0x108 ;  /* 0x00000108ff1f7424 */ /* 0x000fe200078e00ff */
[----:B------:R-:W-:Y:S01]  /*6360*/  R2UR UR8, R6 ;  /* 0x00000000060872ca */ /* 0x000fe200000e0000 */
[----:B------:R-:W-:Y:S01]  /*6370*/  IMAD.MOV.U32 R6, RZ, RZ, 0x180 ;  /* 0x00000180ff067424 */ /* 0x000fe200078e00ff */
[----:B------:R-:W-:Y:S01]  /*6380*/  R2UR UR10, R96 ;  /* 0x00000000600a72ca */ /* 0x000fe200000e0000 */
[----:B------:R-:W-:Y:S01]  /*6390*/  UMOV UR16, 0x0 ;  /* 0x0000000000107882 */ /* 0x000fe20000000000 */
[----:B------:R-:W-:Y:S01]  /*63a0*/  R2UR UR4, R31 ;  /* 0x000000001f0472ca */ /* 0x000fe200000e0000 */
[----:B------:R-:W-:Y:S01]  /*63b0*/  IMAD.MOV.U32 R31, RZ, RZ, 0x110 ;  /* 0x00000110ff1f7424 */ /* 0x000fe200078e00ff */
[----:B------:R-:W-:Y:S01]  /*63c0*/  R2UR UR11, R97 ;  /* 0x00000000610b72ca */ /* 0x000fe200000e0000 */
[----:B------:R-:W-:Y:S01]  /*63d0*/  UMOV UR17, 0x10210010 ;  /* 0x1021001000117882 */ /* 0x000fe20000000000 */
[----:B------:R-:W-:Y:S01]  /*63e0*/  R2UR UR14, R94 ;  /* 0x000000005e0e72ca */ /* 0x000fe200000e0000 */
[----:B------:R-:W-:Y:S01]  /*63f0*/  UMOV UR18, 0x0 ;  /* 0x0000000000127882 */ /* 0x000fe20000000000 */
[----:B------:R-:W-:Y:S01]  /*6400*/  R2UR UR15, R95 ;  /* 0x000000005f0f72ca */ /* 0x000fe200000e0000 */
[----:B------:R-:W-:Y:S01]  /*6410*/  UMOV UR19, 0x10210010 ;  /* 0x1021001000137882 */ /* 0x000fe20000000000 */
[----:B------:R-:W-:Y:S01]  /*6420*/  R2UR UR9, R6 ;  /* 0x00000000060972ca */ /* 0x000fe200000e0000 */
[----:B------:R2:W-:Y:S01]  /*6430*/  UTCHMMA.2CTA tmem[UR5], gdesc[UR6], tmem[UR8], tmem[UR12], idesc[UR13], UP0 ;  /* 0x00ff0c06050079ea */ /* 0x0005e20008200008 */
[----:B-1----:R-:W-:Y:S01]  /*6440*/  IMAD.U32 R32, R8, -0x80000000, RZ ;  /* 0x8000000008207824 */ /* 0x002fe200078e00ff */
[----:B--2---:R-:W-:-:S02]  /*6450*/  R2UR UR7, R6 ;  /* 0x00000000060772ca */ /* 0x004fc400000e0000 */
[----:B------:R-:W-:Y:S01]  /*6460*/  R2UR UR6, R31 ;  /* 0x000000001f0672ca */ /* 0x000fe200000e0000 */
[----:B------:R-:W-:Y:S01]  /*6470*/  IMAD.MOV.U32 R31, RZ, RZ, 0x118 ;  /* 0x00000118ff1f7424 */ /* 0x000fe200078e00ff */
[----:B------:R-:W-:Y:S02]  /*6480*/  R2UR UR12, R92 ;  /* 0x000000005c0c72ca */ /* 0x000fe400000e0000 */
[----:B------:R-:W-:Y:S02]  /*6490*/  R2UR UR13, R93 ;  /* 0x000000005d0d72ca */ /* 0x000fe400000e0000 */
[----:B------:R-:W-:Y:S01]  /*64a0*/  R2UR UR5, R31 ;  /* 0x000000001f0572ca */ /* 0x000fe200000e0000 */
[----:B------:R-:W-:Y:S01]  /*64b0*/  IMAD.MOV.U32 R31, RZ, RZ, 0x120 ;  /* 0x00000120ff1f7424 */ /* 0x000fe200078e00ff */
[----:B------:R-:W-:Y:S01]  /*64c0*/  R2UR UR8, R6 ;  /* 0x00000000060872ca */ /* 0x000fe200000e0000 */
[----:B------:R-:W-:Y:S02]  /*64d0*/  IMAD.MOV.U32 R6, RZ, RZ, 0x100 ;  /* 0x00000100ff067424 */ /* 0x000fe400078e00ff */
[----:B------:R1:W-:Y:S02]  /*64e0*/  UTCHMMA.2CTA tmem[UR4], gdesc[UR10], tmem[UR7], tmem[UR16], idesc[UR17], UPT ;  /* 0x00ff100a040079ea */ /* 0x0003e4000ba00007 */
[----:B------:R2:W-:Y:S01]  /*64f0*/  UTCHMMA.2CTA tmem[UR6], gdesc[UR14], tmem[UR9], tmem[UR16], idesc[UR17], UPT ;  /* 0x00ff100e060079ea */ /* 0x0005e2000ba00009 */
[----:B-1----:R-:W-:Y:S01]  /*6500*/  R2UR UR4, R31 ;  /* 0x000000001f0472ca */ /* 0x002fe200000e0000 */
[----:B------:R-:W-:Y:S01]  /*6510*/  IMAD.MOV.U32 R31, RZ, RZ, 0x128 ;  /* 0x00000128ff1f7424 */ /* 0x000fe200078e00ff */
[----:B------:R-:W-:Y:S01]  /*6520*/  R2UR UR10, R90 ;  /* 0x000000005a0a72ca */ /* 0x000fe200000e0000 */
[----:B--2---:R-:W-:Y:S01]  /*6530*/  UMOV UR14, 0x0 ;  /* 0x00000000000e7882 */ /* 0x004fe20000000000 */
[----:B------:R-:W-:Y:S01]  /*6540*/  R2UR UR11, R91 ;  /* 0x000000005b0b72ca */ /* 0x000fe200000e0000 */
[----:B------:R-:W-:Y:S01]  /*6550*/  UMOV UR15, 0x10210010 ;  /* 0x10210010000f7882 */ /* 0x000fe20000000000 */
[----:B------:R-:W-:Y:S01]  /*6560*/  R2UR UR6, R31 ;  /* 0x000000001f0672ca */ /* 0x000fe200000e0000 */
[----:B------:R-:W-:Y:S01]  /*6570*/  IMAD.MOV.U32 R31, RZ, RZ, 0x130 ;  /* 0x00000130ff1f7424 */ /* 0x000fe200078e00ff */
[----:B------:R1:W-:Y:S01]  /*6580*/  UTCHMMA.2CTA tmem[UR5], gdesc[UR12], tmem[UR8], tmem[UR14], idesc[UR15], UPT ;  /* 0x00ff0e0c050079ea */ /* 0x0003e2000ba00008 */
[----:B------:R-:W-:-:S02]  /*6590*/  R2UR UR16, R88 ;  /* 0x00000000581072ca */ /* 0x000fc400000e0000 */
[----:B------:R-:W-:Y:S02]  /*65a0*/  R2UR UR17, R89 ;  /* 0x00000000591172ca */ /* 0x000fe400000e0000 */
[----:B-1----:R-:W-:Y:S01]  /*65b0*/  R2UR UR5, R31 ;  /* 0x000000001f0572ca */ /* 0x002fe200000e0000 */
[----:B------:R-:W-:Y:S01]  /*65c0*/  IMAD.MOV.U32 R31, RZ, RZ, 0x138 ;  /* 0x00000138ff1f7424 */ /* 0x000fe200078e00ff */
[----:B------:R-:W-:Y:S01]  /*65d0*/  R2UR UR14, R86 ;  /* 0x00000000560e72ca */ /* 0x000fe200000e0000 */
[----:B------:R-:W-:Y:S01]  /*65e0*/  UMOV UR12, 0x0 ;  /* 0x00000000000c7882 */ /* 0x000fe20000000000 */
[----:B------:R-:W-:Y:S01]  /*65f0*/  R2UR UR15, R87 ;  /* 0x00000000570f72ca */ /* 0x000fe200000e0000 */
[----:B------:R-:W-:Y:S02]  /*6600*/  UMOV UR13, 0x10210010 ;  /* 0x10210010000d7882 */ /* 0x000fe40000000000 */
[----:B------:R1:W-:Y:S04]  /*6610*/  UTCHMMA.2CTA tmem[UR4], gdesc[UR10], tmem[UR7], tmem[UR12], idesc[UR13], UPT ;  /* 0x00ff0c0a040079ea */ /* 0x0003e8000ba00007 */
[----:B------:R2:W-:Y:S01]  /*6620*/  UTCHMMA.2CTA tmem[UR6], gdesc[UR16], tmem[UR9], tmem[UR18], idesc[UR19], UPT ;  /* 0x00ff1210060079ea */ /* 0x0005e2000ba00009 */
[----:B-1----:R-:W-:Y:S01]  /*6630*/  R2UR UR12, R84 ;  /* 0x00000000540c72ca */ /* 0x002fe200000e0000 */
[----:B--2---:R-:W-:Y:S01]  /*6640*/  UMOV UR16, 0x0 ;  /* 0x0000000000107882 */ /* 0x004fe20000000000 */
[----:B------:R-:W-:Y:S01]  /*6650*/  R2UR UR13, R85 ;  /* 0x00000000550d72ca */ /* 0x000fe200000e0000 */
[----:B------:R-:W-:Y:S01]  /*6660*/  UMOV UR17, 0x10210010 ;  /* 0x1021001000117882 */ /* 0x000fe20000000000 */
[----:B------:R-:W-:Y:S01]  /*6670*/  R2UR UR4, R31 ;  /* 0x000000001f0472ca */ /* 0x000fe200000e0000 */
[----:B------:R1:W-:Y:S01]  /*6680*/  UTCHMMA.2CTA tmem[UR5], gdesc[UR14], tmem[UR8], tmem[UR16], idesc[UR17], UPT ;  /* 0x00ff100e050079ea */ /* 0x0003e2000ba00008 */
[----:B------:R-:W-:-:S02]  /*6690*/  R2UR UR11, R18 ;  /* 0x00000000120b72ca */ /* 0x000fc400000e0000 */
[----:B------:R-:W-:Y:S01]  /*66a0*/  R2UR UR10, R24 ;  /* 0x00000000180a72ca */ /* 0x000fe200000e0000 */
[----:B-1----:R-:W-:Y:S01]  /*66b0*/  UMOV UR14, 0x0 ;  /* 0x00000000000e7882 */ /* 0x002fe20000000000 */
[----:B------:R-:W-:-:S07]  /*66c0*/  UMOV UR15, 0x10210010 ;  /* 0x10210010000f7882 */ /* 0x000fce0000000000 */
[----:B------:R1:W-:Y:S04]  /*66d0*/  UTCHMMA.2CTA tmem[UR4], gdesc[UR12], tmem[UR7], tmem[UR14], idesc[UR15], UPT ;  /* 0x00ff0e0c040079ea */ /* 0x0003e8000ba00007 */
[----:B------:R1:W-:Y:S01]  /*66e0*/  UTCBAR.2CTA.MULTICAST [UR10], URZ, UR11 ;  /* 0x000000ff0a0073e9 */ /* 0x0003e2000820080b */
[----:B------:R-:W2:Y:S02]  /*66f0*/  SYNCS.PHASECHK.TRANS64.TRYWAIT P0, [UR34+0x10], R32 ;  /* 0x00001020ff0075a7 */ /* 0x000ea40008001122 */
[----:B-12---:R-:W-:Y:S05]  /*6700*/  @!P0 BRA `(.L_x_97) ;  /* 0x0000007800a88947 */ /* 0x006fea0003800000 */
.L_x_220:
[----:B------:R-:W-:Y:S01]  /*6710*/  R2UR UR7, R6 ;  /* 0x00000000060772ca */ /* 0x000fe200000e0000 */
[----:B------:R-:W-:Y:S01]  /*6720*/  IMAD.MOV.U32 R6, RZ, RZ, 0x100 ;  /* 0x00000100ff067424 */ /* 0x000fe200078e00ff */
[----:B------:R-:W-:Y:S01]  /*6730*/  R2UR UR14, R48 ;  /* 0x00000000300e72ca */ /* 0x000fe200000e0000 */
[----:B------:R-:W-:Y:S01]  /*6740*/  UMOV UR16, 0x0 ;  /* 0x0000000000107882 */ /* 0x000fe20000000000 */
[----:B------:R-:W-:Y:S01]  /*6750*/  R2UR UR15, R49 ;  /* 0x00000000310f72ca */ /* 0x000fe200000e0000 */
[----:B------:R-:W-:Y:S01]  /*6760*/  UMOV UR17, 0x10200010 ;  /* 0x1020001000117882 */ /* 0x000fe20000000000 */
[----:B------:R-:W-:Y:S01]  /*6770*/  R2UR UR10, R50 ;  /* 0x00000000320a72ca */ /* 0x000fe200000e0000 */
[----:B------:R-:W-:Y:S01]  /*6780*/  IMAD.U32 R32, R10, -0x80000000, RZ ;  /* 0x800000000a207824 */ /* 0x000fe200078e00ff */
[----:B------:R-:W-:Y:S01]  /*6790*/  R2UR UR11, R51 ;  /* 0x00000000330b72ca */ /* 0x000fe200000e0000 */
[----:B-1----:R-:W-:Y:S01]  /*67a0*/  IMAD.U32 R31, R13, -0x80000000, RZ ;  /* 0x800000000d1f7824 */ /* 0x002fe200078e00ff */
[----:B------:R-:W-:-:S02]  /*67b0*/  R2UR UR12, R44 ;  /* 0x000000002c0c72ca */ /* 0x000fc400000e0000 */
[----:B------:R-:W-:Y:S02]  /*67c0*/  R2UR UR13, R45 ;  /* 0x000000002d0d72ca */ /* 0x000fe400000e0000 */
[----:B------:R-:W-:Y:S02]  /*67d0*/  R2UR UR4, R46 ;  /* 0x000000002e0472ca */ /* 0x000fe400000e0000 */
[----:B------:R-:W-:Y:S02]  /*67e0*/  R2UR UR5, R47 ;  /* 0x000000002f0572ca */ /* 0x000fe400000e0000 */
[----:B------:R-:W-:Y:S02]  /*67f0*/  R2UR UR6, R6 ;  /* 0x00000000060672ca */ /* 0x000fe400000e0000 */
[----:B------:R-:W-:Y:S01]  /*6800*/  R2UR UR8, R42 ;  /* 0x000000002a0872ca */ /* 0x000fe200000e0000 */
[----:B------:R1:W-:Y:S01]  /*6810*/  UTCHMMA.2CTA gdesc[UR10], gdesc[UR14], tmem[UR7], tmem[UR16], idesc[UR17], !UPT ;  /* 0x00ff100e0a0075ea */ /* 0x0003e2000fa00007 */
[----:B------:R-:W-:Y:S01]  /*6820*/  R2UR UR9, R43 ;  /* 0x000000002b0972ca */ /* 0x000fe200000e0000 */
[----:B-1----:R-:W-:Y:S01]  /*6830*/  UMOV UR14, 0x0 ;  /* 0x00000000000e7882 */ /* 0x002fe20000000000 */
[----:B------:R-:W-:Y:S01]  /*6840*/  UMOV UR15, 0x10200010 ;  /* 0x10200010000f7882 */ /* 0x000fe20000000000 */
[----:B------:R-:W-:-:S06]  /*6850*/  R2UR UR7, R6 ;  /* 0x00000000060772ca */ /* 0x000fcc00000e0000 */
[----:B------:R1:W-:Y:S01]  /*6860*/  UTCHMMA.2CTA gdesc[UR4], gdesc[UR12], tmem[UR6], tmem[UR14], idesc[UR15], UPT ;  /* 0x00ff0e0c040075ea */ /* 0x0003e2000ba00006 */
[----:B------:R-:W-:Y:S01]  /*6870*/  UMOV UR10, 0x0 ;  /* 0x00000000000a7882 */ /* 0x000fe20000000000 */
[----:B------:R-:W-:Y:S01]  /*6880*/  UMOV UR11, 0x10200010 ;  /* 0x10200010000b7882 */ /* 0x000fe20000000000 */
[C---:B-1----:R-:W-:Y:S01]  /*6890*/  R2UR UR5, R6.reuse ;  /* 0x00000000060572ca */ /* 0x042fe200000e0000 */
[----:B------:R-:W-:Y:S01]  /*68a0*/  UMOV UR12, 0x0 ;  /* 0x00000000000c7882 */ /* 0x000fe20000000000 */
[----:B------:R-:W-:Y:S01]  /*68b0*/  R2UR UR4, R6 ;  /* 0x00000000060472ca */ /* 0x000fe200000e0000 */
[----:B------:R-:W-:-:S10]  /*68c0*/  UMOV UR13, 0x10200010 ;  /* 0x10200010000d7882 */ /* 0x000fd40000000000 */
[----:B------:R1:W-:Y:S02]  /*68d0*/  UTCHMMA.2CTA gdesc[UR8], gdesc[UR76], tmem[UR5], tmem[UR10], idesc[UR11], UPT ;  /* 0x00ff0a4c080075ea */ /* 0x0003e4000ba00005 */
[----:B------:R2:W-:Y:S01]  /*68e0*/  UTCHMMA.2CTA gdesc[UR74], gdesc[UR72], tmem[UR4], tmem[UR10], idesc[UR11], UPT ;  /* 0x00ff0a484a0075ea */ /* 0x0005e2000ba00004 */
[----:B------:R2:W-:Y:S01]  /*68f0*/  UTCHMMA.2CTA gdesc[UR70], gdesc[UR68], tmem[UR7], tmem[UR12], idesc[UR13], UPT ;  /* 0x00ff0c44460075ea */ /* 0x0005e2000ba00007 */
[----:B------:R2:W-:Y:S01]  /*6900*/  UTCHMMA.2CTA gdesc[UR66], gdesc[UR64], tmem[UR6], tmem[UR10], idesc[UR11], UPT ;  /* 0x00ff0a40420075ea */ /* 0x0005e2000ba00006 */
[----:B------:R2:W-:Y:S01]  /*6910*/  UTCHMMA.2CTA gdesc[UR62], gdesc[UR60], tmem[UR5], tmem[UR12], idesc[UR13], UPT ;  /* 0x00ff0c3c3e0075ea */ /* 0x0005e2000ba00005 */
[----:B------:R2:W-:Y:S01]  /*6920*/  UTCHMMA.2CTA gdesc[UR58], gdesc[UR56], tmem[UR4], tmem[UR10], idesc[UR11], UPT ;  /* 0x00ff0a383a0075ea */ /* 0x0005e2000ba00004 */
[----:B-1----:R-:W-:Y:S01]  /*6930*/  R2UR UR9, R17 ;  /* 0x00000000110972ca */ /* 0x002fe200000e0000 */
[----:B------:R-:W-:-:S12]  /*6940*/  UMOV UR8, 0x3 ;  /* 0x0000000300087882 */ /* 0x000fd80000000000 */
[----:B------:R2:W-:Y:S01]  /*6950*/  UTCBAR.2CTA.MULTICAST [UR9], URZ, UR8 ;  /* 0x000000ff090073e9 */ /* 0x0005e20008200808 */
[----:B------:R-:W1:Y:S02]  /*6960*/  SYNCS.PHASECHK.TRANS64.TRYWAIT P0, [UR34+0x60], R32 ;  /* 0x00006020ff0075a7 */ /* 0x000e640008001122 */
[----:B-12---:R-:W-:Y:S05]  /*6970*/  @!P0 BRA `(.L_x_98) ;  /* 0x0000007800288947 */ /* 0x006fea0003800000 */
.L_x_222:
[----:B------:R-:W2:Y:S01]  /*6980*/  SYNCS.PHASECHK.TRANS64.TRYWAIT P0, [UR34+0x160], R31 ;  /* 0x0001601fff0075a7 */ /* 0x000ea20008001122 */
[----:B------:R-:W-:Y:S01]  /*6990*/  HFMA2 R37, -RZ, RZ, 0, 3.814697265625e-06 ;  /* 0x00000040ff257431 */ /* 0x000fe200000001ff */
[----:B------:R-:W-:Y:S01]  /*69a0*/  MOV R36, 0x40 ;  /* 0x0000004000247802 */ /* 0x000fe20000000f00 */
[----:B--2---:R-:W-:Y:S06]  /*69b0*/  @!P0 BRA `(.L_x_99) ;  /* 0x0000007800348947 */ /* 0x004fec0003800000 */
.L_x_224:
[----:B------:R-:W-:Y:S01]  /*69c0*/  R2UR UR18, R25 ;  /* 0x00000000191272ca */ /* 0x000fe200000e0000 */
[----:B------:R-:W-:Y:S01]  /*69d0*/  IMAD.MOV.U32 R35, RZ, RZ, 0x40 ;  /* 0x00000040ff237424 */ /* 0x000fe200078e00ff */
[----:B------:R-:W-:Y:S01]  /*69e0*/  R2UR UR16, R26 ;  /* 0x000000001a1072ca */ /* 0x000fe200000e0000 */
[----:B------:R-:W-:Y:S01]  /*69f0*/  IMAD.MOV.U32 R34, RZ, RZ, 0x40 ;  /* 0x00000040ff227424 */ /* 0x000fe200078e00ff */
[----:B-1----:R-:W-:Y:S01]  /*6a00*/  MOV R33, 0x40 ;  /* 0x0000004000217802 */ /* 0x002fe20000000f00 */
[----:B------:R-:W-:Y:S01]  /*6a10*/  IMAD.MOV.U32 R32, RZ, RZ, 0x40 ;  /* 0x00000040ff207424 */ /* 0x000fe200078e00ff */
[----:B------:R-:W-:Y:S01]  /*6a20*/  MOV R31, 0x40 ;  /* 0x00000040001f7802 */ /* 0x000fe20000000f00 */
[----:B------:R-:W-:Y:S01]  /*6a30*/  IMAD.MOV.U32 R6, RZ, RZ, 0x40 ;  /* 0x00000040ff067424 */ /* 0x000fe200078e00ff */
[----:B------:R-:W-:Y:S01]  /*6a40*/  LOP3.LUT R11, R11, 0x1, RZ, 0x3c, !PT ;  /* 0x000000010b0b7812 */ /* 0x000fe200078e3cff */
[----:B------:R-:W-:Y:S01]  /*6a50*/  UMOV UR22, 0x200 ;  /* 0x0000020000167882 */ /* 0x000fe20000000000 */
[----:B------:R-:W-:-:S07]  /*6a60*/  UMOV UR23, 0xfffffff0 ;  /* 0xfffffff000177882 */ /* 0x000fce0000000000 */
.L_x_100:
[----:B------:R-:W-:Y:S01]  /*6a70*/  UISETP.NE.AND UP0, UPT, UR23, -0x10, UPT ;  /* 0xfffffff01700788c */ /* 0x000fe2000bf05270 */
[----:B---3--:R-:W-:Y:S01]  /*6a80*/  R2UR UR19, R37 ;  /* 0x00000000251372ca */ /* 0x008fe200000e0000 */
[----:B------:R-:W-:Y:S01]  /*6a90*/  UIADD3 UR10, UPT, UPT, UR16, -0x200, URZ ;  /* 0xfffffe00100a7890 */ /* 0x000fe2000fffe0ff */
[----:B------:R-:W-:Y:S01]  /*6aa0*/  R2UR UR17, R36 ;  /* 0x00000000241172ca */ /* 0x000fe200000e0000 */
[----:B------:R-:W-:Y:S01]  /*6ab0*/  UIADD3 UR6, UPT, UPT, UR18, -0x200, URZ ;  /* 0xfffffe0012067890 */ /* 0x000fe2000fffe0ff */
[----:B------:R-:W-:Y:S01]  /*6ac0*/  R2UR UR20, R35 ;  /* 0x00000000231472ca */ /* 0x000fe200000e0000 */
[----:B------:R-:W-:Y:S01]  /*6ad0*/  UIADD3 UR14, UPT, UPT, UR16, -0x180, URZ ;  /* 0xfffffe80100e7890 */ /* 0x000fe2000fffe0ff */
[----:B------:R-:W-:Y:S01]  /*6ae0*/  R2UR UR21, R33 ;  /* 0x00000000211572ca */ /* 0x000fe200000e0000 */
[----:B------:R-:W-:Y:S02]  /*6af0*/  UIADD3 UR4, UPT, UPT, UR18, -0x180, URZ ;  /* 0xfffffe8012047890 */ /* 0x000fe4000fffe0ff */
[----:B------:R-:W-:Y:S02]  /*6b00*/  UIADD3 UR12, UPT, UPT, UR16, -0x100, URZ ;  /* 0xffffff00100c7890 */ /* 0x000fe4000fffe0ff */
[----:B------:R-:W-:Y:S02]  /*6b10*/  UIADD3 UR8, UPT, UPT, UR18, -0x100, URZ ;  /* 0xffffff0012087890 */ /* 0x000fe4000fffe0ff */
[----:B------:R-:W-:Y:S02]  /*6b20*/  UIADD3 UR22, UPT, UPT, UR22, 0x400, URZ ;  /* 0x0000040016167890 */ /* 0x000fe4000fffe0ff */
[----:B------:R-:W-:Y:S01]  /*6b30*/  UIADD3 UR23, UPT, UPT, UR23, 0x8, URZ ;  /* 0x0000000817177890 */ /* 0x000fe2000fffe0ff */
[----:B------:R-:W-:Y:S01]  /*6b40*/  UMOV UR11, 0x40004040 ;  /* 0x40004040000b7882 */ /* 0x000fe20000000000 */
[----:B------:R-:W-:Y:S01]  /*6b50*/  UMOV UR7, 0x40004040 ;  /* 0x4000404000077882 */ /* 0x000fe20000000000 */
[----:B------:R-:W-:Y:S01]  /*6b60*/  UMOV UR15, 0x40004040 ;  /* 0x40004040000f7882 */ /* 0x000fe20000000000 */
[----:B------:R1:W-:Y:S01]  /*6b70*/  UTCHMMA.2CTA gdesc[UR6], gdesc[UR10], tmem[UR19], tmem[UR40], idesc[UR41], UP0 ;  /* 0x00ff280a060075ea */ /* 0x0003e20008200013 */
[----:B------:R-:W-:Y:S01]  /*6b80*/  UISETP.NE.AND UP0, UPT, UR22, 0xa00, UPT ;  /* 0x00000a001600788c */ /* 0x000fe2000bf05270 */
[----:B------:R-:W-:Y:S01]  /*6b90*/  UMOV UR5, 0x40004040 ;  /* 0x4000404000057882 */ /* 0x000fe20000000000 */
[----:B------:R-:W-:Y:S01]  /*6ba0*/  UMOV UR13, 0x40004040 ;  /* 0x40004040000d7882 */ /* 0x000fe20000000000 */
[----:B------:R2:W-:Y:S01]  /*6bb0*/  UTCHMMA.2CTA gdesc[UR4], gdesc[UR14], tmem[UR17], tmem[UR38], idesc[UR39], UPT ;  /* 0x00ff260e040075ea */ /* 0x0005e2000ba00011 */
[----:B------:R-:W-:Y:S02]  /*6bc0*/  UMOV UR9, 0x40004040 ;  /* 0x4000404000097882 */ /* 0x000fe40000000000 */
[----:B------:R3:W-:Y:S01]  /*6bd0*/  UTCHMMA.2CTA gdesc[UR8], gdesc[UR12], tmem[UR20], tmem[UR36], idesc[UR37], UPT ;  /* 0x00ff240c080075ea */ /* 0x0007e2000ba00014 */
[----:B-1----:R-:W-:Y:S01]  /*6be0*/  UIADD3 UR10, UPT, UPT, UR16, -0x80, URZ ;  /* 0xffffff80100a7890 */ /* 0x002fe2000fffe0ff */
[----:B------:R-:W-:Y:S01]  /*6bf0*/  R2UR UR19, R34 ;  /* 0x00000000221372ca */ /* 0x000fe200000e0000 */
[----:B------:R-:W-:Y:S02]  /*6c00*/  UIADD3 UR6, UPT, UPT, UR18, -0x80, URZ ;  /* 0xffffff8012067890 */ /* 0x000fe4000fffe0ff */
[----:B--2---:R-:W-:Y:S01]  /*6c10*/  UIADD3 UR14, UPT, UPT, UR16, 0x80, URZ ;  /* 0x00000080100e7890 */ /* 0x004fe2000fffe0ff */
[----:B------:R-:W-:Y:S01]  /*6c20*/  UMOV UR17, 0x40004040 ;  /* 0x4000404000117882 */ /* 0x000fe20000000000 */
[----:B---3--:R-:W-:Y:S01]  /*6c30*/  UIADD3 UR8, UPT, UPT, UR18, 0x80, URZ ;  /* 0x0000008012087890 */ /* 0x008fe2000fffe0ff */
[----:B------:R-:W-:Y:S01]  /*6c40*/  R2UR UR20, R32 ;  /* 0x00000000201472ca */ /* 0x000fe200000e0000 */
[----:B------:R-:W-:Y:S01]  /*6c50*/  UIADD3 UR12, UPT, UPT, UR16, 0x100, URZ ;  /* 0x00000100100c7890 */ /* 0x000fe2000fffe0ff */
[----:B------:R-:W-:Y:S05]  /*6c60*/  UMOV UR4, UR18 ;  /* 0x0000001200047c82 */ /* 0x000fea0008000000 */
[----:B------:R1:W-:Y:S01]  /*6c70*/  UTCHMMA.2CTA gdesc[UR6], gdesc[UR10], tmem[UR19], tmem[UR32], idesc[UR33], UPT ;  /* 0x00ff200a060075ea */ /* 0x0003e2000ba00013 */
[----:B------:R2:W-:Y:S05]  /*6c80*/  UTCHMMA.2CTA gdesc[UR4], gdesc[UR16], tmem[UR21], tmem[UR30], idesc[UR31], UPT ;  /* 0x00ff1e10040075ea */ /* 0x0005ea000ba00015 */
[----:B------:R3:W-:Y:S01]  /*6c90*/  UTCHMMA.2CTA gdesc[UR8], gdesc[UR14], tmem[UR20], tmem[UR28], idesc[UR29], UPT ;  /* 0x00ff1c0e080075ea */ /* 0x0007e2000ba00014 */
[----:B-1----:R-:W-:Y:S01]  /*6ca0*/  UIADD3 UR6, UPT, UPT, UR18, 0x100, URZ ;  /* 0x0000010012067890 */ /* 0x002fe2000fffe0ff */
[----:B------:R-:W-:Y:S01]  /*6cb0*/  R2UR UR19, R31 ;  /* 0x000000001f1372ca */ /* 0x000fe200000e0000 */
[----:B------:R-:W-:Y:S01]  /*6cc0*/  UIADD3 UR10, UPT, UPT, UR16, 0x180, URZ ;  /* 0x00000180100a7890 */ /* 0x000fe2000fffe0ff */
[----:B--2---:R-:W-:Y:S01]  /*6cd0*/  R2UR UR17, R6 ;  /* 0x00000000061172ca */ /* 0x004fe200000e0000 */
[----:B------:R-:W-:Y:S02]  /*6ce0*/  UIADD3 UR4, UPT, UPT, UR18, 0x180, URZ ;  /* 0x0000018012047890 */ /* 0x000fe4000fffe0ff */
[----:B------:R-:W-:Y:S02]  /*6cf0*/  UIADD3 UR16, UPT, UPT, UR16, 0x400, URZ ;  /* 0x0000040010107890 */ /* 0x000fe4000fffe0ff */
[----:B------:R-:W-:Y:S06]  /*6d00*/  UIADD3 UR18, UPT, UPT, UR18, 0x400, URZ ;  /* 0x0000040012127890 */ /* 0x000fec000fffe0ff */
[----:B------:R3:W-:Y:S02]  /*6d10*/  UTCHMMA.2CTA gdesc[UR6], gdesc[UR12], tmem[UR19], tmem[UR26], idesc[UR27], UPT ;  /* 0x00ff1a0c060075ea */ /* 0x0007e4000ba00013 */
[----:B------:R3:W-:Y:S01]  /*6d20*/  UTCHMMA.2CTA gdesc[UR4], gdesc[UR10], tmem[UR17], tmem[UR24], idesc[UR25], UPT ;  /* 0x00ff180a040075ea */ /* 0x0007e2000ba00011 */
[----:B------:R-:W-:Y:S05]  /*6d30*/  BRA.U UP0, `(.L_x_100) ;  /* 0xfffffffd004c7547 */ /* 0x000fea000b83ffff */
[----:B---3--:R-:W-:Y:S01]  /*6d40*/  R2UR UR6, R23 ;  /* 0x00000000170672ca */ /* 0x008fe200000e0000 */
[----:B------:R-:W-:Y:S01]  /*6d50*/  UMOV UR4, 0x3 ;  /* 0x0000000300047882 */ /* 0x000fe20000000000 */
[----:B------:R-:W-:Y:S02]  /*6d60*/  R2UR UR5, R22 ;  /* 0x00000000160572ca */ /* 0x000fe400000e0000 */
[----:B------:R-:W-:Y:S02]  /*6d70*/  LOP3.LUT R12, R12, 0x1, RZ, 0x3c, !PT ;  /* 0x000000010c0c7812 */ /* 0x000fe400078e3cff */
[----:B------:R-:W-:Y:S02]  /*6d80*/  LOP3.LUT R10, R10, 0x1, RZ, 0x3c, !PT ;  /* 0x000000010a0a7812 */ /* 0x000fe400078e3cff */
[----:B------:R-:W-:Y:S01]  /*6d90*/  LOP3.LUT R13, R13, 0x1, RZ, 0x3c, !PT ;  /* 0x000000010d0d7812 */ /* 0x000fe200078e3cff */
[----:B------:R-:W-:Y:S01]  /*6da0*/  IMAD.U32 R6, R12, -0x80000000, RZ ;  /* 0x800000000c067824 */ /* 0x000fe200078e00ff */
[----:B------:R-:W-:-:S03]  /*6db0*/  LOP3.LUT R14, R14, 0x1, RZ, 0x3c, !PT ;  /* 0x000000010e0e7812 */ /* 0x000fc600078e3cff */
[----:B------:R1:W-:Y:S02]  /*6dc0*/  UTCBAR.2CTA.MULTICAST [UR6], URZ, UR4 ;  /* 0x000000ff060073e9 */ /* 0x0003e40008200804 */
[----:B------:R1:W-:Y:S01]  /*6dd0*/  UTCBAR.2CTA.MULTICAST [UR5], URZ, UR4 ;  /* 0x000000ff050073e9 */ /* 0x0003e20008200804 */
[----:B------:R-:W2:Y:S02]  /*6de0*/  SYNCS.PHASECHK.TRANS64.TRYWAIT P0, [UR34+0x48], R6 ;  /* 0x00004806ff0075a7 */ /* 0x000ea40008001122 */
[----:B-12---:R-:W-:Y:S05]  /*6df0*/  @!P0 BRA `(.L_x_101) ;  /* 0x0000007400448947 */ /* 0x006fea0003800000 */
.L_x_226:
[----:B------:R-:W-:Y:S01]  /*6e00*/  IMAD.MOV.U32 R31, RZ, RZ, RZ ;  /* 0x000000ffff1f7224 */ /* 0x000fe200078e00ff */
[----:B------:R-:W-:Y:S01]  /*6e10*/  R2UR UR6, R40 ;  /* 0x00000000280672ca */ /* 0x000fe200000e0000 */
[----:B-1----:R-:W-:Y:S01]  /*6e20*/  IMAD.MOV.U32 R6, RZ, RZ, 0x80 ;  /* 0x00000080ff067424 */ /* 0x002fe200078e00ff */
[----:B------:R-:W-:Y:S01]  /*6e30*/  R2UR UR7, R41 ;  /* 0x00000000290772ca */ /* 0x000fe200000e0000 */
[----:B------:R-:W-:Y:S01]  /*6e40*/  UMOV UR10, 0x0 ;  /* 0x00000000000a7882 */ /* 0x000fe20000000000 */
[----:B------:R-:W-:Y:S01]  /*6e50*/  R2UR UR5, R31 ;  /* 0x000000001f0572ca */ /* 0x000fe200000e0000 */
[----:B------:R-:W-:Y:S01]  /*6e60*/  IMAD.MOV.U32 R31, RZ, RZ, 0x8 ;  /* 0x00000008ff1f7424 */ /* 0x000fe200078e00ff */
[C---:B------:R-:W-:Y:S01]  /*6e70*/  R2UR UR8, R6.reuse ;  /* 0x00000000060872ca */ /* 0x040fe200000e0000 */
[----:B------:R-:W-:Y:S01]  /*6e80*/  UMOV UR11, 0x10210010 ;  /* 0x10210010000b7882 */ /* 0x000fe20000000000 */
[----:B------:R-:W-:Y:S01]  /*6e90*/  R2UR UR9, R6 ;  /* 0x00000000060972ca */ /* 0x000fe200000e0000 */
[----:B------:R-:W-:Y:S01]  /*6ea0*/  UMOV UR12, 0x0 ;  /* 0x00000000000c7882 */ /* 0x000fe20000000000 */
[----:B------:R-:W-:Y:S01]  /*6eb0*/  R2UR UR4, R31 ;  /* 0x000000001f0472ca */ /* 0x000fe200000e0000 */
[----:B------:R-:W-:Y:S01]  /*6ec0*/  IMAD.MOV.U32 R31, RZ, RZ, 0x10 ;  /* 0x00000010ff1f7424 */ /* 0x000fe200078e00ff */
[----:B------:R-:W-:Y:S01]  /*6ed0*/  UMOV UR13, 0x10210010 ;  /* 0x10210010000d7882 */ /* 0x000fe20000000000 */
[----:B------:R-:W-:Y:S01]  /*6ee0*/  UMOV UR14, 0x0 ;  /* 0x00000000000e7882 */ /* 0x000fe20000000000 */
[----:B------:R-:W-:Y:S01]  /*6ef0*/  UMOV UR15, 0x10210010 ;  /* 0x10210010000f7882 */ /* 0x000fe20000000000 */
[----:B------:R-:W-:Y:S01]  /*6f00*/  UIADD3 UR35, UPT, UPT, UR35, 0x1, URZ ;  /* 0x0000000123237890 */ /* 0x000fe2000fffe0ff */
[----:B------:R-:W-:-:S02]  /*6f10*/  LOP3.LUT R8, R8, 0x1, RZ, 0x3c, !PT ;  /* 0x0000000108087812 */ /* 0x000fc400078e3cff */
[----:B------:R-:W-:Y:S01]  /*6f20*/  LOP3.LUT R9, R9, 0x1, RZ, 0x3c, !PT ;  /* 0x0000000109097812 */ /* 0x000fe200078e3cff */
[----:B------:R1:W-:Y:S02]  /*6f30*/  UTCHMMA.2CTA tmem[UR5], gdesc[UR6], tmem[UR8], tmem[UR10], idesc[UR11], UPT ;  /* 0x00ff0a06050079ea */ /* 0x0003e4000ba00008 */
[----:B-1----:R-:W-:Y:S02]  /*6f40*/  R2UR UR7, R6 ;  /* 0x00000000060772ca */ /* 0x002fe400000e0000 */
[----:B------:R-:W-:Y:S01]  /*6f50*/  R2UR UR6, R31 ;  /* 0x000000001f0672ca */ /* 0x000fe200000e0000 */
[----:B------:R-:W-:-:S05]  /*6f60*/  IMAD.MOV.U32 R31, RZ, RZ, 0x18 ;  /* 0x00000018ff1f7424 */ /* 0x000fca00078e00ff */
[----:B------:R-:W-:Y:S01]  /*6f70*/  R2UR UR5, R31 ;  /* 0x000000001f0572ca */ /* 0x000fe200000e0000 */
[----:B------:R-:W-:-:S04]  /*6f80*/  IMAD.MOV.U32 R31, RZ, RZ, 0x20 ;  /* 0x00000020ff1f7424 */ /* 0x000fc800078e00ff */
[----:B------:R1:W-:Y:S02]  /*6f90*/  UTCHMMA.2CTA tmem[UR4], gdesc[UR54], tmem[UR7], tmem[UR10], idesc[UR11], UPT ;  /* 0x00ff0a36040079ea */ /* 0x0003e4000ba00007 */
[----:B------:R2:W-:Y:S06]  /*6fa0*/  UTCHMMA.2CTA tmem[UR6], gdesc[UR52], tmem[UR9], tmem[UR12], idesc[UR13], UPT ;  /* 0x00ff0c34060079ea */ /* 0x0005ec000ba00009 */
[----:B------:R3:W-:Y:S01]  /*6fb0*/  UTCHMMA.2CTA tmem[UR5], gdesc[UR50], tmem[UR8], tmem[UR14], idesc[UR15], UPT ;  /* 0x00ff0e32050079ea */ /* 0x0007e2000ba00008 */
[----:B-1----:R-:W-:Y:S01]  /*6fc0*/  R2UR UR4, R31 ;  /* 0x000000001f0472ca */ /* 0x002fe200000e0000 */
[----:B------:R-:W-:Y:S01]  /*6fd0*/  IMAD.MOV.U32 R31, RZ, RZ, 0x28 ;  /* 0x00000028ff1f7424 */ /* 0x000fe200078e00ff */
[----:B------:R-:W-:-:S02]  /*6fe0*/  R2UR UR11, R16 ;  /* 0x00000000100b72ca */ /* 0x000fc400000e0000 */
[----:B--2---:R-:W-:Y:S02]  /*6ff0*/  R2UR UR12, R15 ;  /* 0x000000000f0c72ca */ /* 0x004fe400000e0000 */
[----:B------:R-:W-:Y:S01]  /*7000*/  R2UR UR6, R31 ;  /* 0x000000001f0672ca */ /* 0x000fe200000e0000 */
[----:B------:R-:W-:Y:S01]  /*7010*/  IMAD.MOV.U32 R31, RZ, RZ, 0x30 ;  /* 0x00000030ff1f7424 */ /* 0x000fe200078e00ff */
[----:B------:R-:W-:-:S04]  /*7020*/  R2UR UR10, R28 ;  /* 0x000000001c0a72ca */ /* 0x000fc800000e0000 */
[----:B---3--:R-:W-:Y:S01]  /*7030*/  R2UR UR5, R31 ;  /* 0x000000001f0572ca */ /* 0x008fe200000e0000 */
[----:B------:R-:W-:Y:S01]  /*7040*/  IMAD.MOV.U32 R31, RZ, RZ, 0x38 ;  /* 0x00000038ff1f7424 */ /* 0x000fe200078e00ff */
[----:B------:R1:W-:Y:S05]  /*7050*/  UTCHMMA.2CTA tmem[UR4], gdesc[UR48], tmem[UR7], tmem[UR14], idesc[UR15], UPT ;  /* 0x00ff0e30040079ea */ /* 0x0003ea000ba00007 */
[----:B------:R-:W-:Y:S02]  /*7060*/  UTCHMMA.2CTA tmem[UR6], gdesc[UR46], tmem[UR9], tmem[UR14], idesc[UR15], UPT ;  /* 0x00ff0e2e060079ea */ /* 0x000fe4000ba00009 */
[----:B------:R-:W-:-:S04]  /*7070*/  UISETP.NE.AND UP0, UPT, UR35, UR10, UPT ;  /* 0x0000000a2300728c */ /* 0x000fc8000bf05270 */
[----:B------:R-:W-:Y:S01]  /*7080*/  UTCHMMA.2CTA tmem[UR5], gdesc[UR44], tmem[UR8], tmem[UR14], idesc[UR15], UPT ;  /* 0x00ff0e2c050079ea */ /* 0x000fe2000ba00008 */
[----:B-1----:R-:W-:-:S13]  /*7090*/  R2UR UR4, R31 ;  /* 0x000000001f0472ca */ /* 0x002fda00000e0000 */
[----:B------:R1:W-:Y:S01]  /*70a0*/  UTCHMMA.2CTA tmem[UR4], gdesc[UR42], tmem[UR7], tmem[UR14], idesc[UR15], UPT ;  /* 0x00ff0e2a040079ea */ /* 0x0003e2000ba00007 */
[----:B------:R2:W-:Y:S01]  /*70b0*/  UTCBAR.2CTA.MULTICAST [UR11], URZ, UR12 ;  /* 0x000000ff0b0073e9 */ /* 0x0005e2000820080c */
[----:B-1----:R-:W-:Y:S01]  /*70c0*/  UMOV UR14, 0x1 ;  /* 0x00000001000e7882 */ /* 0x002fe20000000000 */
[----:B------:R-:W-:Y:S05]  /*70d0*/  BRA.U UP0, `(.L_x_102) ;  /* 0xffffffe900ec7547 */ /* 0x000fea000b83ffff */
.L_x_92:
[----:B------:R-:W-:Y:S01]  /*70e0*/  UIADD3 UR4, UPT, UPT, UR34, 0x40, URZ ;  /* 0x0000004022047890 */ /* 0x000fe2000fffe0ff */
[----:B------:R-:W-:Y:S01]  /*70f0*/  HFMA2 R8, -RZ, RZ, -0.0 , 0 ;  /* 0x80000000ff087431 */ /* 0x000fe200000001ff */
[----:B------:R-:W-:Y:S01]  /*7100*/  UMOV UR7, 0x3 ;  /* 0x0000000300077882 */ /* 0x000fe20000000000 */
[----:B------:R-:W-:Y:S01]  /*7110*/  UIADD3 UR5, UPT, UPT, UR34, 0x70, URZ ;  /* 0x0000007022057890 */ /* 0x000fe2000fffe0ff */
[----:B------:R-:W-:-:S05]  /*7120*/  UMOV UR6, 0x3 ;  /* 0x0000000300067882 */ /* 0x000fca0000000000 */
[----:B------:R3:W-:Y:S01]  /*7130*/  UTCBAR.2CTA.MULTICAST [UR4], URZ, UR7 ;  /* 0x000000ff040073e9 */ /* 0x0007e20008200807 */
[----:B------:R-:W4:Y:S02]  /*7140*/  SYNCS.PHASECHK.TRANS64.TRYWAIT P0, [UR34+0x80], R8 ;  /* 0x00008008ff0075a7 */ /* 0x000f240008001122 */
[----:B---34-:R-:W-:Y:S05]  /*7150*/  @!P0 BRA `(.L_x_103) ;  /* 0x00000070008c8947 */ /* 0x018fea0003800000 */
.L_x_228:
[----:B------:R3:W-:Y:S01]  /*7160*/  UTCBAR.2CTA.MULTICAST [UR5], URZ, UR6 ;  /* 0x000000ff050073e9 */ /* 0x0007e20008200806 */
[----:B------:R-:W4:Y:S01]  /*7170*/  SYNCS.PHASECHK.TRANS64.TRYWAIT P0, [UR34+0x88], R8 ;  /* 0x00008808ff0075a7 */ /* 0x000f220008001122 */
[----:B------:R-:W-:Y:S01]  /*7180*/  SHF.L.U32 R18, R11, 0x1f, RZ ;  /* 0x0000001f0b127819 */ /* 0x000fe200000006ff */
[----:B---34-:R-:W-:Y:S06]  /*7190*/  @!P0 BRA `(.L_x_104) ;  /* 0x00000070009c8947 */ /* 0x018fec0003800000 */
.L_x_230:
[----:B------:R-:W3:Y:S01]  /*71a0*/  SYNCS.PHASECHK.TRANS64.TRYWAIT P0, [UR34+0x130], R18 ;  /* 0x00013012ff0075a7 */ /* 0x000ee20008001122 */
[----:B------:R-:W-:Y:S01]  /*71b0*/  SHF.L.U32 R16, R12, 0x1f, RZ ;  /* 0x0000001f0c107819 */ /* 0x000fe200000006ff */
[----:B---3--:R-:W-:Y:S06]  /*71c0*/  @!P0 BRA `(.L_x_105) ;  /* 0x0000007000b08947 */ /* 0x008fec0003800000 */
.L_x_232:
[----:B------:R-:W3:Y:S01]  /*71d0*/  SYNCS.PHASECHK.TRANS64.TRYWAIT P0, [UR34+0x58], R16 ;  /* 0x00005810ff0075a7 */ /* 0x000ee20008001122 */
[----:B------:R-:W-:Y:S01]  /*71e0*/  IMAD.MOV.U32 R8, RZ, RZ, 0x108 ;  /* 0x00000108ff087424 */ /* 0x000fe200078e00ff */
[----:B------:R-:W-:Y:S01]  /*71f0*/  R2UR UR9, R27 ;  /* 0x000000001b0972ca */ /* 0x000fe200000e0000 */
[----:B------:R-:W-:Y:S01]  /*7200*/  IMAD.MOV.U32 R11, RZ, RZ, 0x100 ;  /* 0x00000100ff0b7424 */ /* 0x000fe200078e00ff */
[----:B------:R-:W-:Y:S01]  /*7210*/  UISETP.NE.U32.AND UP0, UPT, UR14, URZ, UPT ;  /* 0x000000ff0e00728c */ /* 0x000fe2000bf05070 */
[----:B-1----:R-:W-:Y:S01]  /*7220*/  IMAD.MOV.U32 R9, RZ, RZ, 0x180 ;  /* 0x00000180ff097424 */ /* 0x002fe200078e00ff */
[----:B------:R-:W-:Y:S01]  /*7230*/  R2UR UR38, R8 ;  /* 0x00000000082672ca */ /* 0x000fe200000e0000 */
[----:B------:R-:W-:Y:S01]  /*7240*/  IMAD.MOV.U32 R8, RZ, RZ, 0x118 ;  /* 0x00000118ff087424 */ /* 0x000fe200078e00ff */
        /* <DEDUP_REMOVED lines=15> */
[----:B------:R-:W-:Y:S01]  /*7340*/  UIADD3 UR7, UPT, UPT, UR9, 0x80, URZ ;  /* 0x0000008009077890 */ /* 0x000fe2000fffe0ff */
[----:B------:R-:W-:Y:S01]  /*7350*/  R2UR UR27, R8 ;  /* 0x00000000081b72ca */ /* 0x000fe200000e0000 */
[----:B------:R-:W-:Y:S01]  /*7360*/  IMAD.MOV.U32 R8, RZ, RZ, 0x138 ;  /* 0x00000138ff087424 */ /* 0x000fe200078e00ff */
[----:B------:R-:W-:Y:S01]  /*7370*/  R2UR UR31, R11 ;  /* 0x000000000b1f72ca */ /* 0x000fe200000e0000 */
[----:B------:R-:W-:Y:S01]  /*7380*/  UMOV UR54, 0x0 ;  /* 0x0000000000367882 */ /* 0x000fe20000000000 */
[----:B------:R-:W-:Y:S01]  /*7390*/  R2UR UR32, R9 ;  /* 0x00000000092072ca */ /* 0x000fe200000e0000 */
[----:B------:R-:W-:Y:S01]  /*73a0*/  UMOV UR55, 0x10210010 ;  /* 0x1021001000377882 */ /* 0x000fe20000000000 */
[C---:B------:R-:W-:Y:S01]  /*73b0*/  R2UR UR30, R6.reuse ;  /* 0x00000000061e72ca */ /* 0x040fe200000e0000 */
[----:B------:R-:W-:Y:S01]  /*73c0*/  UIADD3 UR6, UPT, UPT, UR9, 0x100, URZ ;  /* 0x0000010009067890 */ /* 0x000fe2000fffe0ff */
[----:B------:R-:W-:Y:S01]  /*73d0*/  R2UR UR28, R6 ;  /* 0x00000000061c72ca */ /* 0x000fe200000e0000 */
[----:B------:R-:W-:Y:S01]  /*73e0*/  UIADD3 UR5, UPT, UPT, UR9, 0x180, URZ ;  /* 0x0000018009057890 */ /* 0x000fe2000fffe0ff */
[----:B------:R-:W-:Y:S01]  /*73f0*/  R2UR UR25, R8 ;  /* 0x00000000081972ca */ /* 0x000fe200000e0000 */
[----:B------:R-:W-:Y:S01]  /*7400*/  UIADD3 UR4, UPT, UPT, UR9, 0x200, URZ ;  /* 0x0000020009047890 */ /* 0x000fe2000fffe0ff */
[----:B------:R-:W-:Y:S01]  /*7410*/  R2UR UR26, R6 ;  /* 0x00000000061a72ca */ /* 0x000fe200000e0000 */
[----:B------:R-:W-:-:S02]  /*7420*/  UIADD3 UR8, UPT, UPT, UR9, 0x280, URZ ;  /* 0x0000028009087890 */ /* 0x000fc4000fffe0ff */
[----:B------:R-:W-:Y:S02]  /*7430*/  UIADD3 UR20, UPT, UPT, UR9, 0x300, URZ ;  /* 0x0000030009147890 */ /* 0x000fe4000fffe0ff */
[----:B------:R-:W-:Y:S02]  /*7440*/  UIADD3 UR21, UPT, UPT, UR9, 0x380, URZ ;  /* 0x0000038009157890 */ /* 0x000fe4000fffe0ff */
        /* <DEDUP_REMOVED lines=14> */
.L_x_234:
[----:B------:R-:W-:Y:S01]  /*7530*/  R2UR UR9, R27 ;  /* 0x000000001b0972ca */ /* 0x000fe200000e0000 */
[----:B------:R-:W-:Y:S01]  /*7540*/  UMOV UR19, 0x40004040 ;  /* 0x4000404000137882 */ /* 0x000fe20000000000 */
[----:B------:R-:W-:Y:S01]  /*7550*/  R2UR UR10, R3 ;  /* 0x00000000030a72ca */ /* 0x000fe200000e0000 */
[----:B------:R-:W-:Y:S01]  /*7560*/  UMOV UR16, UR7 ;  /* 0x0000000700107c82 */ /* 0x000fe20008000000 */
[----:B------:R-:W-:Y:S01]  /*7570*/  UMOV UR17, 0x40004040 ;  /* 0x4000404000117882 */ /* 0x000fe20000000000 */
[----:B------:R-:W-:Y:S01]  /*7580*/  UIADD3 UR24, UPT, UPT, UR34, 0x78, URZ ;  /* 0x0000007822187890 */ /* 0x000fe2000fffe0ff */
[----:B------:R-:W-:Y:S01]  /*7590*/  IMAD.U32 R10, R10, -0x80000000, RZ ;  /* 0x800000000a0a7824 */ /* 0x000fe200078e00ff */
[----:B------:R-:W-:Y:S01]  /*75a0*/  UMOV UR14, UR6 ;  /* 0x00000006000e7c82 */ /* 0x000fe20008000000 */
[----:B------:R-:W-:Y:S01]  /*75b0*/  UMOV UR15, 0x40004040 ;  /* 0x40004040000f7882 */ /* 0x000fe20000000000 */
[----:B--2---:R-:W-:Y:S01]  /*75c0*/  UMOV UR12, UR5 ;  /* 0x00000005000c7c82 */ /* 0x004fe20008000000 */
[----:B------:R-:W-:Y:S01]  /*75d0*/  UMOV UR13, 0x40004040 ;  /* 0x40004040000d7882 */ /* 0x000fe20000000000 */
[----:B------:R-:W-:Y:S01]  /*75e0*/  UMOV UR11, 0x40004040 ;  /* 0x40004040000b7882 */ /* 0x000fe20000000000 */
[----:B------:R-:W-:Y:S01]  /*75f0*/  UMOV UR6, UR20 ;  /* 0x0000001400067c82 */ /* 0x000fe20008000000 */
[----:B------:R-:W-:Y:S01]  /*7600*/  UMOV UR18, UR9 ;  /* 0x0000000900127c82 */ /* 0x000fe20008000000 */
[----:B------:R-:W-:Y:S01]  /*7610*/  UMOV UR9, 0x40004040 ;  /* 0x4000404000097882 */ /* 0x000fe20000000000 */
[----:B------:R-:W-:Y:S01]  /*7620*/  ULOP3.LUT UR22, UR10, 0xffff, URZ, 0xc0, !UPT ;  /* 0x0000ffff0a167892 */ /* 0x000fe2000f8ec0ff */
[----:B------:R2:W-:Y:S01]  /*7630*/  UTCHMMA.2CTA tmem[UR40], gdesc[UR18], tmem[UR41], tmem[UR56], idesc[UR57], UP0 ;  /* 0x00ff3812280079ea */ /* 0x0005e20008200029 */
[----:B------:R2:W-:Y:S01]  /*7640*/  UTCHMMA.2CTA tmem[UR38], gdesc[UR16], tmem[UR39], tmem[UR54], idesc[UR55], UPT ;  /* 0x00ff3610260079ea */ /* 0x0005e2000ba00027 */
[----:B------:R-:W-:Y:S01]  /*7650*/  UMOV UR10, UR4 ;  /* 0x00000004000a7c82 */ /* 0x000fe20008000000 */
[----:B------:R2:W-:Y:S01]  /*7660*/  UTCHMMA.2CTA tmem[UR36], gdesc[UR14], tmem[UR37], tmem[UR52], idesc[UR53], UPT ;  /* 0x00ff340e240079ea */ /* 0x0005e2000ba00025 */
[----:B------:R2:W-:Y:S01]  /*7670*/  UTCHMMA.2CTA tmem[UR33], gdesc[UR12], tmem[UR35], tmem[UR50], idesc[UR51], UPT ;  /* 0x00ff320c210079ea */ /* 0x0005e2000ba00023 */
[----:B------:R-:W-:Y:S01]  /*7680*/  UMOV UR7, 0x40004040 ;  /* 0x4000404000077882 */ /* 0x000fe20000000000 */
[----:B------:R2:W-:Y:S01]  /*7690*/  UTCHMMA.2CTA tmem[UR31], gdesc[UR10], tmem[UR32], tmem[UR48], idesc[UR49], UPT ;  /* 0x00ff300a1f0079ea */ /* 0x0005e2000ba00020 */
[----:B------:R-:W-:Y:S01]  /*76a0*/  UMOV UR4, UR21 ;  /* 0x0000001500047c82 */ /* 0x000fe20008000000 */
[----:B------:R-:W-:Y:S01]  /*76b0*/  UMOV UR5, 0x40004040 ;  /* 0x4000404000057882 */ /* 0x000fe20000000000 */
[----:B------:R2:W-:Y:S01]  /*76c0*/  UTCHMMA.2CTA tmem[UR29], gdesc[UR8], tmem[UR30], tmem[UR46], idesc[UR47], UPT ;  /* 0x00ff2e081d0079ea */ /* 0x0005e2000ba0001e */
[----:B------:R2:W-:Y:S01]  /*76d0*/  UTCHMMA.2CTA tmem[UR27], gdesc[UR6], tmem[UR28], tmem[UR44], idesc[UR45], UPT ;  /* 0x00ff2c061b0079ea */ /* 0x0005e2000ba0001c */
[----:B------:R-:W-:Y:S01]  /*76e0*/  UMOV UR58, 0x3 ;  /* 0x00000003003a7882 */ /* 0x000fe20000000000 */
[----:B------:R2:W-:Y:S01]  /*76f0*/  UTCHMMA.2CTA tmem[UR25], gdesc[UR4], tmem[UR26], tmem[UR42], idesc[UR43], UPT ;  /* 0x00ff2a04190079ea */ /* 0x0005e2000ba0001a */
[----:B------:R2:W-:Y:S01]  /*7700*/  UTCBAR.2CTA.MULTICAST [UR23], URZ, UR22 ;  /* 0x000000ff170073e9 */ /* 0x0005e20008200816 */
[----:B------:R2:W-:Y:S01]  /*7710*/  UTCBAR.2CTA.MULTICAST [UR24], URZ, UR58 ;  /* 0x000000ff180073e9 */ /* 0x0005e2000820083a */
[----:B------:R-:W3:Y:S01]  /*7720*/  SYNCS.PHASECHK.TRANS64.TRYWAIT P0, [UR34+0x60], R10 ;  /* 0x0000600aff0075a7 */ /* 0x000ee20008001122 */
[----:B------:R-:W-:Y:S01]  /*7730*/  IMAD.U32 R8, R13, -0x80000000, RZ ;  /* 0x800000000d087824 */ /* 0x000fe200078e00ff */
[----:B--23--:R-:W-:Y:S06]  /*7740*/  @!P0 BRA `(.L_x_107) ;  /* 0x0000006c00888947 */ /* 0x00cfec0003800000 */
.L_x_236:
[----:B------:R-:W3:Y:S01]  /*7750*/  SYNCS.PHASECHK.TRANS64.TRYWAIT P0, [UR34+0x160], R8 ;  /* 0x00016008ff0075a7 */ /* 0x000ee20008001122 */
[----:B------:R-:W-:Y:S01]  /*7760*/  SHF.L.U32 R14, R14, 0x1f, RZ ;  /* 0x0000001f0e0e7819 */ /* 0x000fe200000006ff */
[----:B---3--:R-:W-:Y:S06]  /*7770*/  @!P0 BRA `(.L_x_108) ;  /* 0x0000006c00988947 */ /* 0x008fec0003800000 */
.L_x_238:
[----:B------:R-:W3:Y:S01]  /*7780*/  SYNCS.PHASECHK.TRANS64.TRYWAIT P0, [UR34+0x98], R14 ;  /* 0x0000980eff0075a7 */ /* 0x000ee20008001122 */
[----:B------:R-:W-:Y:S02]  /*7790*/  R2UR UR5, R29 ;  /* 0x000000001d0572ca */ /* 0x000fe400000e0000 */
[----:B------:R-:W-:-:S11]  /*77a0*/  R2UR UR4, R30 ;  /* 0x000000001e0472ca */ /* 0x000fd600000e0000 */
[----:B------:R-:W-:Y:S02]  /*77b0*/  UIADD3 UR5, UPT, UPT, UR5, 0x200, URZ ;  /* 0x0000020005057890 */ /* 0x000fe4000fffe0ff */
[----:B------:R-:W-:Y:S01]  /*77c0*/  UIADD3 UR4, UPT, UPT, UR4, 0x200, URZ ;  /* 0x0000020004047890 */ /* 0x000fe2000fffe0ff */
[----:B---3--:R-:W-:Y:S05]  /*77d0*/  @!P0 BRA `(.L_x_109) ;  /* 0x0000006c009c8947 */ /* 0x008fea0003800000 */
.L_x_240:
[----:B------:R-:W-:Y:S02]  /*77e0*/  HFMA2 R12, -RZ, RZ, 0, 3.814697265625e-06 ;  /* 0x00000040ff0c7431 */ /* 0x000fe400000001ff */
[----:B------:R-:W-:Y:S02]  /*77f0*/  IMAD.MOV.U32 R14, RZ, RZ, 0x40 ;  /* 0x00000040ff0e7424 */ /* 0x000fe400078e00ff */
[----:B------:R-:W-:Y:S02]  /*7800*/  HFMA2 R8, -RZ, RZ, 0, 3.814697265625e-06 ;  /* 0x00000040ff087431 */ /* 0x000fe400000001ff */
[----:B------:R-:W-:Y:S01]  /*7810*/  IMAD.MOV.U32 R13, RZ, RZ, 0x40 ;  /* 0x00000040ff0d7424 */ /* 0x000fe200078e00ff */
[----:B------:R-:W-:Y:S01]  /*7820*/  MOV R10, 0x40 ;  /* 0x00000040000a7802 */ /* 0x000fe20000000f00 */
[----:B-12---:R-:W-:Y:S01]  /*7830*/  IMAD.MOV.U32 R11, RZ, RZ, 0x40 ;  /* 0x00000040ff0b7424 */ /* 0x006fe200078e00ff */
[----:B------:R-:W-:Y:S01]  /*7840*/  MOV R6, 0x40 ;  /* 0x0000004000067802 */ /* 0x000fe20000000f00 */
        /* <DEDUP_REMOVED lines=19> */
.L_x_110:
[----:B------:R-:W-:Y:S01]  /*7980*/  UISETP.NE.AND UP0, UPT, UR40, -0x10, UPT ;  /* 0xfffffff02800788c */ /* 0x000fe2000bf05270 */
[----:B-1----:R-:W-:Y:S01]  /*7990*/  R2UR UR48, R14 ;  /* 0x000000000e3072ca */ /* 0x002fe200000e0000 */
[----:B------:R-:W-:Y:S01]  /*79a0*/  UIADD3 UR32, UPT, UPT, UR5, -0x200, URZ ;  /* 0xfffffe0005207890 */ /* 0x000fe2000fffe0ff */
[----:B------:R-:W-:Y:S01]  /*79b0*/  R2UR UR47, R13 ;  /* 0x000000000d2f72ca */ /* 0x000fe200000e0000 */
        /* <DEDUP_REMOVED lines=12> */
[----:B------:R-:W-:Y:S02]  /*7a80*/  UIADD3 UR18, UPT, UPT, UR4, -0x80, URZ ;  /* 0xffffff8004127890 */ /* 0x000fe4000fffe0ff */
[----:B------:R-:W-:Y:S02]  /*7a90*/  UIADD3 UR16, UPT, UPT, UR5, 0x80, URZ ;  /* 0x0000008005107890 */ /* 0x000fe4000fffe0ff */
[----:B------:R-:W-:Y:S02]  /*7aa0*/  UIADD3 UR14, UPT, UPT, UR4, 0x80, URZ ;  /* 0x00000080040e7890 */ /* 0x000fe4000fffe0ff */
[----:B------:R-:W-:Y:S02]  /*7ab0*/  UIADD3 UR12, UPT, UPT, UR5, 0x100, URZ ;  /* 0x00000100050c7890 */ /* 0x000fe4000fffe0ff */
[----:B------:R-:W-:Y:S02]  /*7ac0*/  UIADD3 UR10, UPT, UPT, UR4, 0x100, URZ ;  /* 0x00000100040a7890 */ /* 0x000fe4000fffe0ff */
[----:B------:R-:W-:Y:S02]  /*7ad0*/  UIADD3 UR8, UPT, UPT, UR5, 0x180, URZ ;  /* 0x0000018005087890 */ /* 0x000fe4000fffe0ff */
[----:B------:R-:W-:Y:S02]  /*7ae0*/  UIADD3 UR6, UPT, UPT, UR4, 0x180, URZ ;  /* 0x0000018004067890 */ /* 0x000fe4000fffe0ff */
        /* <DEDUP_REMOVED lines=10> */
[----:B------:R-:W-:Y:S01]  /*7b90*/  UMOV UR23, 0x40004040 ;  /* 0x4000404000177882 */ /* 0x000fe20000000000 */
[----:B------:R-:W-:Y:S01]  /*7ba0*/  UMOV UR21, 0x40004040 ;  /* 0x4000404000157882 */ /* 0x000fe20000000000 */
[----:B------:R1:W-:Y:S01]  /*7bb0*/  UTCHMMA.2CTA gdesc[UR22], gdesc[UR24], tmem[UR46], tmem[UR60], idesc[UR61], UPT ;  /* 0x00ff3c18160075ea */ /* 0x0003e2000ba0002e */
[----:B------:R-:W-:Y:S01]  /*7bc0*/  UMOV UR19, 0x40004040 ;  /* 0x4000404000137882 */ /* 0x000fe20000000000 */
[----:B------:R-:W-:Y:S01]  /*7bd0*/  UMOV UR38, UR5 ;  /* 0x0000000500267c82 */ /* 0x000fe20008000000 */
[----:B------:R-:W-:Y:S01]  /*7be0*/  UIADD3 UR5, UPT, UPT, UR5, 0x400, URZ ;  /* 0x0000040005057890 */ /* 0x000fe2000fffe0ff */
[----:B------:R1:W-:Y:S01]  /*7bf0*/  UTCHMMA.2CTA gdesc[UR18], gdesc[UR20], tmem[UR45], tmem[UR58], idesc[UR59], UPT ;  /* 0x00ff3a14120075ea */ /* 0x0003e2000ba0002d */
[----:B------:R-:W-:Y:S01]  /*7c00*/  UMOV UR39, 0x40004040 ;  /* 0x4000404000277882 */ /* 0x000fe20000000000 */
[----:B------:R-:W-:Y:S01]  /*7c10*/  UMOV UR36, UR4 ;  /* 0x0000000400247c82 */ /* 0x000fe20008000000 */
[----:B------:R-:W-:Y:S01]  /*7c20*/  UIADD3 UR4, UPT, UPT, UR4, 0x400, URZ ;  /* 0x0000040004047890 */ /* 0x000fe2000fffe0ff */
[----:B------:R-:W-:Y:S01]  /*7c30*/  UMOV UR37, 0x40004040 ;  /* 0x4000404000257882 */ /* 0x000fe20000000000 */
[----:B------:R-:W-:Y:S01]  /*7c40*/  UMOV UR17, 0x40004040 ;  /* 0x4000404000117882 */ /* 0x000fe20000000000 */
[----:B------:R1:W-:Y:S01]  /*7c50*/  UTCHMMA.2CTA gdesc[UR36], gdesc[UR38], tmem[UR44], tmem[UR56], idesc[UR57], UPT ;  /* 0x00ff3826240075ea */ /* 0x0003e2000ba0002c */
[----:B------:R-:W-:Y:S01]  /*7c60*/  UMOV UR15, 0x40004040 ;  /* 0x40004040000f7882 */ /* 0x000fe20000000000 */
[----:B------:R-:W-:Y:S01]  /*7c70*/  UMOV UR13, 0x40004040 ;  /* 0x40004040000d7882 */ /* 0x000fe20000000000 */
[----:B------:R1:W-:Y:S01]  /*7c80*/  UTCHMMA.2CTA gdesc[UR14], gdesc[UR16], tmem[UR43], tmem[UR54], idesc[UR55], UPT ;  /* 0x00ff36100e0075ea */ /* 0x0003e2000ba0002b */
[----:B------:R-:W-:Y:S01]  /*7c90*/  UMOV UR11, 0x40004040 ;  /* 0x40004040000b7882 */ /* 0x000fe20000000000 */
[----:B------:R-:W-:Y:S01]  /*7ca0*/  UMOV UR9, 0x40004040 ;  /* 0x4000404000097882 */ /* 0x000fe20000000000 */
[----:B------:R-:W-:Y:S01]  /*7cb0*/  UMOV UR7, 0x40004040 ;  /* 0x4000404000077882 */ /* 0x000fe20000000000 */
[----:B------:R1:W-:Y:S01]  /*7cc0*/  UTCHMMA.2CTA gdesc[UR10], gdesc[UR12], tmem[UR42], tmem[UR52], idesc[UR53], UPT ;  /* 0x00ff340c0a0075ea */ /* 0x0003e2000ba0002a */
[----:B------:R1:W-:Y:S01]  /*7cd0*/  UTCHMMA.2CTA gdesc[UR6], gdesc[UR8], tmem[UR41], tmem[UR50], idesc[UR51], UPT ;  /* 0x00ff3208060075ea */ /* 0x0003e2000ba00029 */
[----:B------:R-:W-:Y:S05]  /*7ce0*/  BRA.U UP0, `(.L_x_110) ;  /* 0xfffffffd00247547 */ /* 0x000fea000b83ffff */
[----:B------:R-:W-:Y:S01]  /*7cf0*/  R2UR UR4, R3 ;  /* 0x00000000030472ca */ /* 0x000fe200000e0000 */
[----:B-1----:R-:W-:Y:S02]  /*7d00*/  UIADD3 UR6, UPT, UPT, UR34, 0x90, URZ ;  /* 0x0000009022067890 */ /* 0x002fe4000fffe0ff */
[----:B------:R-:W-:Y:S02]  /*7d10*/  UIADD3 UR5, UPT, UPT, UR34, 0x68, URZ ;  /* 0x0000006822057890 */ /* 0x000fe4000fffe0ff */
[----:B------:R-:W-:Y:S01]  /*7d20*/  UIADD3 UR7, UPT, UPT, UR34, 0x148, URZ ;  /* 0x0000014822077890 */ /* 0x000fe2000fffe0ff */
[----:B------:R-:W-:-:S04]  /*7d30*/  UMOV UR8, 0x3 ;  /* 0x0000000300087882 */ /* 0x000fc80000000000 */
[----:B------:R2:W-:Y:S02]  /*7d40*/  UTCBAR.2CTA.MULTICAST [UR6], URZ, UR8 ;  /* 0x000000ff060073e9 */ /* 0x0005e40008200808 */
[----:B------:R2:W-:Y:S01]  /*7d50*/  UTCBAR.2CTA.MULTICAST [UR5], URZ, UR8 ;  /* 0x000000ff050073e9 */ /* 0x0005e20008200808 */
[----:B------:R-:W-:-:S09]  /*7d60*/  ULOP3.LUT UR4, UR4, 0xffff, URZ, 0xc0, !UPT ;  /* 0x0000ffff04047892 */ /* 0x000fd2000f8ec0ff */
[----:B------:R2:W-:Y:S01]  /*7d70*/  UTCBAR.2CTA.MULTICAST [UR7], URZ, UR4 ;  /* 0x000000ff070073e9 */ /* 0x0005e20008200804 */
[----:B------:R-:W-:Y:S02]  /*7d80*/  NOP ;  /* 0x0000000000007918 */ /* 0x000fe40000000000 */
.L_x_85:
[----:B--2---:R-:W2:Y:S01]  /*7d90*/  S2UR UR5, SR_CgaCtaId ;  /* 0x00000000000579c3 */ /* 0x004ea20000008800 */
[----:B------:R-:W-:Y:S01]  /*7da0*/  ELECT P0, URZ, PT ;  /* 0x0000000000ff782f */ /* 0x000fe20003800000 */
[----:B------:R-:W-:Y:S01]  /*7db0*/  IMAD.MOV.U32 R6, RZ, RZ, 0x1 ;  /* 0x00000001ff067424 */ /* 0x000fe200078e00ff */
[----:B------:R-:W-:-:S05]  /*7dc0*/  UIADD3 UR4, UPT, UPT, UR34, 0x128, URZ ;  /* 0x0000012822047890 */ /* 0x000fca000fffe0ff */
[----:B------:R-:W-:Y:S01]  /*7dd0*/  UVIRTCOUNT.DEALLOC.SMPOOL 0x80 ;  /* 0x000000800000784c */ /* 0x000fe20000000000 */
[----:B------:R-:W-:-:S05]  /*7de0*/  IMAD.U32 R8, RZ, RZ, UR4 ;  /* 0x00000004ff087e24 */ /* 0x000fca000f8e00ff */
[----:B------:R-:W-:Y:S02]  /*7df0*/  @P0 MOV R10, 0x40 ;  /* 0x00000040000a0802 */ /* 0x000fe40000000f00 */
[----:B------:R-:W3:Y:S01]  /*7e00*/  S2UR UR4, SR_CgaCtaId ;  /* 0x00000000000479c3 */ /* 0x000ee20000008800 */
[----:B------:R-:W-:Y:S01]  /*7e10*/  @P0 PRMT R9, R6, 0x7610, R9 ;  /* 0x0000761006090816 */ /* 0x000fe20000000009 */
[----:B--2---:R-:W-:-:S05]  /*7e20*/  @P0 IMAD.U32 R7, RZ, RZ, UR5 ;  /* 0x00000005ff070e24 */ /* 0x004fca000f8e00ff */
[C---:B------:R-:W-:Y:S02]  /*7e30*/  @P0 LEA R3, R7.reuse, R10, 0x18 ;  /* 0x0000000a07030211 */ /* 0x040fe400078ec0ff */
[----:B------:R-:W-:-:S03]  /*7e40*/  LOP3.LUT R7, R7, 0x1, RZ, 0x3c, !PT ;  /* 0x0000000107077812 */ /* 0x000fc600078e3cff */
[----:B------:R3:W-:Y:S01]  /*7e50*/  @P0 STS.U8 [R3], R9 ;  /* 0x0000000903000388 */ /* 0x0007e20000000000 */
[----:B------:R-:W-:Y:S01]  /*7e60*/  PRMT R7, R7, 0x654, R8 ;  /* 0x0000065407077816 */ /* 0x000fe20000000008 */
[----:B------:R-:W-:Y:S01]  /*7e70*/  BAR.SYNC.DEFER_BLOCKING 0x5, 0x1a0 ;  /* 0x0146800000007b1d */ /* 0x000fe20000010000 */
[----:B---3--:R-:W-:-:S05]  /*7e80*/  IMAD.U32 R3, RZ, RZ, UR4 ;  /* 0x00000004ff037e24 */ /* 0x008fca000f8e00ff */
[----:B------:R2:W-:Y:S01]  /*7e90*/  SYNCS.ARRIVE.TRANS64.RED.ART0 RZ, [R7+URZ], R6 ;  /* 0x0000000607ff79a7 */ /* 0x0005e200085004ff */
[----:B------:R2:W-:Y:S01]  /*7ea0*/  STL [R1], R3 ;  /* 0x0000000301007387 */ /* 0x0005e20000100800 */
[----:B------:R-:W3:Y:S02]  /*7eb0*/  SYNCS.PHASECHK.TRANS64.TRYWAIT P0, [UR34+0x128], RZ ;  /* 0x000128ffff0075a7 */ /* 0x000ee40008001122 */
[----:B--23--:R-:W-:Y:S05]  /*7ec0*/  @!P0 BRA `(.L_x_111) ;  /* 0x0000006400fc8947 */ /* 0x00cfea0003800000 */
.L_x_242:
[----:B------:R-:W3:Y:S01]  /*7ed0*/  LDL R7, [R1] ;  /* 0x0000000001077983 */ /* 0x000ee20000100800 */
[----:B------:R-:W-:Y:S01]  /*7ee0*/  NOP ;  /* 0x0000000000007918 */ /* 0x000fe20000000000 */
[----:B--2---:R-:W-:Y:S02]  /*7ef0*/  MOV R3, 0x50 ;  /* 0x0000005000037802 */ /* 0x004fe40000000f00 */
[----:B-1----:R-:W-:-:S04]  /*7f00*/  LOP3.LUT R5, R5, 0xffff, RZ, 0xc0, !PT ;  /* 0x0000ffff05057812 */ /* 0x002fc800078ec0ff */
[----:B------:R-:W-:Y:S01]  /*7f10*/  SHF.R.U32.HI R8, RZ, 0x5, R5 ;  /* 0x00000005ff087819 */ /* 0x000fe20000011605 */
[----:B------:R-:W-:-:S04]  /*7f20*/  IMAD.MOV.U32 R5, RZ, RZ, 0xffff ;  /* 0x0000ffffff057424 */ /* 0x000fc800078e00ff */
[----:B------:R-:W-:Y:S01]  /*7f30*/  VIADD R9, R8, 0x10 ;  /* 0x0000001008097836 */ /* 0x000fe20000000000 */
[----:B------:R-:W-:-:S04]  /*7f40*/  SHF.L.U32 R8, R5, R8, RZ ;  /* 0x0000000805087219 */ /* 0x000fc800000006ff */
[----:B------:R-:W-:-:S04]  /*7f50*/  SHF.L.U32 R9, R6, R9, RZ ;  /* 0x0000000906097219 */ /* 0x000fc800000006ff */
[----:B------:R-:W-:-:S04]  /*7f60*/  LOP3.LUT R8, R9, R8, RZ, 0xfc, !PT ;  /* 0x0000000809087212 */ /* 0x000fc800078efcff */
[----:B------:R-:W-:Y:S02]  /*7f70*/  LOP3.LUT R6, R8, 0xffff, RZ, 0xc0, !PT ;  /* 0x0000ffff08067812 */ /* 0x000fe400078ec0ff */
[----:B---3--:R-:W-:-:S05]  /*7f80*/  LEA R3, R7, R3, 0x18 ;  /* 0x0000000307037211 */ /* 0x008fca00078ec0ff */
[----:B------:R-:W1:Y:S02]  /*7f90*/  LDS R7, [R3] ;  /* 0x0000000003077984 */ /* 0x000e640000000800 */
[----:B-1----:R-:W-:-:S04]  /*7fa0*/  LOP3.LUT R5, R8, 0xffff, R7, 0x80, !PT ;  /* 0x0000ffff08057812 */ /* 0x002fc800078e8007 */
[----:B------:R-:W-:-:S13]  /*7fb0*/  ISETP.NE.AND P0, PT, R5, R6, PT ;  /* 0x000000060500720c */ /* 0x000fda0003f05270 */
[----:B------:R-:W-:Y:S05]  /*7fc0*/  @P0 BRA `(.L_x_112) ;  /* 0x0000000000500947 */ /* 0x000fea0003800000 */
[----:B------:R-:W-:Y:S02]  /*7fd0*/  SHF.R.U32.HI R5, RZ, 0x10, R7 ;  /* 0x00000010ff057819 */ /* 0x000fe40000011607 */
[----:B------:R-:W-:-:S04]  /*7fe0*/  SHF.R.U32.HI R6, RZ, 0x10, R8 ;  /* 0x00000010ff067819 */ /* 0x000fc80000011608 */
[----:B------:R-:W-:-:S04]  /*7ff0*/  LOP3.LUT R5, R5, R6, RZ, 0xc0, !PT ;  /* 0x0000000605057212 */ /* 0x000fc800078ec0ff */
[----:B------:R-:W-:-:S13]  /*8000*/  ISETP.NE.AND P0, PT, R5, R6, PT ;  /* 0x000000060500720c */ /* 0x000fda0003f05270 */
[----:B------:R-:W-:Y:S05]  /*8010*/  @P0 BRA `(.L_x_113) ;  /* 0x0000000000300947 */ /* 0x000fea0003800000 */
[----:B------:R-:W-:Y:S01]  /*8020*/  R2UR UR4, R8 ;  /* 0x00000000080472ca */ /* 0x000fe200000e0000 */
[----:B------:R-:W1:-:S12]  /*8030*/  S2R R6, SR_LANEID ;  /* 0x0000000000067919 */ /* 0x000e580000000000 */
[----:B------:R-:W-:-:S03]  /*8040*/  ULOP3.LUT UR5, URZ, UR4, URZ, 0x33, !UPT ;  /* 0x00000004ff057292 */ /* 0x000fc6000f8e33ff */
[----:B------:R-:W-:Y:S02]  /*8050*/  VOTEU.ANY UR4, UPT, PT ;  /* 0x0000000000047886 */ /* 0x000fe400038e0100 */
[----:B------:R-:W-:Y:S01]  /*8060*/  UFLO.U32 UR4, UR4 ;  /* 0x00000004000472bd */ /* 0x000fe200080e0000 */
[----:B------:R-:W-:-:S04]  /*8070*/  IMAD.U32 R5, RZ, RZ, UR5 ;  /* 0x00000005ff057e24 */ /* 0x000fc8000f8e00ff */
[----:B------:R-:W2:Y:S02]  /*8080*/  REDUX UR6, R5 ;  /* 0x00000000050673c4 */ /* 0x000ea40000000000 */
[----:B------:R3:W-:Y:S01]  /*8090*/  UTCATOMSWS.AND URZ, UR5 ;  /* 0x0000000500ff79e3 */ /* 0x0007e20008000000 */
[----:B-1----:R-:W-:Y:S01]  /*80a0*/  ISETP.EQ.U32.AND P0, PT, R6, UR4, PT ;  /* 0x0000000406007c0c */ /* 0x002fe2000bf02070 */
[----:B--2---:R-:W-:-:S12]  /*80b0*/  IMAD.U32 R6, RZ, RZ, UR6 ;  /* 0x00000006ff067e24 */ /* 0x004fd8000f8e00ff */
[----:B------:R3:W-:Y:S01]  /*80c0*/  @P0 ATOMS.AND RZ, [R3], R6 ;  /* 0x0000000603ff038c */ /* 0x0007e20002800000 */
[----:B------:R-:W-:Y:S05]  /*80d0*/  BRA `(.L_x_114) ;  /* 0x0000000000147947 */ /* 0x000fea0003800000 */
.L_x_113:
[----:B------:R-:W-:Y:S02]  /*80e0*/  MOV R6, 0x8100 ;  /* 0x0000810000067802 */ /* 0x000fe40000000f00 */
[----:B------:R-:W-:Y:S05]  /*80f0*/  CALL.REL.NOINC `($__internal_0_$__cuda_sm10x_tcgen05_guardrail_trap_col_being_dealloced_not_returned_by_alloc) ;  /* 0x0000006800747944 */ /* 0x000fea0003c00000 */
[----:B------:R-:W-:Y:S05]  /*8100*/  BRA `(.L_x_114) ;  /* 0x0000000000087947 */ /* 0x000fea0003800000 */
.L_x_112:
[----:B------:R-:W-:Y:S02]  /*8110*/  MOV R6, 0x8130 ;  /* 0x0000813000067802 */ /* 0x000fe40000000f00 */
[----:B------:R-:W-:Y:S05]  /*8120*/  CALL.REL.NOINC `($__internal_2_$__cuda_sm10x_tcgen05_guardrail_trap_unallocated_columns_being_dealloced) ;  /* 0x0000006800807944 */ /* 0x000fea0003c00000 */
.L_x_114:
[----:B------:R-:W-:Y:S01]  /*8130*/  ELECT P0, URZ, PT ;  /* 0x0000000000ff782f */ /* 0x000fe20003800000 */
[----:B------:R-:W-:Y:S01]  /*8140*/  NOP ;  /* 0x0000000000007918 */ /* 0x000fe20000000000 */
[----:B------:R-:W-:Y:S11]  /*8150*/  BSSY.RECONVERGENT B0, `(.L_x_74) ;  /* 0x0000009000007945 */ /* 0x000ff60003800200 */
[----:B------:R-:W-:Y:S05]  /*8160*/  @!P0 BRA `(.L_x_115) ;  /* 0x00000000001c8947 */ /* 0x000fea0003800000 */
[----:B------:R-:W-:Y:S02]  /*8170*/  UMOV UR4, 0x20 ;  /* 0x0000002000047882 */ /* 0x000fe40000000000 */
[----:B------:R-:W-:-:S04]  /*8180*/  UIADD3 UR4, UPT, UPT, -UR4, 0x100000, URZ ;  /* 0x0010000004047890 */ /* 0x000fc8000fffe1ff */
[----:B---3--:R-:W-:Y:S02]  /*8190*/  USHF.L.U32 UR5, UR4, 0xb, URZ ;  /* 0x0000000b04057899 */ /* 0x008fe400080006ff */
[----:B------:R-:W-:Y:S01]  /*81a0*/  USHF.L.U32 UR4, UR4, 0x1, URZ ;  /* 0x0000000104047899 */ /* 0x000fe200080006ff */
[----:B------:R-:W1:Y:S11]  /*81b0*/  FENCE.VIEW.ASYNC.S ;  /* 0x00000000000073c6 */ /* 0x000e760000000000 */
[----:B-1----:R1:W2:Y:S01]  /*81c0*/  SYNCS.EXCH.64 URZ, [UR34+0x128], UR4 ;  /* 0x0001280422ff75b2 */ /* 0x0022a20008000100 */
[----:B------:R-:W-:Y:S01]  /*81d0*/  NOP ;  /* 0x0000000000007918 */ /* 0x000fe20000000000 */
.L_x_115:
[----:B-1-3--:R-:W-:Y:S05]  /*81e0*/  BSYNC.RECONVERGENT B0 ;  /* 0x0000000000007941 */ /* 0x00afea0003800200 */
.L_x_74:
[----:B------:R-:W-:Y:S01]  /*81f0*/  R2UR UR4, R0 ;  /* 0x00000000000472ca */ /* 0x000fe200000e0000 */
[----:B------:R-:W-:-:S12]  /*8200*/  NOP ;  /* 0x0000000000007918 */ /* 0x000fd80000000000 */
[----:B------:R-:W-:-:S04]  /*8210*/  UIADD3 UR4, UPT, UPT, UR4, -0x4, URZ ;  /* 0xfffffffc04047890 */ /* 0x000fc8000fffe0ff */
[----:B------:R-:W-:-:S09]  /*8220*/  UISETP.GT.U32.AND UP0, UPT, UR4, 0x7, UPT ;  /* 0x000000070400788c */ /* 0x000fd2000bf04070 */
[----:B------:R-:W-:Y:S05]  /*8230*/  BRA.U UP0, `(.L_x_116) ;  /* 0x0000003900ac7547 */ /* 0x000fea000b800000 */
[----:B------:R-:W-:Y:S01]  /*8240*/  NOP ;  /* 0x0000000000007918 */ /* 0x000fe20000000000 */
.L_x_117:
[----:B------:R-:W-:Y:S05]  /*8250*/  WARPSYNC.ALL ;  /* 0x0000000000007948 */ /* 0x000fea0003800000 */
[----:B------:R-:W-:-:S04]  /*8260*/  NOP ;  /* 0x0000000000007918 */ /* 0x000fc80000000000 */
[----:B------:R-:W5:Y:S02]  /*8270*/  USETMAXREG.TRY_ALLOC.CTAPOOL UP0, 0x88 ;  /* 0x00000088000079c8 */ /* 0x000f640008000600 */
[----:B-----5:R-:W-:-:S13]  /*8280*/  PLOP3.LUT P0, PT, PT, PT, UP0, 0x80, 0x8 ;  /* 0x000000000008781c */ /* 0x020fda0003f0f008 */
[----:B------:R-:W-:Y:S05]  /*8290*/  @!P0 BRA `(.L_x_117) ;  /* 0xfffffffc00ec8947 */ /* 0x000fea000383ffff */
[----:B------:R-:W-:Y:S05]  /*82a0*/  WARPSYNC.ALL ;  /* 0x0000000000007948 */ /* 0x000fea0003800000 */
[----:B------:R-:W-:Y:S01]  /*82b0*/  NOP ;  /* 0x0000000000007918 */ /* 0x000fe20000000000 */
[----:B------:R-:W5:Y:S01]  /*82c0*/  S2UR UR4, SR_CTAID.X ;  /* 0x00000000000479c3 */ /* 0x000f620000002500 */
[----:B------:R-:W1:Y:S01]  /*82d0*/  LDCU UR8, c[0x0][0x380] ;  /* 0x00007000ff0877ac */ /* 0x000e620008000800 */
[----:B------:R-:W3:Y:S01]  /*82e0*/  LDCU UR12, c[0x0][0x398] ;  /* 0x00007300ff0c77ac */ /* 0x000ee20008000800 */
[----:B-1----:R-:W-:Y:S02]  /*82f0*/  UIADD3 UR6, UPT, UPT, UR8, -0x1, URZ ;  /* 0xffffffff08067890 */ /* 0x002fe4000fffe0ff */
[----:B------:R-:W-:-:S02]  /*8300*/  UIADD3 UR7, UPT, UPT, -UR8, URZ, URZ ;  /* 0x000000ff08077290 */ /* 0x000fc4000fffe1ff */
[----:B------:R-:W-:Y:S02]  /*8310*/  USHF.R.S32.HI UR5, URZ, 0x1f, UR6 ;  /* 0x0000001fff057899 */ /* 0x000fe40008011406 */
[----:B-----5:R-:W-:Y:S02]  /*8320*/  USHF.L.U32 UR10, UR4, 0x7, URZ ;  /* 0x00000007040a7899 */ /* 0x020fe400080006ff */
[----:B------:R-:W-:Y:S02]  /*8330*/  USHF.R.S32.HI UR7, URZ, 0x1f, UR7 ;  /* 0x0000001fff077899 */ /* 0x000fe40008011407 */
[----:B------:R-:W-:Y:S02]  /*8340*/  ULOP3.LUT UR4, UR10, 0xffffff00, URZ, 0xc0, !UPT ;  /* 0xffffff000a047892 */ /* 0x000fe4000f8ec0ff */
[----:B------:R-:W-:Y:S02]  /*8350*/  ULEA.HI UR6, UR5, UR6, URZ, 0x7 ;  /* 0x0000000605067291 */ /* 0x000fe4000f8f38ff */
[----:B------:R-:W-:-:S02]  /*8360*/  UIADD3 UR9, UPT, UPT, UR4, UR8, URZ ;  /* 0x0000000804097290 */ /* 0x000fc4000fffe0ff */
[----:B------:R-:W-:Y:S02]  /*8370*/  ULEA.HI UR7, UR7, -UR8, URZ, 0x7 ;  /* 0x8000000807077291 */ /* 0x000fe4000f8f38ff */
[----:B---3--:R-:W-:Y:S02]  /*8380*/  UIADD3 UR4, UPT, UPT, UR9, -UR12, URZ ;  /* 0x8000000c09047290 */ /* 0x008fe4000fffe0ff */
[----:B------:R-:W-:Y:S02]  /*8390*/  UISETP.GT.AND UP1, UPT, UR8, URZ, UPT ;  /* 0x000000ff0800728c */ /* 0x000fe4000bf24270 */
[----:B------:R-:W-:Y:S02]  /*83a0*/  USHF.R.S32.HI UR5, URZ, 0x1f, UR4 ;  /* 0x0000001fff057899 */ /* 0x000fe40008011404 */
[----:B------:R-:W-:Y:S02]  /*83b0*/  ULEA.HI.SX32 UR6, UR6, 0x1, 0x19 ;  /* 0x0000000106067891 */ /* 0x000fe4000f8fcaff */
[----:B------:R-:W-:-:S02]  /*83c0*/  ULEA.HI UR4, UR5, UR4, URZ, 0x7 ;  /* 0x0000000405047291 */ /* 0x000fc4000f8f38ff */
[----:B------:R-:W-:Y:S02]  /*83d0*/  USHF.R.S32.HI UR5, URZ, 0x7, UR7 ;  /* 0x00000007ff057899 */ /* 0x000fe40008011407 */
[----:B------:R-:W-:Y:S02]  /*83e0*/  USHF.R.S32.HI UR4, URZ, 0x7, UR4 ;  /* 0x00000007ff047899 */ /* 0x000fe40008011404 */
[----:B------:R-:W-:Y:S02]  /*83f0*/  UIADD3 UR5, UPT, UPT, -UR5, URZ, URZ ;  /* 0x000000ff05057290 */ /* 0x000fe4000fffe1ff */
[----:B------:R-:W-:-:S04]  /*8400*/  UISETP.LT.AND UP0, UPT, URZ, UR4, UPT ;  /* 0x00000004ff00728c */ /* 0x000fc8000bf01270 */
[----:B------:R-:W-:Y:S01]  /*8410*/  USEL UR7, URZ, UR4, !UP0 ;  /* 0x00000004ff077287 */ /* 0x000fe2000c000000 */
[----:B------:R-:W-:-:S03]  /*8420*/  @!UP1 UMOV UR6, UR5 ;  /* 0x0000000500069c82 */ /* 0x000fc60008000000 */
[----:B------:R-:W-:-:S04]  /*8430*/  UIADD3 UR4, UPT, UPT, UR6, -UR7, URZ ;  /* 0x8000000706047290 */ /* 0x000fc8000fffe0ff */
[----:B------:R-:W-:Y:S01]  /*8440*/  UISETP.GE.AND UP0, UPT, UR4, 0x1, UPT ;  /* 0x000000010400788c */ /* 0x000fe2000bf06270 */
[----:B--2---:R-:W-:Y:S08]  /*8450*/  BAR.SYNC.DEFER_BLOCKING 0x5, 0x1a0 ;  /* 0x0146800000007b1d */ /* 0x004ff00000010000 */
[----:B------:R-:W-:Y:S05]  /*8460*/  BRA.U !UP0, `(.L_x_118) ;  /* 0x0000002508e47547 */ /* 0x000fea000b800000 */
[----:B----4-:R-:W2:Y:S01]  /*8470*/  LDL.LU R5, [R1] ;  /* 0x0000000001057983 */ /* 0x010ea20000300800 */
[----:B------:R-:W1:Y:S01]  /*8480*/  S2UR UR5, SR_CTAID.X ;  /* 0x00000000000579c3 */ /* 0x000e620000002500 */
[----:B------:R-:W-:Y:S01]  /*8490*/  LOP3.LUT R6, R4, 0x7f, RZ, 0xc0, !PT ;  /* 0x0000007f04067812 */ /* 0x000fe200078ec0ff */
[----:B------:R-:W-:Y:S01]  /*84a0*/  UMOV UR10, 0x400 ;  /* 0x00000400000a7882 */ /* 0x000fe20000000000 */
[----:B------:R-:W3:Y:S01]  /*84b0*/  S2R R3, SR_TID.X ;  /* 0x0000000000037919 */ /* 0x000ee20000002100 */
[----:B------:R-:W-:Y:S01]  /*84c0*/  UIADD3 UR16, UPT, UPT, -UR6, UR7, URZ ;  /* 0x0000000706107290 */ /* 0x000fe2000fffe1ff */
[----:B------:R-:W-:Y:S01]  /*84d0*/  R2UR UR14, R2 ;  /* 0x00000000020e72ca */ /* 0x000fe200000e0000 */
[----:B------:R-:W-:Y:S01]  /*84e0*/  IMAD.U32 R121, RZ, RZ, UR7 ;  /* 0x00000007ff797e24 */ /* 0x000fe2000f8e00ff */
[----:B------:R-:W4:Y:S01]  /*84f0*/  S2R R120, SR_TID.X ;  /* 0x0000000000787919 */ /* 0x000f220000002100 */
[----:B------:R-:W-:Y:S01]  /*8500*/  S2UR UR8, SR_CgaCtaId ;  /* 0x00000000000879c3 */ /* 0x000fe20000008800 */
[----:B------:R-:W-:Y:S01]  /*8510*/  UMOV UR19, 0x400 ;  /* 0x0000040000137882 */ /* 0x000fe20000000000 */
[----:B------:R-:W2:Y:S01]  /*8520*/  LDCU UR25, c[0x0][0x398] ;  /* 0x00007300ff1977ac */ /* 0x000ea20008000800 */
[----:B------:R-:W2:Y:S05]  /*8530*/  LDCU UR11, c[0x0][0x994] ;  /* 0x00013280ff0b77ac */ /* 0x000eaa0008000800 */
[----:B------:R-:W-:Y:S01]  /*8540*/  S2UR UR13, SR_CTAID.X ;  /* 0x00000000000d79c3 */ /* 0x000fe20000002500 */
[----:B------:R-:W-:Y:S01]  /*8550*/  UMOV UR17, URZ ;  /* 0x000000ff00117c82 */ /* 0x000fe20008000000 */
[----:B------:R-:W-:Y:S01]  /*8560*/  UMOV UR15, URZ ;  /* 0x000000ff000f7c82 */ /* 0x000fe20008000000 */
[----:B-1----:R-:W-:-:S05]  /*8570*/  ULOP3.LUT UR5, UR5, 0x1, URZ, 0xc0, !UPT ;  /* 0x0000000105057892 */ /* 0x002fca000f8ec0ff */
[----:B------:R-:W1:Y:S01]  /*8580*/  S2UR UR18, SR_CgaCtaId ;  /* 0x00000000001279c3 */ /* 0x000e620000008800 */
[----:B------:R-:W-:Y:S02]  /*8590*/  ULEA UR5, UR5, UR9, 0x7 ;  /* 0x0000000905057291 */ /* 0x000fe4000f8e38ff */
[----:B-1----:R-:W-:Y:S02]  /*85a0*/  ULEA UR19, UR18, UR19, 0x18 ;  /* 0x0000001312137291 */ /* 0x002fe4000f8ec0ff */
[----:B------:R-:W-:Y:S02]  /*85b0*/  UISETP.NE.AND UP2, UPT, UR18, 0x1, UPT ;  /* 0x000000011200788c */ /* 0x000fe4000bf45270 */
[----:B------:R-:W-:Y:S02]  /*85c0*/  ULOP3.LUT UR24, UR18, 0x1, URZ, 0x3c, !UPT ;  /* 0x0000000112187892 */ /* 0x000fe4000f8e3cff */
[----:B------:R-:W-:Y:S01]  /*85d0*/  UISETP.NE.AND UP1, UPT, UR18, URZ, UPT ;  /* 0x000000ff1200728c */ /* 0x000fe2000bf25270 */
[----:B--2---:R-:W-:Y:S01]  /*85e0*/  R2UR UR4, R5 ;  /* 0x00000000050472ca */ /* 0x004fe200000e0000 */
[----:B------:R-:W-:Y:S01]  /*85f0*/  IMAD.U32 R5, RZ, RZ, UR12 ;  /* 0x0000000cff057e24 */ /* 0x000fe2000f8e00ff */
[----:B------:R-:W-:-:S04]  /*8600*/  UMOV UR12, URZ ;  /* 0x000000ff000c7c82 */ /* 0x000fc80008000000 */
[----:B------:R-:W-:Y:S02]  /*8610*/  IADD3 R5, PT, PT, -R5, UR5, R6 ;  /* 0x0000000505057c10 */ /* 0x000fe4000fffe106 */
[----:B------:R-:W-:Y:S02]  /*8620*/  SHF.R.U32.HI R6, RZ, 0x2, R4 ;  /* 0x00000002ff067819 */ /* 0x000fe40000011604 */
[----:B---3--:R-:W-:Y:S02]  /*8630*/  LOP3.LUT R4, R3, 0x80, RZ, 0xc0, !PT ;  /* 0x0000008003047812 */ /* 0x008fe400078ec0ff */
[----:B------:R-:W-:Y:S01]  /*8640*/  LOP3.LUT R6, R6, 0x20, RZ, 0xc0, !PT ;  /* 0x0000002006067812 */ /* 0x000fe200078ec0ff */
[----:B------:R-:W-:Y:S02]  /*8650*/  ULOP3.LUT UR6, UR4, 0x1, URZ, 0x3c, !UPT ;  /* 0x0000000104067892 */ /* 0x000fe4000f8e3cff */
[----:B------:R-:W-:Y:S01]  /*8660*/  ULEA UR4, UR8, UR10, 0x18 ;  /* 0x0000000a08047291 */ /* 0x000fe2000f8ec0ff */
[----:B------:R-:W-:Y:S01]  /*8670*/  R2UR UR8, R4 ;  /* 0x00000000040872ca */ /* 0x000fe200000e0000 */
[----:B------:R-:W-:Y:S01]  /*8680*/  IMAD.IADD R4, R5, 0x1, -R6 ;  /* 0x0000000105047824 */ /* 0x000fe200078e0a06 */
[----:B------:R-:W-:Y:S01]  /*8690*/  USHF.L.U32 UR10, UR13, 0x7, URZ ;  /* 0x000000070d0a7899 */ /* 0x000fe200080006ff */
[C---:B----4-:R-:W-:Y:S01]  /*86a0*/  IMAD.U32 R5, R120.reuse, 0x10000, RZ ;  /* 0x0001000078057824 */ /* 0x050fe200078e00ff */
[----:B------:R-:W-:Y:S01]  /*86b0*/  UIADD3 UR5, UPT, UPT, UR4, 0x158, URZ ;  /* 0x0000015804057890 */ /* 0x000fe2000fffe0ff */
[----:B------:R-:W-:Y:S01]  /*86c0*/  LOP3.LUT R120, R120, 0x80, RZ, 0xc0, !PT ;  /* 0x0000008078787812 */ /* 0x000fe200078ec0ff */
[----:B------:R-:W-:Y:S01]  /*86d0*/  UIADD3 UR22, UPT, UPT, UR4, 0x60, URZ ;  /* 0x0000006004167890 */ /* 0x000fe2000fffe0ff */
[----:B------:R-:W-:Y:S01]  /*86e0*/  IMAD R121, R121, -0x80, R4 ;  /* 0xffffff8079797824 */ /* 0x000fe200078e0204 */
[----:B------:R-:W-:Y:S01]  /*86f0*/  UPRMT UR5, UR6, 0x654, UR5 ;  /* 0x0000065406057896 */ /* 0x000fe20008000005 */
[----:B------:R-:W-:Y:S01]  /*8700*/  LOP3.LUT R5, R5, 0x600000, RZ, 0xc0, !PT ;  /* 0x0060000005057812 */ /* 0x000fe200078ec0ff */
[----:B------:R-:W-:-:S02]  /*8710*/  UIADD3 UR21, UPT, UPT, UR4, 0x48, URZ ;  /* 0x0000004804157890 */ /* 0x000fc4000fffe0ff */
[----:B------:R-:W-:Y:S01]  /*8720*/  UIADD3 UR20, UPT, UPT, UR4, 0x58, URZ ;  /* 0x0000005804147890 */ /* 0x000fe2000fffe0ff */
[----:B------:R-:W-:Y:S01]  /*8730*/  LEA.HI R120, R120, R5, RZ, 0x1e ;  /* 0x0000000578787211 */ /* 0x000fe200078ff0ff */
[----:B------:R-:W-:Y:S01]  /*8740*/  IMAD.U32 R122, RZ, RZ, UR5 ;  /* 0x00000005ff7a7e24 */ /* 0x000fe2000f8e00ff */
[----:B------:R-:W-:Y:S02]  /*8750*/  UPRMT UR22, UR14, 0x654, UR22 ;  /* 0x000006540e167896 */ /* 0x000fe40008000016 */
[----:B------:R-:W-:Y:S02]  /*8760*/  UPRMT UR21, UR14, 0x654, UR21 ;  /* 0x000006540e157896 */ /* 0x000fe40008000015 */
[----:B------:R-:W-:Y:S02]  /*8770*/  UPRMT UR20, UR14, 0x654, UR20 ;  /* 0x000006540e147896 */ /* 0x000fe40008000014 */
[----:B------:R-:W-:Y:S01]  /*8780*/  USHF.R.U32.HI UR23, URZ, 0x7, UR8 ;  /* 0x00000007ff177899 */ /* 0x000fe20008011608 */
[----:B------:R-:W-:Y:S01]  /*8790*/  UMOV UR14, 0x1 ;  /* 0x00000001000e7882 */ /* 0x000fe20000000000 */
[----:B------:R-:W-:-:S10]  /*87a0*/  UMOV UR13, URZ ;  /* 0x000000ff000d7c82 */ /* 0x000fd40008000000 */
.L_x_130:
[----:B------:R-:W-:Y:S02]  /*87b0*/  USHF.L.U32 UR6, UR12, 0x1f, URZ ;  /* 0x0000001f0c067899 */ /* 0x000fe400080006ff */
[----:B------:R-:W-:-:S04]  /*87c0*/  USHF.L.U32 UR5, UR17, 0x1f, URZ ;  /* 0x0000001f11057899 */ /* 0x000fc800080006ff */
[----:B------:R-:W-:Y:S02]  /*87d0*/  MOV R5, UR6 ;  /* 0x0000000600057c02 */ /* 0x000fe40008000f00 */
[----:B---3--:R-:W-:Y:S02]  /*87e0*/  MOV R4, UR5 ;  /* 0x0000000500047c02 */ /* 0x008fe40008000f00 */
[----:B-1----:R-:W1:Y:S02]  /*87f0*/  SYNCS.PHASECHK.TRANS64.TRYWAIT P0, [UR4+0x20], R5 ;  /* 0x00002005ff0075a7 */ /* 0x002e640008001104 */
[----:B-1----:R-:W-:Y:S05]  /*8800*/  @!P0 BRA `(.L_x_119) ;  /* 0x0000005c00c48947 */ /* 0x002fea0003800000 */
.L_x_244:
[----:B------:R-:W2:Y:S02]  /*8810*/  SYNCS.PHASECHK.TRANS64.TRYWAIT P0, [UR4+0x40], R4 ;  /* 0x00004004ff0075a7 */ /* 0x000ea40008001104 */
[----:B--2---:R-:W-:Y:S05]  /*8820*/  @!P0 BRA `(.L_x_120) ;  /* 0x0000005c00dc8947 */ /* 0x004fea0003800000 */
.L_x_246:
[C---:B------:R-:W-:Y:S01]  /*8830*/  R2UR UR6, R120.reuse ;  /* 0x00000000780672ca */ /* 0x040fe200000e0000 */
[----:B------:R-:W-:Y:S01]  /*8840*/  UISETP.NE.AND UP0, UPT, UR15, URZ, UPT ;  /* 0x000000ff0f00728c */ /* 0x000fe2000bf05270 */
[----:B------:R-:W-:-:S11]  /*8850*/  R2UR UR4, R120 ;  /* 0x00000000780472ca */ /* 0x000fd600000e0000 */
[----:B------:R-:W2:Y:S02]  /*8860*/  LDTM.x32 R36, tmem[UR6] ;  /* 0x00000006002479ee */ /* 0x000ea400082c0000 */
[----:B-1----:R-:W1:Y:S01]  /*8870*/  LDTM.x32 R4, tmem[UR4+0x40] ;  /* 0x00004004000479ee */ /* 0x002e6200082c0000 */
[----:B------:R-:W-:Y:S05]  /*8880*/  BRA.U !UP0, `(.L_x_121) ;  /* 0x0000000108147547 */ /* 0x000fea000b800000 */
[----:B------:R-:W-:Y:S01]  /*8890*/  ELECT P0, URZ, PT ;  /* 0x0000000000ff782f */ /* 0x000fe20003800000 */
[----:B------:R-:W-:Y:S01]  /*88a0*/  NOP ;  /* 0x0000000000007918 */ /* 0x000fe20000000000 */
[----:B------:R-:W-:-:S11]  /*88b0*/  ULOP3.LUT UR14, UR14, 0x1, URZ, 0x3c, !UPT ;  /* 0x000000010e0e7892 */ /* 0x000fd6000f8e3cff */
[----:B------:R-:W-:-:S04]  /*88c0*/  @P0 MOV R84, 0x1 ;  /* 0x0000000100540802 */ /* 0x000fc80000000f00 */
[----:B------:R3:W-:Y:S03]  /*88d0*/  @P0 SYNCS.ARRIVE.TRANS64.RED.ART0 RZ, [UR22], R84 ;  /* 0x00000054ffff09a7 */ /* 0x0007e60008500416 */
.L_x_121:
[----:B------:R-:W-:Y:S01]  /*88e0*/  ULOP3.LUT UR4, UR10, 0xffffff00, URZ, 0xc0, !UPT ;  /* 0xffffff000a047892 */ /* 0x000fe2000f8ec0ff */
[----:B------:R-:W-:Y:S02]  /*88f0*/  IMAD.U32 R88, RZ, RZ, UR8 ;  /* 0x00000008ff587e24 */ /* 0x000fe4000f8e00ff */
[----:B------:R-:W-:Y:S02]  /*8900*/  IMAD.U32 R96, RZ, RZ, UR8 ;  /* 0x00000008ff607e24 */ /* 0x000fe4000f8e00ff */
[----:B------:R-:W-:Y:S02]  /*8910*/  IMAD.MOV.U32 R101, RZ, RZ, -0x1 ;  /* 0xffffffffff657424 */ /* 0x000fe400078e00ff */
[----:B---3--:R-:W-:Y:S01]  /*8920*/  IMAD.U32 R84, RZ, RZ, UR4 ;  /* 0x00000004ff547e24 */ /* 0x008fe2000f8e00ff */
[----:B------:R-:W-:Y:S01]  /*8930*/  ULOP3.LUT UR4, UR10, 0x80, URZ, 0xc0, !UPT ;  /* 0x000000800a047892 */ /* 0x000fe2000f8ec0ff */
[----:B------:R-:W-:-:S03]  /*8940*/  IMAD.U32 R124, R3, 0x10000, RZ ;  /* 0x00010000037c7824 */ /* 0x000fc600078e00ff */
[----:B------:R-:W-:Y:S02]  /*8950*/  LOP3.LUT R84, R84, 0x7f, R3, 0xf8, !PT ;  /* 0x0000007f54547812 */ /* 0x000fe400078ef803 */
[----:B------:R-:W-:Y:S02]  /*8960*/  LOP3.LUT R124, R124, 0x600000, RZ, 0xc0, !PT ;  /* 0x006000007c7c7812 */ /* 0x000fe400078ec0ff */
[----:B------:R-:W-:Y:S01]  /*8970*/  LOP3.LUT R84, R84, UR4, RZ, 0xfc, !PT ;  /* 0x0000000454547c12 */ /* 0x000fe2000f8efcff */
[----:B------:R-:W-:Y:S02]  /*8980*/  UMOV UR4, UR19 ;  /* 0x0000001300047c82 */ /* 0x000fe40008000000 */
[----:B------:R-:W3:Y:S01]  /*8990*/  LDS.128 R88, [R88+UR4+0x34410] ;  /* 0x0344100458587984 */ /* 0x000ee20008000c00 */
[----:B------:R-:W-:-:S03]  /*89a0*/  IADD3 R84, PT, PT, -R84, UR25, RZ ;  /* 0x0000001954547c10 */ /* 0x000fc6000fffe1ff */
[----:B------:R-:W4:Y:S01]  /*89b0*/  LDS.128 R96, [R96+UR4+0x34400] ;  /* 0x0344000460607984 */ /* 0x000f220008000c00 */
[----:B------:R-:W-:-:S04]  /*89c0*/  ISETP.GE.AND P0, PT, R84, 0x1, PT ;  /* 0x000000015400780c */ /* 0x000fc80003f06270 */
[----:B------:R-:W-:-:S04]  /*89d0*/  SEL R86, R121, 0x80, P0 ;  /* 0x0000008079567807 */ /* 0x000fc80000000000 */
[----:B------:R-:W-:-:S04]  /*89e0*/  SHF.R.S32.HI R85, RZ, 0x1f, R86 ;  /* 0x0000001fff557819 */ /* 0x000fc80000011456 */
[----:B------:R-:W-:-:S04]  /*89f0*/  LEA.HI R100, R85, R86, RZ, 0x6 ;  /* 0x0000005655647211 */ /* 0x000fc800078f30ff */
[----:B------:R-:W-:Y:S02]  /*8a00*/  LOP3.LUT R85, R100, 0xffffffc0, RZ, 0xc0, !PT ;  /* 0xffffffc064557812 */ /* 0x000fe400078ec0ff */
[----:B------:R-:W-:Y:S02]  /*8a10*/  SHF.R.S32.HI R84, RZ, 0x6, R100 ;  /* 0x00000006ff547819 */ /* 0x000fe40000011464 */
[-C--:B------:R-:W-:Y:S02]  /*8a20*/  ISETP.NE.AND P0, PT, R86, R85.reuse, PT ;  /* 0x000000555600720c */ /* 0x080fe40003f05270 */
[----:B------:R-:W-:Y:S02]  /*8a30*/  LEA.HI.SX32 R100, R100, 0xffffffff, 0x1a ;  /* 0xffffffff64647811 */ /* 0x000fe400078fd2ff */
[C---:B------:R-:W-:Y:S02]  /*8a40*/  ISETP.LT.AND P0, PT, R86.reuse, RZ, P0 ;  /* 0x000000ff5600720c */ /* 0x040fe40000701270 */
[----:B------:R-:W-:-:S11]  /*8a50*/  VIADDMNMX R85, R86, -R85, 0x20, PT ;  /* 0x0000002056557446 */ /* 0x000fd60003800955 */
[----:B------:R-:W-:Y:S02]  /*8a60*/  @!P0 IMAD.MOV R100, RZ, RZ, R84 ;  /* 0x000000ffff648224 */ /* 0x000fe400078e0254 */
[----:B------:R-:W-:Y:S02]  /*8a70*/  IMAD.U32 R84, RZ, RZ, UR8 ;  /* 0x00000008ff547e24 */ /* 0x000fe4000f8e00ff */
[----:B------:R-:W-:-:S04]  /*8a80*/  IMAD R100, R100, 0x20, R85 ;  /* 0x0000002064647824 */ /* 0x000fc800078e0255 */
[----:B------:R-:W5:Y:S01]  /*8a90*/  LDS.128 R84, [R84+UR4+0x34430] ;  /* 0x0344300454547984 */ /* 0x000f620008000c00 */
[----:B------:R-:W-:-:S04]  /*8aa0*/  VIMNMX R102, PT, PT, RZ, R100, !PT ;  /* 0x00000064ff667248 */ /* 0x000fc80007fe0100 */
[----:B------:R-:W-:-:S04]  /*8ab0*/  SHF.L.U32 R102, R101, R102, RZ ;  /* 0x0000006665667219 */ /* 0x000fc800000006ff */
[C---:B------:R-:W-:Y:S02]  /*8ac0*/  R2P PR, R102.reuse, 0x7e ;  /* 0x0000007e66007804 */ /* 0x040fe40000000000 */
[----:B------:R-:W-:-:S03]  /*8ad0*/  LOP3.LUT P0, RZ, R102, 0x80, RZ, 0xc0, !PT ;  /* 0x0000008066ff7812 */ /* 0x000fc6000780c0ff */
[----:B--2---:R-:W-:Y:S02]  /*8ae0*/  SEL R40, R40, 0xff800000, P4 ;  /* 0xff80000028287807 */ /* 0x004fe40002000000 */
[----:B------:R-:W-:Y:S02]  /*8af0*/  SEL R41, R41, 0xff800000, P5 ;  /* 0xff80000029297807 */ /* 0x000fe40002800000 */
[----:B------:R-:W-:Y:S02]  /*8b00*/  SEL R38, R38, 0xff800000, P2 ;  /* 0xff80000026267807 */ /* 0x000fe40001000000 */
[----:B------:R-:W-:Y:S01]  /*8b10*/  SEL R39, R39, 0xff800000, P3 ;  /* 0xff80000027277807 */ /* 0x000fe20001800000 */
[----:B---3--:R-:W-:Y:S01]  /*8b20*/  FFMA2 R88, R40.F32x2.HI_LO, UR11.F32, -R88.F32x2.HI_LO ;  /* 0x0000000b28587c49 */ /* 0x008fe20009000858 */
[----:B------:R-:W-:Y:S02]  /*8b30*/  LOP3.LUT R40, R102, 0x1, RZ, 0xc0, !PT ;  /* 0x0000000166287812 */ /* 0x000fe400078ec0ff */
[----:B------:R-:W-:Y:S01]  /*8b40*/  SEL R43, R43, 0xff800000, P0 ;  /* 0xff8000002b2b7807 */ /* 0x000fe20000000000 */
[----:B----4-:R-:W-:-:S02]  /*8b50*/  FFMA2 R92, R38.F32x2.HI_LO, UR11.F32, -R98.F32x2.HI_LO ;  /* 0x0000000b265c7c49 */ /* 0x010fc40009000862 */
[----:B------:R-:W-:Y:S01]  /*8b60*/  IMAD.U32 R38, RZ, RZ, UR8 ;  /* 0x00000008ff267e24 */ /* 0x000fe2000f8e00ff */
[----:B------:R-:W-:Y:S01]  /*8b70*/  ISETP.NE.U32.AND P0, PT, R40, 0x1, PT ;  /* 0x000000012800780c */ /* 0x000fe20003f05070 */
[----:B------:R-:W-:Y:S01]  /*8b80*/  MUFU.EX2 R88, R88 ;  /* 0x0000005800587308 */ /* 0x000fe20000000800 */
[----:B------:R-:W-:Y:S02]  /*8b90*/  SEL R41, R37, 0xff800000, P1 ;  /* 0xff80000025297807 */ /* 0x000fe40000800000 */
[----:B------:R-:W-:Y:S02]  /*8ba0*/  SEL R40, R36, 0xff800000, !P0 ;  /* 0xff80000024287807 */ /* 0x000fe40004000000 */
[----:B------:R-:W2:Y:S01]  /*8bb0*/  LDS.128 R36, [R38+UR4+0x34420] ;  /* 0x0344200426247984 */ /* 0x000ea20008000c00 */
[----:B------:R-:W-:Y:S02]  /*8bc0*/  SEL R42, R42, 0xff800000, P6 ;  /* 0xff8000002a2a7807 */ /* 0x000fe40003000000 */
[----:B------:R-:W-:Y:S01]  /*8bd0*/  R2P PR, R102.B1, 0x7f ;  /* 0x0000007f66007804 */ /* 0x000fe20000001000 */
[----:B------:R-:W-:-:S02]  /*8be0*/  FFMA2 R94, R40.F32x2.HI_LO, UR11.F32, -R96.F32x2.HI_LO ;  /* 0x0000000b285e7c49 */ /* 0x000fc40009000860 */
[----:B------:R-:W-:Y:S02]  /*8bf0*/  IMAD.U32 R40, RZ, RZ, UR8 ;  /* 0x00000008ff287e24 */ /* 0x000fe4000f8e00ff */
[----:B------:R-:W-:Y:S01]  /*8c00*/  FFMA2 R90, R42.F32x2.HI_LO, UR11.F32, -R90.F32x2.HI_LO ;  /* 0x0000000b2a5a7c49 */ /* 0x000fe2000900085a */
[----:B------:R-:W-:Y:S01]  /*8c10*/  MUFU.EX2 R89, R89 ;  /* 0x0000005900597308 */ /* 0x000fe20000000800 */
[----:B------:R-:W-:Y:S02]  /*8c20*/  SEL R48, R48, 0xff800000, P4 ;  /* 0xff80000030307807 */ /* 0x000fe40002000000 */
[----:B------:R-:W-:Y:S01]  /*8c30*/  SEL R49, R49, 0xff800000, P5 ;  /* 0xff80000031317807 */ /* 0x000fe20002800000 */
[----:B------:R-:W3:Y:S01]  /*8c40*/  LDS.128 R40, [R40+UR4+0x34450] ;  /* 0x0344500428287984 */ /* 0x000ee20008000c00 */
[----:B------:R-:W-:Y:S02]  /*8c50*/  SEL R44, R44, 0xff800000, P0 ;  /* 0xff8000002c2c7807 */ /* 0x000fe40000000000 */
[----:B------:R-:W-:Y:S01]  /*8c60*/  SEL R45, R45, 0xff800000, P1 ;  /* 0xff8000002d2d7807 */ /* 0x000fe20000800000 */
[----:B-----5:R-:W-:Y:S01]  /*8c70*/  FFMA2 R48, R48.F32x2.HI_LO, UR11.F32, -R84.F32x2.HI_LO ;  /* 0x0000000b30307c49 */ /* 0x020fe20009000854 */
[----:B------:R-:W-:Y:S01]  /*8c80*/  LOP3.LUT P4, RZ, R102, 0x8000, RZ, 0xc0, !PT ;  /* 0x0000800066ff7812 */ /* 0x000fe2000788c0ff */
[----:B------:R-:W-:Y:S01]  /*8c90*/  MUFU.EX2 R90, R90 ;  /* 0x0000005a005a7308 */ /* 0x000fe20000000800 */
[----:B------:R-:W-:-:S02]  /*8ca0*/  SEL R50, R50, 0xff800000, P6 ;  /* 0xff80000032327807 */ /* 0x000fc40003000000 */
[----:B------:R-:W-:-:S05]  /*8cb0*/  SEL R51, R51, 0xff800000, P4 ;  /* 0xff80000033337807 */ /* 0x000fca0002000000 */
[----:B------:R-:W-:Y:S01]  /*8cc0*/  FFMA2 R50, R50.F32x2.HI_LO, UR11.F32, -R86.F32x2.HI_LO ;  /* 0x0000000b32327c49 */ /* 0x000fe20009000856 */
[----:B------:R-:W-:Y:S08]  /*8cd0*/  MUFU.EX2 R91, R91 ;  /* 0x0000005b005b7308 */ /* 0x000ff00000000800 */
[----:B------:R-:W-:Y:S01]  /*8ce0*/  MUFU.EX2 R92, R92 ;  /* 0x0000005c005c7308 */ /* 0x000fe20000000800 */
[----:B--2---:R-:W-:-:S02]  /*8cf0*/  FFMA2 R84, R44.F32x2.HI_LO, UR11.F32, -R36.F32x2.HI_LO ;  /* 0x0000000b2c547c49 */ /* 0x004fc40009000824 */
[----:B------:R-:W-:Y:S01]  /*8d00*/  IMAD.U32 R44, RZ, RZ, UR8 ;  /* 0x00000008ff2c7e24 */ /* 0x000fe2000f8e00ff */
[----:B------:R-:W-:-:S04]  /*8d10*/  SEL R36, R46, 0xff800000, P2 ;  /* 0xff8000002e247807 */ /* 0x000fc80001000000 */
[----:B------:R-:W-:Y:S01]  /*8d20*/  MUFU.EX2 R93, R93 ;  /* 0x0000005d005d7308 */ /* 0x000fe20000000800 */
[----:B------:R-:W-:Y:S02]  /*8d30*/  SEL R37, R47, 0xff800000, P3 ;  /* 0xff8000002f257807 */ /* 0x000fe40001800000 */
[----:B------:R-:W-:Y:S01]  /*8d40*/  R2P PR, R102.B2, 0x7f ;  /* 0x0000007f66007804 */ /* 0x000fe20000002000 */
[----:B------:R-:W2:Y:S02]  /*8d50*/  LDS.128 R44, [R44+UR4+0x34440] ;  /* 0x034440042c2c7984 */ /* 0x000ea40008000c00 */
[----:B------:R-:W-:Y:S02]  /*8d60*/  FFMA2 R86, R36.F32x2.HI_LO, UR11.F32, -R38.F32x2.HI_LO ;  /* 0x0000000b24567c49 */ /* 0x000fe40009000826 */
[----:B------:R-:W-:Y:S01]  /*8d70*/  IMAD.U32 R36, RZ, RZ, UR8 ;  /* 0x00000008ff247e24 */ /* 0x000fe2000f8e00ff */
[----:B------:R-:W-:Y:S01]  /*8d80*/  SEL R52, R52, 0xff800000, P0 ;  /* 0xff80000034347807 */ /* 0x000fe20000000000 */
[----:B------:R-:W-:Y:S01]  /*8d90*/  MUFU.EX2 R94, R94 ;  /* 0x0000005e005e7308 */ /* 0x000fe20000000800 */
[----:B------:R-:W-:-:S02]  /*8da0*/  SEL R53, R53, 0xff800000, P1 ;  /* 0xff80000035357807 */ /* 0x000fc40000800000 */
[----:B------:R-:W-:Y:S01]  /*8db0*/  SEL R56, R56, 0xff800000, P4 ;  /* 0xff80000038387807 */ /* 0x000fe20002000000 */
[----:B------:R-:W4:Y:S01]  /*8dc0*/  LDS.128 R36, [R36+UR4+0x34470] ;  /* 0x0344700424247984 */ /* 0x000f220008000c00 */
[----:B------:R-:W-:Y:S02]  /*8dd0*/  SEL R57, R57, 0xff800000, P5 ;  /* 0xff80000039397807 */ /* 0x000fe40002800000 */
[----:B------:R-:W-:Y:S01]  /*8de0*/  LOP3.LUT P4, RZ, R102, 0x800000, RZ, 0xc0, !PT ;  /* 0x0080000066ff7812 */ /* 0x000fe2000788c0ff */
[----:B------:R-:W-:Y:S01]  /*8df0*/  MUFU.EX2 R95, R95 ;  /* 0x0000005f005f7308 */ /* 0x000fe20000000800 */
[----:B------:R-:W-:Y:S01]  /*8e00*/  SEL R58, R58, 0xff800000, P6 ;  /* 0xff8000003a3a7807 */ /* 0x000fe20003000000 */
[----:B---3--:R-:W-:Y:S01]  /*8e10*/  FFMA2 R40, R56.F32x2.HI_LO, UR11.F32, -R40.F32x2.HI_LO ;  /* 0x0000000b38287c49 */ /* 0x008fe20009000828 */
[----:B------:R-:W-:Y:S02]  /*8e20*/  SEL R56, R54, 0xff800000, P2 ;  /* 0xff80000036387807 */ /* 0x000fe40001000000 */
[----:B------:R-:W-:-:S02]  /*8e30*/  SEL R57, R55, 0xff800000, P3 ;  /* 0xff80000037397807 */ /* 0x000fc40001800000 */
[----:B------:R-:W-:Y:S01]  /*8e40*/  SEL R59, R59, 0xff800000, P4 ;  /* 0xff8000003b3b7807 */ /* 0x000fe20002000000 */
[----:B------:R-:W-:Y:S01]  /*8e50*/  MUFU.EX2 R48, R48 ;  /* 0x0000003000307308 */ /* 0x000fe20000000800 */
[----:B------:R-:W-:-:S03]  /*8e60*/  R2P PR, R102.B3, 0x7f ;  /* 0x0000007f66007804 */ /* 0x000fc60000003000 */
[----:B------:R-:W-:Y:S02]  /*8e70*/  FFMA2 R42, R58.F32x2.HI_LO, UR11.F32, -R42.F32x2.HI_LO ;  /* 0x0000000b3a2a7c49 */ /* 0x000fe4000900082a */
[----:B------:R-:W-:Y:S02]  /*8e80*/  SEL R64, R64, 0xff800000, P4 ;  /* 0xff80000040407807 */ /* 0x000fe40002000000 */
[----:B------:R-:W-:Y:S01]  /*8e90*/  ISETP.GT.AND P4, PT, R102, -0x1, PT ;  /* 0xffffffff6600780c */ /* 0x000fe20003f84270 */
[----:B------:R-:W-:Y:S01]  /*8ea0*/  MUFU.EX2 R49, R49 ;  /* 0x0000003100317308 */ /* 0x000fe20000000800 */
[----:B------:R-:W-:Y:S02]  /*8eb0*/  SEL R66, R66, 0xff800000, P6 ;  /* 0xff80000042427807 */ /* 0x000fe40003000000 */
[----:B------:R-:W-:Y:S02]  /*8ec0*/  SEL R67, R67, 0xff800000, !P4 ;  /* 0xff80000043437807 */ /* 0x000fe40006000000 */
[----:B------:R-:W-:-:S02]  /*8ed0*/  SEL R65, R65, 0xff800000, P5 ;  /* 0xff80000041417807 */ /* 0x000fc40002800000 */
[----:B------:R-:W-:Y:S01]  /*8ee0*/  SEL R61, R61, 0xff800000, P1 ;  /* 0xff8000003d3d7807 */ /* 0x000fe20000800000 */
[----:B------:R-:W-:Y:S01]  /*8ef0*/  MUFU.EX2 R50, R50 ;  /* 0x0000003200327308 */ /* 0x000fe20000000800 */
[----:B------:R-:W-:Y:S01]  /*8f00*/  SEL R62, R62, 0xff800000, P2 ;  /* 0xff8000003e3e7807 */ /* 0x000fe20001000000 */
[----:B--2---:R-:W-:Y:S02]  /*8f10*/  FFMA2 R44, R52.F32x2.HI_LO, UR11.F32, -R44.F32x2.HI_LO ;  /* 0x0000000b342c7c49 */ /* 0x004fe4000900082c */
[----:B------:R-:W-:Y:S02]  /*8f20*/  IMAD.U32 R52, RZ, RZ, UR8 ;  /* 0x00000008ff347e24 */ /* 0x000fe4000f8e00ff */
[----:B------:R-:W-:Y:S02]  /*8f30*/  FFMA2 R46, R56.F32x2.HI_LO, UR11.F32, -R46.F32x2.HI_LO ;  /* 0x0000000b382e7c49 */ /* 0x000fe4000900082e */
[----:B------:R-:W-:Y:S01]  /*8f40*/  IMAD.U32 R56, RZ, RZ, UR8 ;  /* 0x00000008ff387e24 */ /* 0x000fe2000f8e00ff */
[----:B------:R-:W-:-:S02]  /*8f50*/  SEL R63, R63, 0xff800000, P3 ;  /* 0xff8000003f3f7807 */ /* 0x000fc40001800000 */
[----:B------:R-:W-:Y:S01]  /*8f60*/  SEL R60, R60, 0xff800000, P0 ;  /* 0xff8000003c3c7807 */ /* 0x000fe20000000000 */
[----:B------:R-:W2:Y:S01]  /*8f70*/  LDS.128 R52, [R52+UR4+0x34460] ;  /* 0x0344600434347984 */ /* 0x000ea20008000c00 */
[----:B------:R-:W-:Y:S01]  /*8f80*/  NOP ;  /* 0x0000000000007918 */ /* 0x000fe20000000000 */
[----:B----4-:R-:W-:Y:S01]  /*8f90*/  FFMA2 R66, R66.F32x2.HI_LO, UR11.F32, -R38.F32x2.HI_LO ;  /* 0x0000000b42427c49 */ /* 0x010fe20009000826 */
[----:B------:R-:W-:Y:S01]  /*8fa0*/  VIMNMX R38, PT, PT, R100, 0x20, !PT ;  /* 0x0000002064267848 */ /* 0x000fe20007fe0100 */
[----:B------:R-:W-:Y:S01]  /*8fb0*/  BAR.SYNC.DEFER_BLOCKING 0x3, 0x100 ;  /* 0x00c4000000007b1d */ /* 0x000fe20000010000 */
[----:B------:R-:W-:-:S03]  /*8fc0*/  FFMA2 R36, R64.F32x2.HI_LO, UR11.F32, -R36.F32x2.HI_LO ;  /* 0x0000000b40247c49 */ /* 0x000fc60009000824 */
[----:B------:R-:W-:Y:S02]  /*8fd0*/  VIADD R38, R38, 0xffffffe0 ;  /* 0xffffffe026267836 */ /* 0x000fe40000000000 */
[----:B------:R3:W-:Y:S03]  /*8fe0*/  MUFU.EX2 R96, R36 ;  /* 0x0000002400607308 */ /* 0x0007e60000000800 */
[----:B------:R-:W-:-:S04]  /*8ff0*/  SHF.L.U32 R113, R101, R38, RZ ;  /* 0x0000002665717219 */ /* 0x000fc800000006ff */
[C---:B------:R-:W-:Y:S01]  /*9000*/  R2P PR, R113.reuse, 0x7e ;  /* 0x0000007e71007804 */ /* 0x040fe20000000000 */
[----:B------:R4:W-:Y:S01]  /*9010*/  MUFU.EX2 R97, R37 ;  /* 0x0000002500617308 */ /* 0x0009e20000000800 */
[----:B------:R-:W-:-:S03]  /*9020*/  LOP3.LUT P0, RZ, R113, 0x80, RZ, 0xc0, !PT ;  /* 0x0000008071ff7812 */ /* 0x000fc6000780c0ff */
[----:B-1----:R-:W-:Y:S02]  /*9030*/  SEL R8, R8, 0xff800000, P4 ;  /* 0xff80000008087807 */ /* 0x002fe40002000000 */
[----:B------:R-:W-:Y:S02]  /*9040*/  SEL R9, R9, 0xff800000, P5 ;  /* 0xff80000009097807 */ /* 0x000fe40002800000 */
[----:B------:R-:W-:Y:S01]  /*9050*/  SEL R11, R11, 0xff800000, P0 ;  /* 0xff8000000b0b7807 */ /* 0x000fe20000000000 */
[----:B---3--:R-:W-:Y:S01]  /*9060*/  IMAD.U32 R36, RZ, RZ, UR8 ;  /* 0x00000008ff247e24 */ /* 0x008fe2000f8e00ff */
[----:B------:R-:W1:Y:S01]  /*9070*/  LDS.128 R56, [R56+UR4+0x34510] ;  /* 0x0345100438387984 */ /* 0x000e620008000c00 */
[----:B------:R-:W-:Y:S01]  /*9080*/  SEL R5, R5, 0xff800000, P1 ;  /* 0xff80000005057807 */ /* 0x000fe20000800000 */
[----:B------:R-:W-:Y:S01]  /*9090*/  MUFU.EX2 R98, R66 ;  /* 0x0000004200627308 */ /* 0x000fe20000000800 */
[----:B------:R-:W-:Y:S02]  /*90a0*/  SEL R10, R10, 0xff800000, P6 ;  /* 0xff8000000a0a7807 */ /* 0x000fe40003000000 */
[----:B----4-:R-:W3:Y:S05]  /*90b0*/  LDS.128 R36, [R36+UR4+0x34500] ;  /* 0x0345000424247984 */ /* 0x010eea0008000c00 */
[----:B------:R-:W-:Y:S01]  /*90c0*/  MUFU.EX2 R99, R67 ;  /* 0x0000004300637308 */ /* 0x000fe20000000800 */
[----:B--2---:R-:W-:-:S02]  /*90d0*/  FFMA2 R60, R60.F32x2.HI_LO, UR11.F32, -R52.F32x2.HI_LO ;  /* 0x0000000b3c3c7c49 */ /* 0x004fc40009000834 */
[----:B------:R-:W-:-:S05]  /*90e0*/  FFMA2 R54, R62.F32x2.HI_LO, UR11.F32, -R54.F32x2.HI_LO ;  /* 0x0000000b3e367c49 */ /* 0x000fca0009000836 */
[----:B------:R-:W-:Y:S08]  /*90f0*/  MUFU.EX2 R102, R54 ;  /* 0x0000003600667308 */ /* 0x000ff00000000800 */
[----:B------:R-:W-:Y:S08]  /*9100*/  MUFU.EX2 R103, R55 ;  /* 0x0000003700677308 */ /* 0x000ff00000000800 */
[----:B------:R2:W-:Y:S01]  /*9110*/  MUFU.EX2 R100, R60 ;  /* 0x0000003c00647308 */ /* 0x0005e20000000800 */
[----:B-1----:R-:W-:Y:S01]  /*9120*/  FFMA2 R52, R8.F32x2.HI_LO, UR11.F32, -R56.F32x2.HI_LO ;  /* 0x0000000b08347c49 */ /* 0x002fe20009000838 */
[----:B------:R-:W-:Y:S01]  /*9130*/  LOP3.LUT R8, R113, 0x1, RZ, 0xc0, !PT ;  /* 0x0000000171087812 */ /* 0x000fe200078ec0ff */
[----:B------:R-:W-:Y:S01]  /*9140*/  FFMA2 R10, R10.F32x2.HI_LO, UR11.F32, -R58.F32x2.HI_LO ;  /* 0x0000000b0a0a7c49 */ /* 0x000fe2000900083a */
[----:B------:R-:W-:-:S04]  /*9150*/  SEL R9, R7, 0xff800000, P3 ;  /* 0xff80000007097807 */ /* 0x000fc80001800000 */
[----:B------:R1:W-:Y:S01]  /*9160*/  MUFU.EX2 R101, R61 ;  /* 0x0000003d00657308 */ /* 0x0003e20000000800 */
[----:B------:R-:W-:Y:S02]  /*9170*/  ISETP.NE.U32.AND P0, PT, R8, 0x1, PT ;  /* 0x000000010800780c */ /* 0x000fe40003f05070 */
[----:B------:R-:W-:Y:S02]  /*9180*/  SEL R8, R6, 0xff800000, P2 ;  /* 0xff80000006087807 */ /* 0x000fe40001000000 */
[----:B------:R-:W-:Y:S02]  /*9190*/  SEL R4, R4, 0xff800000, !P0 ;  /* 0xff80000004047807 */ /* 0x000fe40004000000 */
[----:B------:R-:W-:Y:S01]  /*91a0*/  R2P PR, R113.B1, 0x7f ;  /* 0x0000007f71007804 */ /* 0x000fe20000001000 */
[----:B---3--:R-:W-:Y:S02]  /*91b0*/  FFMA2 R38, R8.F32x2.HI_LO, UR11.F32, -R38.F32x2.HI_LO ;  /* 0x0000000b08267c49 */ /* 0x008fe40009000826 */
[----:B------:R-:W-:-:S02]  /*91c0*/  IMAD.U32 R8, RZ, RZ, UR8 ;  /* 0x00000008ff087e24 */ /* 0x000fc4000f8e00ff */
[----:B------:R-:W-:Y:S02]  /*91d0*/  FFMA2 R36, R4.F32x2.HI_LO, UR11.F32, -R36.F32x2.HI_LO ;  /* 0x0000000b04247c49 */ /* 0x000fe40009000824 */
[----:B------:R-:W-:Y:S01]  /*91e0*/  IMAD.U32 R4, RZ, RZ, UR8 ;  /* 0x00000008ff047e24 */ /* 0x000fe2000f8e00ff */
[----:B------:R-:W-:Y:S01]  /*91f0*/  MUFU.EX2 R54, R10 ;  /* 0x0000000a00367308 */ /* 0x000fe20000000800 */
[----:B------:R-:W-:Y:S01]  /*9200*/  SEL R12, R12, 0xff800000, P0 ;  /* 0xff8000000c0c7807 */ /* 0x000fe20000000000 */
[----:B--2---:R-:W-:Y:S01]  /*9210*/  IMAD.U32 R60, RZ, RZ, UR8 ;  /* 0x00000008ff3c7e24 */ /* 0x004fe2000f8e00ff */
[----:B------:R-:W-:Y:S02]  /*9220*/  SEL R13, R13, 0xff800000, P1 ;  /* 0xff8000000d0d7807 */ /* 0x000fe40000800000 */
[----:B------:R-:W2:Y:S01]  /*9230*/  LDS.128 R4, [R4+UR4+0x34520] ;  /* 0x0345200404047984 */ /* 0x000ea20008000c00 */
[----:B------:R-:W-:Y:S02]  /*9240*/  SEL R16, R16, 0xff800000, P4 ;  /* 0xff80000010107807 */ /* 0x000fe40002000000 */
[----:B------:R3:W-:Y:S01]  /*9250*/  MUFU.EX2 R55, R11 ;  /* 0x0000000b00377308 */ /* 0x0007e20000000800 */
[----:B------:R-:W-:Y:S01]  /*9260*/  LOP3.LUT P4, RZ, R113, 0x8000, RZ, 0xc0, !PT ;  /* 0x0000800071ff7812 */ /* 0x000fe2000788c0ff */
[----:B-1----:R-:W1:Y:S01]  /*9270*/  LDS.128 R60, [R60+UR4+0x34530] ;  /* 0x034530043c3c7984 */ /* 0x002e620008000c00 */
[----:B------:R-:W-:-:S02]  /*9280*/  SEL R17, R17, 0xff800000, P5 ;  /* 0xff80000011117807 */ /* 0x000fc40002800000 */
[----:B------:R-:W-:Y:S02]  /*9290*/  SEL R19, R19, 0xff800000, P4 ;  /* 0xff80000013137807 */ /* 0x000fe40002000000 */
[----:B------:R-:W-:Y:S01]  /*92a0*/  SEL R18, R18, 0xff800000, P6 ;  /* 0xff80000012127807 */ /* 0x000fe20003000000 */
[----:B------:R-:W-:Y:S08]  /*92b0*/  MUFU.EX2 R51, R51 ;  /* 0x0000003300337308 */ /* 0x000ff00000000800 */
[----:B------:R-:W-:Y:S01]  /*92c0*/  MUFU.EX2 R84, R84 ;  /* 0x0000005400547308 */ /* 0x000fe20000000800 */
[----:B---3--:R-:W3:Y:S07]  /*92d0*/  LDS.128 R8, [R8+UR4+0x34550] ;  /* 0x0345500408087984 */ /* 0x008eee0008000c00 */
[----:B------:R-:W4:Y:S08]  /*92e0*/  MUFU.EX2 R85, R85 ;  /* 0x0000005500557308 */ /* 0x000f300000000800 */
[----:B------:R-:W-:Y:S01]  /*92f0*/  MUFU.EX2 R86, R86 ;  /* 0x0000005600567308 */ /* 0x000fe20000000800 */
[----:B--2---:R-:W-:Y:S01]  /*9300*/  FFMA2 R64, R12.F32x2.HI_LO, UR11.F32, -R4.F32x2.HI_LO ;  /* 0x0000000b0c407c49 */ /* 0x004fe20009000804 */
[----:B------:R-:W-:Y:S01]  /*9310*/  SEL R4, R14, 0xff800000, P2 ;  /* 0xff8000000e047807 */ /* 0x000fe20001000000 */
[----:B------:R-:W-:Y:S01]  /*9320*/  IMAD.U32 R12, RZ, RZ, UR8 ;  /* 0x00000008ff0c7e24 */ /* 0x000fe2000f8e00ff */
[----:B------:R-:W-:-:S04]  /*9330*/  SEL R5, R15, 0xff800000, P3 ;  /* 0xff8000000f057807 */ /* 0x000fc80001800000 */
[----:B------:R-:W2:Y:S01]  /*9340*/  MUFU.EX2 R87, R87 ;  /* 0x0000005700577308 */ /* 0x000ea20000000800 */
[----:B------:R-:W-:Y:S01]  /*9350*/  R2P PR, R113.B2, 0x7f ;  /* 0x0000007f71007804 */ /* 0x000fe20000002000 */
[----:B-1----:R-:W-:Y:S01]  /*9360*/  FFMA2 R60, R16.F32x2.HI_LO, UR11.F32, -R60.F32x2.HI_LO ;  /* 0x0000000b103c7c49 */ /* 0x002fe2000900083c */
[----:B----4-:R-:W-:Y:S01]  /*9370*/  F2FP.F16.F32.PACK_AB R16, R85, R84 ;  /* 0x000000545510723e */ /* 0x010fe200000000ff */
[----:B------:R-:W1:Y:S01]  /*9380*/  LDS.128 R12, [R12+UR4+0x34540] ;  /* 0x034540040c0c7984 */ /* 0x000e620008000c00 */
[----:B------:R-:W-:Y:S01]  /*9390*/  FFMA2 R66, R4.F32x2.HI_LO, UR11.F32, -R6.F32x2.HI_LO ;  /* 0x0000000b04427c49 */ /* 0x000fe20009000806 */
[----:B------:R-:W-:Y:S01]  /*93a0*/  SEL R24, R24, 0xff800000, P4 ;  /* 0xff80000018187807 */ /* 0x000fe20002000000 */
[----:B------:R-:W-:Y:S01]  /*93b0*/  IMAD.U32 R4, RZ, RZ, UR8 ;  /* 0x00000008ff047e24 */ /* 0x000fe2000f8e00ff */
[----:B------:R-:W-:Y:S01]  /*93c0*/  SEL R25, R25, 0xff800000, P5 ;  /* 0xff80000019197807 */ /* 0x000fe20002800000 */
[----:B------:R-:W-:Y:S01]  /*93d0*/  FFMA2 R62, R18.F32x2.HI_LO, UR11.F32, -R62.F32x2.HI_LO ;  /* 0x0000000b123e7c49 */ /* 0x000fe2000900083e */
[----:B------:R-:W-:Y:S01]  /*93e0*/  LOP3.LUT P4, RZ, R113, 0x800000, RZ, 0xc0, !PT ;  /* 0x0080000071ff7812 */ /* 0x000fe2000788c0ff */
[----:B------:R-:W-:Y:S01]  /*93f0*/  MUFU.EX2 R40, R40 ;  /* 0x0000002800287308 */ /* 0x000fe20000000800 */
[----:B------:R-:W-:Y:S01]  /*9400*/  SEL R26, R26, 0xff800000, P6 ;  /* 0xff8000001a1a7807 */ /* 0x000fe20003000000 */
[----:B------:R-:W4:Y:S01]  /*9410*/  LDS.128 R4, [R4+UR4+0x34570] ;  /* 0x0345700404047984 */ /* 0x000f220008000c00 */
[----:B------:R-:W-:Y:S01]  /*9420*/  SEL R27, R27, 0xff800000, P4 ;  /* 0xff8000001b1b7807 */ /* 0x000fe20002000000 */
[----:B---3--:R-:W-:Y:S01]  /*9430*/  FFMA2 R8, R24.F32x2.HI_LO, UR11.F32, -R8.F32x2.HI_LO ;  /* 0x0000000b18087c49 */ /* 0x008fe20009000808 */
[----:B------:R-:W-:-:S03]  /*9440*/  SEL R20, R20, 0xff800000, P0 ;  /* 0xff80000014147807 */ /* 0x000fc60000000000 */
[----:B------:R-:W-:Y:S01]  /*9450*/  FFMA2 R26, R26.F32x2.HI_LO, UR11.F32, -R10.F32x2.HI_LO ;  /* 0x0000000b1a1a7c49 */ /* 0x000fe2000900080a */
[----:B------:R3:W-:Y:S01]  /*9460*/  MUFU.EX2 R104, R8 ;  /* 0x0000000800687308 */ /* 0x0007e20000000800 */
[----:B------:R-:W-:Y:S02]  /*9470*/  SEL R21, R21, 0xff800000, P1 ;  /* 0xff80000015157807 */ /* 0x000fe40000800000 */
[----:B------:R-:W-:Y:S02]  /*9480*/  SEL R22, R22, 0xff800000, P2 ;  /* 0xff80000016167807 */ /* 0x000fe40001000000 */
[----:B------:R-:W-:Y:S02]  /*9490*/  SEL R23, R23, 0xff800000, P3 ;  /* 0xff80000017177807 */ /* 0x000fe40001800000 */
[----:B------:R-:W-:Y:S01]  /*94a0*/  R2P PR, R113.B3, 0x7f ;  /* 0x0000007f71007804 */ /* 0x000fe20000003000 */
[----:B------:R5:W-:Y:S01]  /*94b0*/  MUFU.EX2 R105, R9 ;  /* 0x0000000900697308 */ /* 0x000be20000000800 */
[----:B------:R-:W-:-:S02]  /*94c0*/  F2FP.F16.F32.PACK_AB R18, R49, R48 ;  /* 0x000000303112723e */ /* 0x000fc400000000ff */
[----:B------:R-:W-:Y:S02]  /*94d0*/  F2FP.F16.F32.PACK_AB R19, R51, R50 ;  /* 0x000000323313723e */ /* 0x000fe400000000ff */
[----:B------:R-:W-:Y:S02]  /*94e0*/  SEL R32, R32, 0xff800000, P4 ;  /* 0xff80000020207807 */ /* 0x000fe40002000000 */
[----:B------:R-:W-:Y:S01]  /*94f0*/  ISETP.GT.AND P4, PT, R113, -0x1, PT ;  /* 0xffffffff7100780c */ /* 0x000fe20003f84270 */
[----:B------:R-:W2:Y:S01]  /*9500*/  MUFU.EX2 R41, R41 ;  /* 0x0000002900297308 */ /* 0x000ea20000000800 */
[----:B---3--:R-:W-:Y:S01]  /*9510*/  IMAD.U32 R8, RZ, RZ, UR8 ;  /* 0x00000008ff087e24 */ /* 0x008fe2000f8e00ff */
[----:B------:R-:W-:Y:S02]  /*9520*/  SEL R33, R33, 0xff800000, P5 ;  /* 0xff80000021217807 */ /* 0x000fe40002800000 */
[----:B------:R-:W-:Y:S02]  /*9530*/  SEL R30, R30, 0xff800000, P2 ;  /* 0xff8000001e1e7807 */ /* 0x000fe40001000000 */
[----:B------:R-:W-:Y:S01]  /*9540*/  SEL R31, R31, 0xff800000, P3 ;  /* 0xff8000001f1f7807 */ /* 0x000fe20001800000 */
[----:B-1----:R-:W-:Y:S01]  /*9550*/  FFMA2 R12, R20.F32x2.HI_LO, UR11.F32, -R12.F32x2.HI_LO ;  /* 0x0000000b140c7c49 */ /* 0x002fe2000900080c */
[----:B-----5:R-:W1:Y:S01]  /*9560*/  LDS.128 R8, [R8+UR4+0x34560] ;  /* 0x0345600408087984 */ /* 0x020e620008000c00 */
[----:B------:R-:W-:Y:S01]  /*9570*/  SEL R35, R35, 0xff800000, !P4 ;  /* 0xff80000023237807 */ /* 0x000fe20006000000 */
[----:B------:R-:W-:Y:S01]  /*9580*/  MUFU.EX2 R42, R42 ;  /* 0x0000002a002a7308 */ /* 0x000fe20000000800 */
[----:B------:R-:W-:Y:S01]  /*9590*/  SEL R34, R34, 0xff800000, P6 ;  /* 0xff80000022227807 */ /* 0x000fe20003000000 */
[----:B------:R-:W-:Y:S01]  /*95a0*/  FFMA2 R14, R22.F32x2.HI_LO, UR11.F32, -R14.F32x2.HI_LO ;  /* 0x0000000b160e7c49 */ /* 0x000fe2000900080e */
[----:B------:R-:W-:-:S02]  /*95b0*/  SEL R28, R28, 0xff800000, P0 ;  /* 0xff8000001c1c7807 */ /* 0x000fc40000000000 */
[----:B------:R-:W-:Y:S02]  /*95c0*/  ELECT P0, URZ, PT ;  /* 0x0000000000ff782f */ /* 0x000fe40003800000 */
[----:B------:R-:W-:Y:S01]  /*95d0*/  SEL R29, R29, 0xff800000, P1 ;  /* 0xff8000001d1d7807 */ /* 0x000fe20000800000 */
[----:B----4-:R-:W-:Y:S01]  /*95e0*/  FFMA2 R4, R32.F32x2.HI_LO, UR11.F32, -R4.F32x2.HI_LO ;  /* 0x0000000b20047c49 */ /* 0x010fe20009000804 */
[----:B--2---:R-:W-:Y:S01]  /*95f0*/  F2FP.F16.F32.PACK_AB R17, R87, R86 ;  /* 0x000000565711723e */ /* 0x004fe200000000ff */
[----:B------:R2:W-:Y:S01]  /*9600*/  MUFU.EX2 R109, R13 ;  /* 0x0000000d006d7308 */ /* 0x0005e20000000800 */
[----:B------:R-:W-:Y:S01]  /*9610*/  FFMA2 R6, R34.F32x2.HI_LO, UR11.F32, -R6.F32x2.HI_LO ;  /* 0x0000000b22067c49 */ /* 0x000fe20009000806 */
[----:B------:R-:W-:Y:S02]  /*9620*/  F2FP.F16.F32.PACK_AB R22, R41, R40 ;  /* 0x000000282916723e */ /* 0x000fe400000000ff */
[----:B------:R-:W-:Y:S02]  /*9630*/  F2FP.F16.F32.PACK_AB R24, R101, R100 ;  /* 0x000000646518723e */ /* 0x000fe400000000ff */
[----:B------:R-:W-:-:S02]  /*9640*/  F2FP.F16.F32.PACK_AB R25, R103, R102 ;  /* 0x000000666719723e */ /* 0x000fc400000000ff */
[----:B------:R3:W-:Y:S01]  /*9650*/  MUFU.EX2 R108, R12 ;  /* 0x0000000c006c7308 */ /* 0x0007e20000000800 */
[----:B------:R-:W-:-:S07]  /*9660*/  LOP3.LUT P1, RZ, R3, 0x1f, RZ, 0xc0, !PT ;  /* 0x0000001f03ff7812 */ /* 0x000fce000782c0ff */
[----:B------:R-:W4:Y:S01]  /*9670*/  MUFU.EX2 R43, R43 ;  /* 0x0000002b002b7308 */ /* 0x000f220000000800 */
[----:B--2---:R-:W-:-:S07]  /*9680*/  IMAD.U32 R13, RZ, RZ, UR23 ;  /* 0x00000017ff0d7e24 */ /* 0x004fce000f8e00ff */
[----:B------:R-:W-:Y:S01]  /*9690*/  MUFU.EX2 R44, R44 ;  /* 0x0000002c002c7308 */ /* 0x000fe20000000800 */
[----:B---3--:R-:W-:Y:S02]  /*96a0*/  IMAD R12, R13, 0x20, R124 ;  /* 0x000000200d0c7824 */ /* 0x008fe400078e027c */
[----:B-1----:R-:W-:-:S05]  /*96b0*/  FFMA2 R118, R30.F32x2.HI_LO, UR11.F32, -R10.F32x2.HI_LO ;  /* 0x0000000b1e767c49 */ /* 0x002fca000900080a */
[----:B------:R-:W1:Y:S01]  /*96c0*/  MUFU.EX2 R45, R45 ;  /* 0x0000002d002d7308 */ /* 0x000e620000000800 */
[----:B------:R-:W-:Y:S01]  /*96d0*/  FFMA2 R8, R28.F32x2.HI_LO, UR11.F32, -R8.F32x2.HI_LO ;  /* 0x0000000b1c087c49 */ /* 0x000fe20009000808 */
[----:B----4-:R-:W-:-:S06]  /*96e0*/  F2FP.F16.F32.PACK_AB R23, R43, R42 ;  /* 0x0000002a2b17723e */ /* 0x010fcc00000000ff */
[----:B------:R-:W-:Y:S08]  /*96f0*/  MUFU.EX2 R46, R46 ;  /* 0x0000002e002e7308 */ /* 0x000ff00000000800 */
[----:B------:R-:W2:Y:S01]  /*9700*/  MUFU.EX2 R47, R47 ;  /* 0x0000002f002f7308 */ /* 0x000ea20000000800 */
[----:B-1----:R-:W-:-:S07]  /*9710*/  F2FP.F16.F32.PACK_AB R20, R45, R44 ;  /* 0x0000002c2d14723e */ /* 0x002fce00000000ff */
[----:B------:R1:W-:Y:S08]  /*9720*/  MUFU.EX2 R112, R4 ;  /* 0x0000000400707308 */ /* 0x0003f00000000800 */
[----:B------:R-:W-:Y:S01]  /*9730*/  MUFU.EX2 R52, R52 ;  /* 0x0000003400347308 */ /* 0x000fe20000000800 */
[----:B--2---:R-:W-:-:S07]  /*9740*/  F2FP.F16.F32.PACK_AB R21, R47, R46 ;  /* 0x0000002e2f15723e */ /* 0x004fce00000000ff */
[----:B------:R-:W-:Y:S01]  /*9750*/  MUFU.EX2 R53, R53 ;  /* 0x0000003500357308 */ /* 0x000fe20000000800 */
[----:B-1----:R-:W-:Y:S01]  /*9760*/  IMAD R4, R13, -0x10, R12 ;  /* 0xfffffff00d047824 */ /* 0x002fe200078e020c */
[----:B------:R-:W-:Y:S02]  /*9770*/  F2FP.F16.F32.PACK_AB R13, R93, R92 ;  /* 0x0000005c5d0d723e */ /* 0x000fe400000000ff */
[----:B------:R-:W-:Y:S02]  /*9780*/  F2FP.F16.F32.PACK_AB R12, R95, R94 ;  /* 0x0000005e5f0c723e */ /* 0x000fe400000000ff */
[C---:B------:R-:W-:Y:S02]  /*9790*/  R2UR UR6, R4.reuse ;  /* 0x00000000040672ca */ /* 0x040fe400000e0000 */
[----:B------:R-:W-:Y:S01]  /*97a0*/  MUFU.EX2 R56, R36 ;  /* 0x0000002400387308 */ /* 0x000fe20000000800 */
[----:B------:R-:W-:-:S07]  /*97b0*/  R2UR UR7, R4 ;  /* 0x00000000040772ca */ /* 0x000fce00000e0000 */
[----:B------:R-:W1:Y:S08]  /*97c0*/  MUFU.EX2 R57, R37 ;  /* 0x0000002500397308 */ /* 0x000e700000000800 */
[----:B------:R-:W-:Y:S08]  /*97d0*/  MUFU.EX2 R58, R38 ;  /* 0x00000026003a7308 */ /* 0x000ff00000000800 */
[----:B------:R-:W-:Y:S01]  /*97e0*/  MUFU.EX2 R59, R39 ;  /* 0x00000027003b7308 */ /* 0x000fe20000000800 */
[----:B-1----:R-:W-:-:S07]  /*97f0*/  F2FP.F16.F32.PACK_AB R4, R57, R56 ;  /* 0x000000383904723e */ /* 0x002fce00000000ff */
[----:B------:R-:W-:Y:S08]  /*9800*/  MUFU.EX2 R60, R60 ;  /* 0x0000003c003c7308 */ /* 0x000ff00000000800 */
[----:B------:R-:W1:Y:S08]  /*9810*/  MUFU.EX2 R61, R61 ;  /* 0x0000003d003d7308 */ /* 0x000e700000000800 */
[----:B------:R-:W-:Y:S08]  /*9820*/  MUFU.EX2 R62, R62 ;  /* 0x0000003e003e7308 */ /* 0x000ff00000000800 */
[----:B------:R-:W2:Y:S01]  /*9830*/  MUFU.EX2 R63, R63 ;  /* 0x0000003f003f7308 */ /* 0x000ea20000000800 */
[----:B-1----:R-:W-:-:S07]  /*9840*/  F2FP.F16.F32.PACK_AB R10, R61, R60 ;  /* 0x0000003c3d0a723e */ /* 0x002fce00000000ff */
[----:B------:R-:W-:Y:S08]  /*9850*/  MUFU.EX2 R64, R64 ;  /* 0x0000004000407308 */ /* 0x000ff00000000800 */
[----:B------:R-:W1:Y:S01]  /*9860*/  MUFU.EX2 R65, R65 ;  /* 0x0000004100417308 */ /* 0x000e620000000800 */
[----:B--2---:R-:W-:-:S07]  /*9870*/  F2FP.F16.F32.PACK_AB R11, R63, R62 ;  /* 0x0000003e3f0b723e */ /* 0x004fce00000000ff */
[----:B------:R-:W-:Y:S08]  /*9880*/  MUFU.EX2 R66, R66 ;  /* 0x0000004200427308 */ /* 0x000ff00000000800 */
[----:B------:R-:W2:Y:S08]  /*9890*/  MUFU.EX2 R67, R67 ;  /* 0x0000004300437308 */ /* 0x000eb00000000800 */
[----:B------:R3:W-:Y:S08]  /*98a0*/  MUFU.EX2 R106, R26 ;  /* 0x0000001a006a7308 */ /* 0x0007f00000000800 */
[----:B------:R4:W5:Y:S08]  /*98b0*/  MUFU.EX2 R107, R27 ;  /* 0x0000001b006b7308 */ /* 0x0009700000000800 */
[----:B------:R1:W-:Y:S01]  /*98c0*/  MUFU.EX2 R110, R14 ;  /* 0x0000000e006e7308 */ /* 0x0003e20000000800 */
[----:B---3--:R-:W-:-:S07]  /*98d0*/  F2FP.F16.F32.PACK_AB R26, R97, R96 ;  /* 0x00000060611a723e */ /* 0x008fce00000000ff */
[----:B------:R3:W2:Y:S01]  /*98e0*/  MUFU.EX2 R111, R15 ;  /* 0x0000000f006f7308 */ /* 0x0006a20000000800 */
[----:B----4-:R-:W-:-:S07]  /*98f0*/  F2FP.F16.F32.PACK_AB R27, R99, R98 ;  /* 0x00000062631b723e */ /* 0x010fce00000000ff */
[----:B------:R4:W2:Y:S01]  /*9900*/  MUFU.EX2 R113, R5 ;  /* 0x0000000500717308 */ /* 0x0008a20000000800 */
[----:B-1----:R-:W-:-:S07]  /*9910*/  F2FP.F16.F32.PACK_AB R14, R89, R88 ;  /* 0x00000058590e723e */ /* 0x002fce00000000ff */
[----:B------:R1:W-:Y:S01]  /*9920*/  MUFU.EX2 R114, R6 ;  /* 0x0000000600727308 */ /* 0x0003e20000000800 */
[----:B---3--:R-:W-:-:S04]  /*9930*/  F2FP.F16.F32.PACK_AB R15, R91, R90 ;  /* 0x0000005a5b0f723e */ /* 0x008fc800000000ff */
[----:B------:R3:W-:Y:S01]  /*9940*/  STTM.x16 tmem[UR6], R12 ;  /* 0x0000000c000079ed */ /* 0x0007e20008240006 */
[----:B------:R-:W-:Y:S02]  /*9950*/  USHF.L.U32 UR6, UR13, 0x1f, URZ ;  /* 0x0000001f0d067899 */ /* 0x000fe400080006ff */
[----:B------:R2:W2:Y:S01]  /*9960*/  MUFU.EX2 R115, R7 ;  /* 0x0000000700737308 */ /* 0x0004a20000000800 */
[----:B----4-:R-:W-:-:S07]  /*9970*/  F2FP.F16.F32.PACK_AB R5, R59, R58 ;  /* 0x0000003a3b05723e */ /* 0x010fce00000000ff */
[----:B------:R4:W-:Y:S01]  /*9980*/  MUFU.EX2 R116, R8 ;  /* 0x0000000800747308 */ /* 0x0009e20000000800 */
[----:B-1----:R-:W-:-:S07]  /*9990*/  F2FP.F16.F32.PACK_AB R6, R53, R52 ;  /* 0x000000343506723e */ /* 0x002fce00000000ff */
[----:B------:R1:W1:Y:S01]  /*99a0*/  MUFU.EX2 R117, R9 ;  /* 0x0000000900757308 */ /* 0x0002620000000800 */
[----:B--2---:R-:W-:-:S07]  /*99b0*/  F2FP.F16.F32.PACK_AB R7, R55, R54 ;  /* 0x000000363707723e */ /* 0x004fce00000000ff */
[----:B------:R-:W-:Y:S01]  /*99c0*/  MUFU.EX2 R118, R118 ;  /* 0x0000007600767308 */ /* 0x000fe20000000800 */
[----:B----4-:R-:W-:-:S07]  /*99d0*/  F2FP.F16.F32.PACK_AB R8, R65, R64 ;  /* 0x000000404108723e */ /* 0x010fce00000000ff */
[----:B------:R-:W2:Y:S01]  /*99e0*/  MUFU.EX2 R119, R119 ;  /* 0x0000007700777308 */ /* 0x000ea20000000800 */
[----:B-1----:R-:W-:Y:S02]  /*99f0*/  F2FP.F16.F32.PACK_AB R9, R67, R66 ;  /* 0x000000424309723e */ /* 0x002fe400000000ff */
[----:B---3--:R-:W-:Y:S01]  /*9a00*/  F2FP.F16.F32.PACK_AB R14, R105, R104 ;  /* 0x00000068690e723e */ /* 0x008fe200000000ff */
[----:B------:R-:W-:Y:S01]  /*9a10*/  @P0 IMAD.MOV.U32 R22, RZ, RZ, 0x1 ;  /* 0x00000001ff160424 */ /* 0x000fe200078e00ff */
[----:B-----5:R-:W-:Y:S01]  /*9a20*/  F2FP.F16.F32.PACK_AB R15, R107, R106 ;  /* 0x0000006a6b0f723e */ /* 0x020fe200000000ff */
[----:B------:R-:W-:Y:S01]  /*9a30*/  @!P1 IMAD.MOV.U32 R21, RZ, RZ, 0x1 ;  /* 0x00000001ff159424 */ /* 0x000fe200078e00ff */
[----:B------:R-:W-:Y:S01]  /*9a40*/  F2FP.F16.F32.PACK_AB R12, R109, R108 ;  /* 0x0000006c6d0c723e */ /* 0x000fe200000000ff */
[----:B------:R-:W-:Y:S01]  /*9a50*/  IMAD.U32 R20, RZ, RZ, UR6 ;  /* 0x00000006ff147e24 */ /* 0x000fe2000f8e00ff */
[----:B------:R-:W-:Y:S02]  /*9a60*/  F2FP.F16.F32.PACK_AB R13, R111, R110 ;  /* 0x0000006e6f0d723e */ /* 0x000fe400000000ff */
[----:B------:R-:W-:-:S02]  /*9a70*/  F2FP.F16.F32.PACK_AB R18, R113, R112 ;  /* 0x000000707112723e */ /* 0x000fc400000000ff */
[----:B------:R-:W-:Y:S02]  /*9a80*/  F2FP.F16.F32.PACK_AB R19, R115, R114 ;  /* 0x000000727313723e */ /* 0x000fe400000000ff */
[----:B------:R-:W-:Y:S02]  /*9a90*/  F2FP.F16.F32.PACK_AB R16, R117, R116 ;  /* 0x000000747510723e */ /* 0x000fe400000000ff */
[----:B--2---:R-:W-:-:S04]  /*9aa0*/  F2FP.F16.F32.PACK_AB R17, R119, R118 ;  /* 0x000000767711723e */ /* 0x004fc800000000ff */
[----:B------:R1:W-:Y:S01]  /*9ab0*/  STTM.x16 tmem[UR7+0x20], R4 ;  /* 0x00002004000079ed */ /* 0x0003e20008240007 */
[----:B------:R-:W2:Y:S01]  /*9ac0*/  FENCE.VIEW.ASYNC.T ;  /* 0x00000000000073c6 */ /* 0x000ea20000000200 */
[----:B------:R3:W-:Y:S06]  /*9ad0*/  MEMBAR.ALL.CTA ;  /* 0x0000000000007992 */ /* 0x0007ec0000008000 */
[----:B---3--:R-:W2:Y:S02]  /*9ae0*/  FENCE.VIEW.ASYNC.S ;  /* 0x00000000000073c6 */ /* 0x008ea40000000000 */
[----:B--2---:R-:W-:Y:S06]  /*9af0*/  BAR.SYNC.DEFER_BLOCKING 0x3, 0x100 ;  /* 0x00c4000000007b1d */ /* 0x004fec0000010000 */
[----:B------:R-:W-:Y:S01]  /*9b00*/  @P0 SYNCS.ARRIVE.TRANS64.RED.ART0 RZ, [UR21], R22 ;  /* 0x00000016ffff09a7 */ /* 0x000fe20008500415 */
[----:B------:R2:W-:Y:S01]  /*9b10*/  @!P1 SYNCS.ARRIVE.TRANS64.ART0 RZ, [UR4+0x28], R21 ;  /* 0x00002815ffff99a7 */ /* 0x0005e20008500004 */
[----:B------:R-:W3:Y:S01]  /*9b20*/  SYNCS.PHASECHK.TRANS64.TRYWAIT P0, [UR4+0x30], R20 ;  /* 0x00003014ff0075a7 */ /* 0x000ee20008001104 */
[----:B--2---:R-:W-:Y:S01]  /*9b30*/  IMAD.U32 R21, RZ, RZ, UR5 ;  /* 0x00000005ff157e24 */ /* 0x004fe2000f8e00ff */
[----:B-1-3--:R-:W-:Y:S06]  /*9b40*/  @!P0 BRA `(.L_x_122) ;  /* 0x0000004c00348947 */ /* 0x00afec0003800000 */
.L_x_248:
[----:B------:R-:W2:Y:S01]  /*9b50*/  SYNCS.PHASECHK.TRANS64.TRYWAIT P0, [UR4+0x50], R21 ;  /* 0x00005015ff0075a7 */ /* 0x000ea20008001104 */
[----:B------:R-:W-:-:S04]  /*9b60*/  LOP3.LUT R123, R3, 0xff, RZ, 0xc0, !PT ;  /* 0x000000ff037b7812 */ /* 0x000fc800078ec0ff */
[----:B------:R-:W-:-:S05]  /*9b70*/  SHF.R.U32.HI R125, RZ, 0x7, R123 ;  /* 0x00000007ff7d7819 */ /* 0x000fca000001167b */
[----:B------:R-:W-:Y:S01]  /*9b80*/  IMAD R124, R125, 0x20, R124 ;  /* 0x000000207d7c7824 */ /* 0x000fe200078e027c */
[----:B--2---:R-:W-:Y:S06]  /*9b90*/  @!P0 BRA `(.L_x_123) ;  /* 0x0000004c00408947 */ /* 0x004fec0003800000 */
.L_x_250:
[----:B------:R-:W-:Y:S01]  /*9ba0*/  R2UR UR6, R124 ;  /* 0x000000007c0672ca */ /* 0x000fe200000e0000 */
[----:B------:R-:W-:Y:S01]  /*9bb0*/  UIADD3 UR5, UPT, UPT, UR4, UR8, URZ ;  /* 0x0000000804057290 */ /* 0x000fe2000fffe0ff */
[----:B------:R-:W-:-:S11]  /*9bc0*/  IMAD R125, R125, -0x10, R124 ;  /* 0xfffffff07d7d7824 */ /* 0x000fd600078e027c */
[----:B-1----:R-:W1:Y:S01]  /*9bd0*/  LDTM.x32 R4, tmem[UR6+0x100] ;  /* 0x00010006000479ee */ /* 0x002e6200082c0000 */
[----:B------:R-:W-:Y:S01]  /*9be0*/  NOP ;  /* 0x0000000000007918 */ /* 0x000fe20000000000 */
[----:B-1----:R-:W-:Y:S01]  /*9bf0*/  BAR.SYNC.DEFER_BLOCKING 0x3, 0x100 ;  /* 0x00c4000000007b1d */ /* 0x002fe20000010000 */
[----:B------:R-:W-:-:S05]  /*9c00*/  USHF.L.U32 UR6, UR14, 0x1f, URZ ;  /* 0x0000001f0e067899 */ /* 0x000fca00080006ff */
[----:B------:R-:W1:Y:S02]  /*9c10*/  LDS.128 R36, [UR5+0x34610] ;  /* 0x03461005ff247984 */ /* 0x000e640008000c00 */
[----:B-1----:R-:W-:Y:S02]  /*9c20*/  FADD2 R8, R8.F32x2.HI_LO, -R36.F32x2.HI_LO ;  /* 0x800000240808724b */ /* 0x002fe40000000000 */
[----:B------:R-:W-:Y:S02]  /*9c30*/  FADD2 R10, R10.F32x2.HI_LO, -R38.F32x2.HI_LO ;  /* 0x800000260a0a724b */ /* 0x000fe40000000000 */
[----:B------:R-:W1:Y:S01]  /*9c40*/  LDS.128 R36, [UR5+0x34600] ;  /* 0x03460005ff247984 */ /* 0x000e620008000c00 */
[----:B------:R-:W-:Y:S02]  /*9c50*/  FMUL2 R8, R88.F32x2.HI_LO, R8.F32x2.HI_LO ;  /* 0x000000085808724a */ /* 0x000fe40000000000 */
[----:B------:R-:W-:Y:S02]  /*9c60*/  FMUL2 R10, R90.F32x2.HI_LO, R10.F32x2.HI_LO ;  /* 0x0000000a5a0a724a */ /* 0x000fe40000000000 */
[----:B------:R-:W2:Y:S01]  /*9c70*/  LDS.128 R88, [UR5+0x34630] ;  /* 0x03463005ff587984 */ /* 0x000ea20008000c00 */
[----:B-1----:R-:W-:-:S02]  /*9c80*/  FADD2 R4, R4.F32x2.HI_LO, -R36.F32x2.HI_LO ;  /* 0x800000240404724b */ /* 0x002fc40000000000 */
[----:B------:R-:W-:Y:S02]  /*9c90*/  FADD2 R6, R6.F32x2.HI_LO, -R38.F32x2.HI_LO ;  /* 0x800000260606724b */ /* 0x000fe40000000000 */
[----:B------:R-:W1:Y:S01]  /*9ca0*/  LDS.128 R36, [UR5+0x34620] ;  /* 0x03462005ff247984 */ /* 0x000e620008000c00 */
[----:B--2---:R-:W-:Y:S02]  /*9cb0*/  FADD2 R18, R18.F32x2.HI_LO, -R90.F32x2.HI_LO ;  /* 0x8000005a1212724b */ /* 0x004fe40000000000 */
[----:B------:R-:W-:Y:S02]  /*9cc0*/  FADD2 R16, R16.F32x2.HI_LO, -R88.F32x2.HI_LO ;  /* 0x800000581010724b */ /* 0x000fe40000000000 */
[----:B------:R-:W-:Y:S01]  /*9cd0*/  FMUL2 R4, R94.F32x2.HI_LO, R4.F32x2.HI_LO ;  /* 0x000000045e04724a */ /* 0x000fe20000000000 */
[----:B------:R-:W2:Y:S01]  /*9ce0*/  LDS.128 R88, [UR5+0x34670] ;  /* 0x03467005ff587984 */ /* 0x000ea20008000c00 */
[----:B------:R-:W-:Y:S02]  /*9cf0*/  FMUL2 R6, R92.F32x2.HI_LO, R6.F32x2.HI_LO ;  /* 0x000000065c06724a */ /* 0x000fe40000000000 */
[----:B------:R-:W-:Y:S01]  /*9d00*/  FMUL2 R16, R48.F32x2.HI_LO, R16.F32x2.HI_LO ;  /* 0x000000103010724a */ /* 0x000fe20000000000 */
[----:B------:R-:W3:Y:S01]  /*9d10*/  LDS.128 R92, [UR5+0x34640] ;  /* 0x03464005ff5c7984 */ /* 0x000ee20008000c00 */
[----:B-1----:R-:W-:-:S02]  /*9d20*/  FADD2 R36, R12.F32x2.HI_LO, -R36.F32x2.HI_LO ;  /* 0x800000240c24724b */ /* 0x002fc40000000000 */
[----:B------:R-:W-:Y:S02]  /*9d30*/  FMUL2 R12, R50.F32x2.HI_LO, R18.F32x2.HI_LO ;  /* 0x00000012320c724a */ /* 0x000fe40000000000 */
[----:B------:R-:W-:Y:S01]  /*9d40*/  FADD2 R18, R14.F32x2.HI_LO, -R38.F32x2.HI_LO ;  /* 0x800000260e12724b */ /* 0x000fe20000000000 */
[----:B------:R-:W1:Y:S01]  /*9d50*/  LDS.128 R48, [UR5+0x34660] ;  /* 0x03466005ff307984 */ /* 0x000e620008000c00 */
[----:B------:R-:W-:Y:S01]  /*9d60*/  FMUL2 R14, R84.F32x2.HI_LO, R36.F32x2.HI_LO ;  /* 0x00000024540e724a */ /* 0x000fe20000000000 */
[----:B------:R-:W-:Y:S01]  /*9d70*/  MOV R84, UR6 ;  /* 0x0000000600547c02 */ /* 0x000fe20008000f00 */
[----:B--2---:R-:W-:Y:S01]  /*9d80*/  FADD2 R32, R32.F32x2.HI_LO, -R88.F32x2.HI_LO ;  /* 0x800000582020724b */ /* 0x004fe20000000000 */
[----:B------:R-:W2:Y:S01]  /*9d90*/  LDS.128 R36, [UR5+0x34650] ;  /* 0x03465005ff247984 */ /* 0x000ea20008000c00 */
[----:B---3--:R-:W-:Y:S01]  /*9da0*/  FADD2 R20, R20.F32x2.HI_LO, -R92.F32x2.HI_LO ;  /* 0x8000005c1414724b */ /* 0x008fe20000000000 */
[----:B------:R-:W3:Y:S01]  /*9db0*/  SYNCS.PHASECHK.TRANS64.TRYWAIT P0, [UR4+0x68], R84 ;  /* 0x00006854ff0075a7 */ /* 0x000ee20008001104 */
[----:B------:R-:W-:-:S02]  /*9dc0*/  FADD2 R22, R22.F32x2.HI_LO, -R94.F32x2.HI_LO ;  /* 0x8000005e1616724b */ /* 0x000fc40000000000 */
[----:B------:R-:W-:Y:S02]  /*9dd0*/  FADD2 R34, R34.F32x2.HI_LO, -R90.F32x2.HI_LO ;  /* 0x8000005a2222724b */ /* 0x000fe40000000000 */
[----:B------:R-:W-:Y:S02]  /*9de0*/  FMUL2 R18, R86.F32x2.HI_LO, R18.F32x2.HI_LO ;  /* 0x000000125612724a */ /* 0x000fe40000000000 */
[----:B------:R-:W-:Y:S02]  /*9df0*/  FMUL2 R20, R44.F32x2.HI_LO, R20.F32x2.HI_LO ;  /* 0x000000142c14724a */ /* 0x000fe40000000000 */
[----:B------:R-:W-:Y:S02]  /*9e00*/  FMUL2 R22, R46.F32x2.HI_LO, R22.F32x2.HI_LO ;  /* 0x000000162e16724a */ /* 0x000fe40000000000 */
[----:B------:R-:W-:Y:S01]  /*9e10*/  FMUL2 R32, R96.F32x2.HI_LO, R32.F32x2.HI_LO ;  /* 0x000000206020724a */ /* 0x000fe20000000000 */
[----:B------:R-:W-:Y:S01]  /*9e20*/  F2FP.F16.F32.PACK_AB R44, R21, R20 ;  /* 0x00000014152c723e */ /* 0x000fe200000000ff */
[----:B------:R-:W-:Y:S01]  /*9e30*/  FMUL2 R34, R98.F32x2.HI_LO, R34.F32x2.HI_LO ;  /* 0x000000226222724a */ /* 0x000fe20000000000 */
[----:B------:R-:W-:Y:S01]  /*9e40*/  F2FP.F16.F32.PACK_AB R45, R23, R22 ;  /* 0x00000016172d723e */ /* 0x000fe200000000ff */
[----:B-1----:R-:W-:-:S02]  /*9e50*/  FADD2 R28, R28.F32x2.HI_LO, -R48.F32x2.HI_LO ;  /* 0x800000301c1c724b */ /* 0x002fc40000000000 */
[----:B------:R-:W-:Y:S01]  /*9e60*/  FADD2 R30, R30.F32x2.HI_LO, -R50.F32x2.HI_LO ;  /* 0x800000321e1e724b */ /* 0x000fe20000000000 */
[----:B------:R-:W-:Y:S01]  /*9e70*/  F2FP.F16.F32.PACK_AB R50, R33, R32 ;  /* 0x000000202132723e */ /* 0x000fe200000000ff */
[----:B--2---:R-:W-:Y:S01]  /*9e80*/  FADD2 R24, R24.F32x2.HI_LO, -R36.F32x2.HI_LO ;  /* 0x800000241818724b */ /* 0x004fe20000000000 */
[----:B------:R-:W-:Y:S01]  /*9e90*/  F2FP.F16.F32.PACK_AB R36, R5, R4 ;  /* 0x000000040524723e */ /* 0x000fe200000000ff */
[----:B------:R-:W-:Y:S01]  /*9ea0*/  FADD2 R26, R26.F32x2.HI_LO, -R38.F32x2.HI_LO ;  /* 0x800000261a1a724b */ /* 0x000fe20000000000 */
[----:B------:R-:W-:Y:S01]  /*9eb0*/  F2FP.F16.F32.PACK_AB R38, R9, R8 ;  /* 0x000000080926723e */ /* 0x000fe200000000ff */
[----:B------:R-:W-:Y:S01]  /*9ec0*/  FMUL2 R24, R40.F32x2.HI_LO, R24.F32x2.HI_LO ;  /* 0x000000182818724a */ /* 0x000fe20000000000 */
[----:B------:R-:W-:Y:S01]  /*9ed0*/  F2FP.F16.F32.PACK_AB R39, R11, R10 ;  /* 0x0000000a0b27723e */ /* 0x000fe200000000ff */
[----:B------:R-:W-:Y:S01]  /*9ee0*/  FMUL2 R26, R42.F32x2.HI_LO, R26.F32x2.HI_LO ;  /* 0x0000001a2a1a724a */ /* 0x000fe20000000000 */
[----:B------:R-:W-:Y:S01]  /*9ef0*/  F2FP.F16.F32.PACK_AB R37, R7, R6 ;  /* 0x000000060725723e */ /* 0x000fe200000000ff */
[----:B------:R-:W-:Y:S01]  /*9f00*/  FMUL2 R28, R100.F32x2.HI_LO, R28.F32x2.HI_LO ;  /* 0x0000001c641c724a */ /* 0x000fe20000000000 */
[----:B------:R-:W-:Y:S01]  /*9f10*/  F2FP.F16.F32.PACK_AB R42, R17, R16 ;  /* 0x00000010112a723e */ /* 0x000fe200000000ff */
[----:B------:R-:W-:Y:S01]  /*9f20*/  FMUL2 R30, R102.F32x2.HI_LO, R30.F32x2.HI_LO ;  /* 0x0000001e661e724a */ /* 0x000fe20000000000 */
[----:B------:R-:W-:-:S02]  /*9f30*/  F2FP.F16.F32.PACK_AB R43, R13, R12 ;  /* 0x0000000c0d2b723e */ /* 0x000fc400000000ff */
[----:B------:R-:W-:Y:S02]  /*9f40*/  F2FP.F16.F32.PACK_AB R40, R15, R14 ;  /* 0x0000000e0f28723e */ /* 0x000fe400000000ff */
[----:B------:R-:W-:Y:S02]  /*9f50*/  F2FP.F16.F32.PACK_AB R41, R19, R18 ;  /* 0x000000121329723e */ /* 0x000fe400000000ff */
[----:B------:R-:W-:Y:S02]  /*9f60*/  F2FP.F16.F32.PACK_AB R46, R25, R24 ;  /* 0x00000018192e723e */ /* 0x000fe400000000ff */
[----:B------:R-:W-:Y:S02]  /*9f70*/  F2FP.F16.F32.PACK_AB R47, R27, R26 ;  /* 0x0000001a1b2f723e */ /* 0x000fe400000000ff */
[----:B------:R-:W-:Y:S02]  /*9f80*/  F2FP.F16.F32.PACK_AB R51, R35, R34 ;  /* 0x000000222333723e */ /* 0x000fe400000000ff */
[----:B------:R-:W-:-:S02]  /*9f90*/  F2FP.F16.F32.PACK_AB R48, R29, R28 ;  /* 0x0000001c1d30723e */ /* 0x000fc400000000ff */
[----:B------:R-:W-:Y:S01]  /*9fa0*/  F2FP.F16.F32.PACK_AB R49, R31, R30 ;  /* 0x0000001e1f31723e */ /* 0x000fe200000000ff */
[----:B---3--:R-:W-:Y:S06]  /*9fb0*/  @!P0 BRA `(.L_x_124) ;  /* 0x0000004800588947 */ /* 0x008fec0003800000 */
.L_x_252:
[----:B------:R-:W-:-:S13]  /*9fc0*/  R2UR UR6, R125 ;  /* 0x000000007d0672ca */ /* 0x000fda00000e0000 */
[----:B------:R2:W-:Y:S01]  /*9fd0*/  STTM.x16 tmem[UR6+0x100], R36 ;  /* 0x00010024000079ed */ /* 0x0005e20008240006 */
[----:B------:R-:W-:Y:S05]  /*9fe0*/  BRA.U !UP2, `(.L_x_125) ;  /* 0x000000010a907547 */ /* 0x000fea000b800000 */
[----:B------:R-:W-:-:S05]  /*9ff0*/  SHF.R.U32.HI R10, RZ, 0x1, R123 ;  /* 0x00000001ff0a7819 */ /* 0x000fca000001167b */
[----:B------:R-:W-:-:S05]  /*a000*/  IMAD R10, R3, 0x80, R10 ;  /* 0x00000080030a7824 */ /* 0x000fca00078e020a */
[----:B------:R-:W-:-:S05]  /*a010*/  LOP3.LUT R10, R10, 0x3fc0, RZ, 0xc0, !PT ;  /* 0x00003fc00a0a7812 */ /* 0x000fca00078ec0ff */
[----:B------:R-:W-:-:S04]  /*a020*/  VIADD R10, R10, UR4 ;  /* 0x000000040a0a7c36 */ /* 0x000fc80008000000 */
[C---:B------:R-:W-:Y:S01]  /*a030*/  VIADD R11, R10.reuse, 0x2c400 ;  /* 0x0002c4000a0b7836 */ /* 0x040fe20000000000 */
[C---:B------:R-:W-:Y:S01]  /*a040*/  IADD3 R6, PT, PT, R10.reuse, 0x2c410, RZ ;  /* 0x0002c4100a067810 */ /* 0x040fe20007ffe0ff */
[C---:B------:R-:W-:Y:S02]  /*a050*/  VIADD R8, R10.reuse, 0x2c420 ;  /* 0x0002c4200a087836 */ /* 0x040fe40000000000 */
[----:B------:R-:W-:Y:S01]  /*a060*/  VIADD R10, R10, 0x2c430 ;  /* 0x0002c4300a0a7836 */ /* 0x000fe20000000000 */
[----:B-1----:R-:W-:Y:S02]  /*a070*/  SHF.R.U32.HI R4, RZ, 0x3, R11 ;  /* 0x00000003ff047819 */ /* 0x002fe4000001160b */
[----:B------:R-:W-:Y:S02]  /*a080*/  SHF.R.U32.HI R5, RZ, 0x3, R6 ;  /* 0x00000003ff057819 */ /* 0x000fe40000011606 */
[----:B------:R-:W-:Y:S02]  /*a090*/  SHF.R.U32.HI R7, RZ, 0x3, R8 ;  /* 0x00000003ff077819 */ /* 0x000fe40000011608 */
[----:B------:R-:W-:-:S02]  /*a0a0*/  SHF.R.U32.HI R9, RZ, 0x3, R10 ;  /* 0x00000003ff097819 */ /* 0x000fc4000001160a */
[----:B------:R-:W-:Y:S02]  /*a0b0*/  LOP3.LUT R4, R11, 0x70, R4, 0x78, !PT ;  /* 0x000000700b047812 */ /* 0x000fe400078e7804 */
[----:B------:R-:W-:Y:S02]  /*a0c0*/  LOP3.LUT R5, R6, 0x70, R5, 0x78, !PT ;  /* 0x0000007006057812 */ /* 0x000fe400078e7805 */
[----:B------:R-:W-:Y:S01]  /*a0d0*/  LOP3.LUT R7, R8, 0x70, R7, 0x78, !PT ;  /* 0x0000007008077812 */ /* 0x000fe200078e7807 */
[----:B------:R1:W-:Y:S01]  /*a0e0*/  STS.128 [R4], R36 ;  /* 0x0000002404007388 */ /* 0x0003e20000000c00 */
[----:B------:R-:W-:-:S03]  /*a0f0*/  LOP3.LUT R9, R10, 0x70, R9, 0x78, !PT ;  /* 0x000000700a097812 */ /* 0x000fc600078e7809 */
[----:B------:R3:W-:Y:S04]  /*a100*/  STS.128 [R5], R40 ;  /* 0x0000002805007388 */ /* 0x0007e80000000c00 */
[----:B------:R4:W-:Y:S04]  /*a110*/  STS.128 [R7], R44 ;  /* 0x0000002c07007388 */ /* 0x0009e80000000c00 */
[----:B------:R5:W-:Y:S01]  /*a120*/  STS.128 [R9], R48 ;  /* 0x0000003009007388 */ /* 0x000be20000000c00 */
[----:B-12---:R-:W-:Y:S01]  /*a130*/  MOV R36, R68 ;  /* 0x0000004400247202 */ /* 0x006fe20000000f00 */
[----:B------:R-:W-:Y:S01]  /*a140*/  IMAD.MOV.U32 R37, RZ, RZ, R69 ;  /* 0x000000ffff257224 */ /* 0x000fe200078e0045 */
[----:B------:R-:W-:Y:S01]  /*a150*/  MOV R39, R71 ;  /* 0x0000004700277202 */ /* 0x000fe20000000f00 */
[----:B------:R-:W-:Y:S01]  /*a160*/  IMAD.MOV.U32 R38, RZ, RZ, R70 ;  /* 0x000000ffff267224 */ /* 0x000fe200078e0046 */
[----:B---3--:R-:W-:Y:S01]  /*a170*/  MOV R42, R74 ;  /* 0x0000004a002a7202 */ /* 0x008fe20000000f00 */
[----:B------:R-:W-:-:S02]  /*a180*/  IMAD.MOV.U32 R40, RZ, RZ, R72 ;  /* 0x000000ffff287224 */ /* 0x000fc400078e0048 */
[----:B------:R-:W-:Y:S01]  /*a190*/  IMAD.MOV.U32 R41, RZ, RZ, R73 ;  /* 0x000000ffff297224 */ /* 0x000fe200078e0049 */
[----:B----4-:R-:W-:Y:S01]  /*a1a0*/  MOV R45, R77 ;  /* 0x0000004d002d7202 */ /* 0x010fe20000000f00 */
[----:B------:R-:W-:Y:S02]  /*a1b0*/  IMAD.MOV.U32 R43, RZ, RZ, R75 ;  /* 0x000000ffff2b7224 */ /* 0x000fe400078e004b */
[----:B------:R-:W-:Y:S01]  /*a1c0*/  IMAD.MOV.U32 R44, RZ, RZ, R76 ;  /* 0x000000ffff2c7224 */ /* 0x000fe200078e004c */
[----:B-----5:R-:W-:Y:S01]  /*a1d0*/  MOV R48, R80 ;  /* 0x0000005000307202 */ /* 0x020fe20000000f00 */
[----:B------:R-:W-:Y:S01]  /*a1e0*/  IMAD.MOV.U32 R46, RZ, RZ, R78 ;  /* 0x000000ffff2e7224 */ /* 0x000fe200078e004e */
[----:B------:R-:W-:Y:S01]  /*a1f0*/  MOV R51, R83 ;  /* 0x0000005300337202 */ /* 0x000fe20000000f00 */
[----:B------:R-:W-:Y:S02]  /*a200*/  IMAD.MOV.U32 R47, RZ, RZ, R79 ;  /* 0x000000ffff2f7224 */ /* 0x000fe400078e004f */
[----:B------:R-:W-:-:S02]  /*a210*/  IMAD.MOV.U32 R49, RZ, RZ, R81 ;  /* 0x000000ffff317224 */ /* 0x000fc400078e0051 */
[----:B------:R-:W-:-:S07]  /*a220*/  IMAD.MOV.U32 R50, RZ, RZ, R82 ;  /* 0x000000ffff327224 */ /* 0x000fce00078e0052 */
.L_x_125:
[----:B------:R-:W-:-:S13]  /*a230*/  R2UR UR6, R124 ;  /* 0x000000007c0672ca */ /* 0x000fda00000e0000 */
[----:B-1----:R-:W1:Y:S01]  /*a240*/  LDTM.x32 R4, tmem[UR6+0x140] ;  /* 0x00014006000479ee */ /* 0x002e6200082c0000 */
[----:B------:R-:W-:Y:S01]  /*a250*/  NOP ;  /* 0x0000000000007918 */ /* 0x000fe20000000000 */
[----:B-1----:R-:W-:Y:S06]  /*a260*/  BAR.SYNC.DEFER_BLOCKING 0x3, 0x100 ;  /* 0x00c4000000007b1d */ /* 0x002fec0000010000 */
[----:B------:R-:W1:Y:S04]  /*a270*/  LDS.128 R68, [UR5+0x34710] ;  /* 0x03471005ff447984 */ /* 0x000e680008000c00 */
[----:B------:R-:W3:Y:S04]  /*a280*/  LDS.128 R92, [UR5+0x34700] ;  /* 0x03470005ff5c7984 */ /* 0x000ee80008000c00 */
[----:B------:R-:W4:Y:S04]  /*a290*/  LDS.128 R88, [UR5+0x34730] ;  /* 0x03473005ff587984 */ /* 0x000f280008000c00 */
[----:B------:R-:W5:Y:S04]  /*a2a0*/  LDS.128 R84, [UR5+0x34720] ;  /* 0x03472005ff547984 */ /* 0x000f680008000c00 */
[----:B------:R-:W2:Y:S04]  /*a2b0*/  LDS.128 R80, [UR5+0x34750] ;  /* 0x03475005ff507984 */ /* 0x000ea80008000c00 */
[----:B------:R-:W2:Y:S04]  /*a2c0*/  LDS.128 R72, [UR5+0x34740] ;  /* 0x03474005ff487984 */ /* 0x000ea80008000c00 */
[----:B------:R-:W2:Y:S01]  /*a2d0*/  LDS.128 R76, [UR5+0x34770] ;  /* 0x03477005ff4c7984 */ /* 0x000ea20008000c00 */
[----:B-1----:R-:W-:-:S02]  /*a2e0*/  FADD2 R8, R8.F32x2.HI_LO, -R68.F32x2.HI_LO ;  /* 0x800000440808724b */ /* 0x002fc40000000000 */
[----:B------:R-:W-:Y:S02]  /*a2f0*/  FADD2 R68, R10.F32x2.HI_LO, -R70.F32x2.HI_LO ;  /* 0x800000460a44724b */ /* 0x000fe40000000000 */
[----:B------:R-:W-:Y:S02]  /*a300*/  FMUL2 R52, R52.F32x2.HI_LO, R8.F32x2.HI_LO ;  /* 0x000000083434724a */ /* 0x000fe40000000000 */
[----:B------:R-:W1:Y:S01]  /*a310*/  LDS.128 R8, [UR5+0x34760] ;  /* 0x03476005ff087984 */ /* 0x000e620008000c00 */
[----:B---3--:R-:W-:Y:S01]  /*a320*/  FADD2 R4, R4.F32x2.HI_LO, -R92.F32x2.HI_LO ;  /* 0x8000005c0404724b */ /* 0x008fe20000000000 */
[----:B------:R-:W-:Y:S01]  /*a330*/  R2UR UR5, R125 ;  /* 0x000000007d0572ca */ /* 0x000fe200000e0000 */
[----:B------:R-:W-:Y:S01]  /*a340*/  FADD2 R6, R6.F32x2.HI_LO, -R94.F32x2.HI_LO ;  /* 0x8000005e0606724b */ /* 0x000fe20000000000 */
[----:B------:R-:W-:Y:S01]  /*a350*/  F2FP.F16.F32.PACK_AB R70, R53, R52 ;  /* 0x000000343546723e */ /* 0x000fe200000000ff */
[----:B----4-:R-:W-:Y:S02]  /*a360*/  FADD2 R16, R16.F32x2.HI_LO, -R88.F32x2.HI_LO ;  /* 0x800000581010724b */ /* 0x010fe40000000000 */
[----:B------:R-:W-:-:S02]  /*a370*/  FADD2 R18, R18.F32x2.HI_LO, -R90.F32x2.HI_LO ;  /* 0x8000005a1212724b */ /* 0x000fc40000000000 */
[----:B-----5:R-:W-:Y:S02]  /*a380*/  FADD2 R12, R12.F32x2.HI_LO, -R84.F32x2.HI_LO ;  /* 0x800000540c0c724b */ /* 0x020fe40000000000 */
[----:B------:R-:W-:Y:S02]  /*a390*/  FADD2 R14, R14.F32x2.HI_LO, -R86.F32x2.HI_LO ;  /* 0x800000560e0e724b */ /* 0x000fe40000000000 */
[----:B--2---:R-:W-:Y:S02]  /*a3a0*/  FADD2 R24, R24.F32x2.HI_LO, -R80.F32x2.HI_LO ;  /* 0x800000501818724b */ /* 0x004fe40000000000 */
[----:B------:R-:W-:Y:S02]  /*a3b0*/  FADD2 R26, R26.F32x2.HI_LO, -R82.F32x2.HI_LO ;  /* 0x800000521a1a724b */ /* 0x000fe40000000000 */
[----:B------:R-:W-:Y:S02]  /*a3c0*/  FADD2 R20, R20.F32x2.HI_LO, -R72.F32x2.HI_LO ;  /* 0x800000481414724b */ /* 0x000fe40000000000 */
[----:B------:R-:W-:-:S02]  /*a3d0*/  FADD2 R22, R22.F32x2.HI_LO, -R74.F32x2.HI_LO ;  /* 0x8000004a1616724b */ /* 0x000fc40000000000 */
[----:B------:R-:W-:Y:S02]  /*a3e0*/  FADD2 R32, R32.F32x2.HI_LO, -R76.F32x2.HI_LO ;  /* 0x8000004c2020724b */ /* 0x000fe40000000000 */
[----:B------:R-:W-:Y:S02]  /*a3f0*/  FADD2 R34, R34.F32x2.HI_LO, -R78.F32x2.HI_LO ;  /* 0x8000004e2222724b */ /* 0x000fe40000000000 */
[----:B------:R-:W-:Y:S02]  /*a400*/  FMUL2 R68, R54.F32x2.HI_LO, R68.F32x2.HI_LO ;  /* 0x000000443644724a */ /* 0x000fe40000000000 */
[----:B------:R-:W-:Y:S02]  /*a410*/  FMUL2 R4, R56.F32x2.HI_LO, R4.F32x2.HI_LO ;  /* 0x000000043804724a */ /* 0x000fe40000000000 */
[----:B------:R-:W-:Y:S01]  /*a420*/  FMUL2 R6, R58.F32x2.HI_LO, R6.F32x2.HI_LO ;  /* 0x000000063a06724a */ /* 0x000fe20000000000 */
        /* <DEDUP_REMOVED lines=11> */
[----:B-1----:R-:W-:Y:S01]  /*a4e0*/  FADD2 R28, R28.F32x2.HI_LO, -R8.F32x2.HI_LO ;  /* 0x800000081c1c724b */ /* 0x002fe20000000000 */
[----:B------:R-:W-:Y:S01]  /*a4f0*/  F2FP.F16.F32.PACK_AB R73, R15, R14 ;  /* 0x0000000e0f49723e */ /* 0x000fe200000000ff */
[----:B------:R-:W-:Y:S01]  /*a500*/  FADD2 R30, R30.F32x2.HI_LO, -R10.F32x2.HI_LO ;  /* 0x8000000a1e1e724b */ /* 0x000fe20000000000 */
[----:B------:R-:W-:Y:S01]  /*a510*/  F2FP.F16.F32.PACK_AB R78, R105, R104 ;  /* 0x00000068694e723e */ /* 0x000fe200000000ff */
[----:B------:R-:W-:Y:S01]  /*a520*/  FMUL2 R106, R106.F32x2.HI_LO, R26.F32x2.HI_LO ;  /* 0x0000001a6a6a724a */ /* 0x000fe20000000000 */
[----:B------:R-:W-:Y:S01]  /*a530*/  SHF.R.U32.HI R4, RZ, 0x1, R123 ;  /* 0x00000001ff047819 */ /* 0x000fe2000001167b */
[----:B------:R-:W-:-:S02]  /*a540*/  FMUL2 R20, R108.F32x2.HI_LO, R20.F32x2.HI_LO ;  /* 0x000000146c14724a */ /* 0x000fc40000000000 */
        /* <DEDUP_REMOVED lines=9> */
[----:B------:R-:W-:Y:S02]  /*a5e0*/  F2FP.F16.F32.PACK_AB R83, R35, R34 ;  /* 0x000000222353723e */ /* 0x000fe400000000ff */
[----:B------:R-:W-:-:S02]  /*a5f0*/  F2FP.F16.F32.PACK_AB R80, R29, R28 ;  /* 0x0000001c1d50723e */ /* 0x000fc400000000ff */
[----:B------:R-:W-:Y:S02]  /*a600*/  F2FP.F16.F32.PACK_AB R81, R31, R30 ;  /* 0x0000001e1f51723e */ /* 0x000fe400000000ff */
[----:B------:R-:W-:Y:S02]  /*a610*/  LEA R4, R3, R4, 0x7 ;  /* 0x0000000403047211 */ /* 0x000fe400078e38ff */
[----:B------:R1:W-:Y:S02]  /*a620*/  STTM.x16 tmem[UR5+0x120], R68 ;  /* 0x00012044000079ed */ /* 0x0003e40008240005 */
[----:B------:R-:W-:-:S04]  /*a630*/  LOP3.LUT R4, R4, 0x3fc0, RZ, 0xc0, !PT ;  /* 0x00003fc004047812 */ /* 0x000fc800078ec0ff */
[----:B------:R-:W-:Y:S01]  /*a640*/  IADD3 R4, PT, PT, R4, UR4, RZ ;  /* 0x0000000404047c10 */ /* 0x000fe2000fffe0ff */
[----:B------:R-:W-:Y:S06]  /*a650*/  BRA.U !UP1, `(.L_x_126) ;  /* 0x0000000109907547 */ /* 0x000fec000b800000 */
        /* <DEDUP_REMOVED lines=8> */
[----:B------:R-:W-:Y:S02]  /*a6e0*/  SHF.R.U32.HI R5, RZ, 0x3, R6 ;  /* 0x00000003ff057819 */ /* 0x000fe40000011606 */
        /* <DEDUP_REMOVED lines=27> */
.L_x_126:
[----:B------:R-:W-:Y:S01]  /*a8a0*/  ELECT P0, URZ, PT ;  /* 0x0000000000ff782f */ /* 0x000fe20003800000 */
[C---:B------:R-:W-:Y:S01]  /*a8b0*/  VIADD R8, R4.reuse, 0x20430 ;  /* 0x0002043004087836 */ /* 0x040fe20000000000 */
[----:B------:R-:W2:Y:S01]  /*a8c0*/  FENCE.VIEW.ASYNC.T ;  /* 0x00000000000073c6 */ /* 0x000ea20000000200 */
[C---:B------:R-:W-:Y:S01]  /*a8d0*/  VIADD R6, R4.reuse, 0x20400 ;  /* 0x0002040004067836 */ /* 0x040fe20000000000 */
[----:B------:R-:W-:Y:S01]  /*a8e0*/  BSSY.RECONVERGENT B0, `(.L_x_127) ;  /* 0x0000029000007945 */ /* 0x000fe20003800200 */
[C---:B------:R-:W-:Y:S01]  /*a8f0*/  VIADD R5, R4.reuse, 0x20410 ;  /* 0x0002041004057836 */ /* 0x040fe20000000000 */
[----:B------:R-:W-:Y:S01]  /*a900*/  SHF.R.U32.HI R9, RZ, 0x3, R8 ;  /* 0x00000003ff097819 */ /* 0x000fe20000011608 */
[----:B------:R-:W-:Y:S01]  /*a910*/  VIADD R10, R4, 0x20420 ;  /* 0x00020420040a7836 */ /* 0x000fe20000000000 */
[----:B------:R-:W-:Y:S02]  /*a920*/  SHF.R.U32.HI R11, RZ, 0x3, R6 ;  /* 0x00000003ff0b7819 */ /* 0x000fe40000011606 */
[----:B------:R-:W-:-:S02]  /*a930*/  LOP3.LUT R9, R8, 0x70, R9, 0x78, !PT ;  /* 0x0000007008097812 */ /* 0x000fc400078e7809 */
[----:B------:R-:W-:Y:S01]  /*a940*/  SHF.R.U32.HI R8, RZ, 0x3, R5 ;  /* 0x00000003ff087819 */ /* 0x000fe20000011605 */
[----:B------:R-:W-:Y:S01]  /*a950*/  @P0 IMAD.MOV.U32 R4, RZ, RZ, 0x1 ;  /* 0x00000001ff040424 */ /* 0x000fe200078e00ff */
[----:B------:R-:W-:Y:S02]  /*a960*/  SHF.R.U32.HI R7, RZ, 0x3, R10 ;  /* 0x00000003ff077819 */ /* 0x000fe4000001160a */
[----:B------:R-:W-:Y:S01]  /*a970*/  LOP3.LUT R6, R6, 0x70, R11, 0x78, !PT ;  /* 0x0000007006067812 */ /* 0x000fe200078e780b */
[----:B--2---:R2:W-:Y:S01]  /*a980*/  @P0 SYNCS.ARRIVE.TRANS64.RED.ART0 RZ, [UR20], R4 ;  /* 0x00000004ffff09a7 */ /* 0x0045e20008500414 */
[----:B------:R-:W-:Y:S02]  /*a990*/  LOP3.LUT R8, R5, 0x70, R8, 0x78, !PT ;  /* 0x0000007005087812 */ /* 0x000fe400078e7808 */
[----:B------:R-:W-:Y:S01]  /*a9a0*/  LOP3.LUT R7, R10, 0x70, R7, 0x78, !PT ;  /* 0x000000700a077812 */ /* 0x000fe200078e7807 */
[----:B------:R3:W-:Y:S01]  /*a9b0*/  STS.128 [R6], R68 ;  /* 0x0000004406007388 */ /* 0x0007e20000000c00 */
[----:B------:R-:W-:-:S03]  /*a9c0*/  ISETP.NE.AND P0, PT, R123, RZ, PT ;  /* 0x000000ff7b00720c */ /* 0x000fc60003f05270 */
[----:B------:R3:W-:Y:S04]  /*a9d0*/  STS.128 [R8], R72 ;  /* 0x0000004808007388 */ /* 0x0007e80000000c00 */
[----:B------:R3:W-:Y:S04]  /*a9e0*/  STS.128 [R7], R76 ;  /* 0x0000004c07007388 */ /* 0x0007e80000000c00 */
[----:B------:R3:W-:Y:S01]  /*a9f0*/  STS.128 [R9], R80 ;  /* 0x0000005009007388 */ /* 0x0007e20000000c00 */
[----:B------:R4:W-:Y:S06]  /*aa00*/  MEMBAR.ALL.CTA ;  /* 0x0000000000007992 */ /* 0x0009ec0000008000 */
[----:B----4-:R-:W4:Y:S01]  /*aa10*/  FENCE.VIEW.ASYNC.S ;  /* 0x00000000000073c6 */ /* 0x010f220000000000 */
[----:B--2---:R-:W-:Y:S01]  /*aa20*/  @!P1 IMAD.MOV.U32 R4, RZ, RZ, 0x1 ;  /* 0x00000001ff049424 */ /* 0x004fe200078e00ff */
[----:B----4-:R-:W-:Y:S06]  /*aa30*/  BAR.SYNC.DEFER_BLOCKING 0x3, 0x100 ;  /* 0x00c4000000007b1d */ /* 0x010fec0000010000 */
[----:B------:R3:W-:Y:S01]  /*aa40*/  @!P1 SYNCS.ARRIVE.TRANS64.ART0 RZ, [UR4+0x38], R4 ;  /* 0x00003804ffff99a7 */ /* 0x0007e20008500004 */
[----:B------:R-:W-:Y:S05]  /*aa50*/  @P0 BRA `(.L_x_128) ;  /* 0x0000000000440947 */ /* 0x000fea0003800000 */
[----:B------:R-:W-:Y:S01]  /*aa60*/  UIADD3 UR5, UPT, UPT, UR4, 0x158, URZ ;  /* 0x0000015804057890 */ /* 0x000fe2000fffe0ff */
[----:B------:R-:W-:Y:S01]  /*aa70*/  IMAD.MOV.U32 R5, RZ, RZ, 0x4000 ;  /* 0x00004000ff057424 */ /* 0x000fe200078e00ff */
[----:B------:R-:W-:Y:S01]  /*aa80*/  ULEA UR6, UR18, UR4, 0xe ;  /* 0x0000000412067291 */ /* 0x000fe2000f8e70ff */
[----:B------:R-:W-:Y:S01]  /*aa90*/  PLOP3.LUT P0, PT, PT, PT, PT, 0x80, 0x8 ;  /* 0x000000000008781c */ /* 0x000fe20003f0f070 */
[----:B------:R-:W-:Y:S01]  /*aaa0*/  UPRMT UR5, UR24, 0x654, UR5 ;  /* 0x0000065418057896 */ /* 0x000fe20008000005 */
[----:B------:R2:W-:Y:S01]  /*aab0*/  SYNCS.ARRIVE.TRANS64.RED RZ, [R122+URZ], R5 ;  /* 0x000000057aff79a7 */ /* 0x0005e200080004ff */
[----:B------:R-:W-:Y:S01]  /*aac0*/  UIADD3 UR6, UPT, UPT, UR6, 0x2c400, URZ ;  /* 0x0002c40006067890 */ /* 0x000fe2000fffe0ff */
[----:B------:R-:W-:-:S03]  /*aad0*/  UMOV UR9, 0x400 ;  /* 0x0000040000097882 */ /* 0x000fc60000000000 */
[----:B------:R-:W-:Y:S01]  /*aae0*/  UPRMT UR6, UR24, 0x654, UR6 ;  /* 0x0000065418067896 */ /* 0x000fe20008000006 */
[----:B--2---:R-:W-:Y:S01]  /*aaf0*/  IMAD.U32 R122, RZ, RZ, UR5 ;  /* 0x00000005ff7a7e24 */ /* 0x004fe2000f8e00ff */
[----:B------:R-:W-:-:S04]  /*ab00*/  UIADD3 UR5, UPT, UPT, UR4, 0x20400, URZ ;  /* 0x0002040004057890 */ /* 0x000fc8000fffe0ff */
[----:B------:R-:W-:-:S15]  /*ab10*/  R2UR UR7, R122 ;  /* 0x000000007a0772ca */ /* 0x000fde00000e0000 */
.L_x_129:
[----:B------:R-:W-:Y:S01]  /*ab20*/  @P0 ELECT P1, URZ, PT ;  /* 0x0000000000ff082f */ /* 0x000fe20003820000 */
[----:B------:R2:W-:-:S12]  /*ab30*/  UBLKCP.S.S [UR6], [UR5], UR9 ;  /* 0x00000006050073ba */ /* 0x0005d80008000609 */
[----:B------:R-:W-:Y:S02]  /*ab40*/  @P1 PLOP3.LUT P0, PT, P1, PT, PT, 0x8, 0x80 ;  /* 0x000000000080181c */ /* 0x000fe40000f0e170 */
[----:B------:R-:W-:-:S11]  /*ab50*/  PLOP3.LUT P1, PT, PT, PT, PT, 0x8, 0x80 ;  /* 0x000000000080781c */ /* 0x000fd60003f2e170 */
[----:B--2---:R-:W-:Y:S05]  /*ab60*/  @P0 BRA.U.ANY `(.L_x_129) ;  /* 0xfffffffd00ec0947 */ /* 0x004fea000393ffff */
.L_x_128:
[----:B------:R-:W-:Y:S05]  /*ab70*/  BSYNC.RECONVERGENT B0 ;  /* 0x0000000000007941 */ /* 0x000fea0003800200 */
.L_x_127:
[----:B------:R-:W-:Y:S01]  /*ab80*/  UIADD3 UR16, UPT, UPT, UR16, 0x1, URZ ;  /* 0x0000000110107890 */ /* 0x000fe2000fffe0ff */
[----:B------:R-:W-:Y:S01]  /*ab90*/  IADD3 R121, PT, PT, R121, -0x80, RZ ;  /* 0xffffff8079797810 */ /* 0x000fe20007ffe0ff */
[----:B------:R-:W-:Y:S02]  /*aba0*/  UIADD3 UR15, UPT, UPT, UR15, 0x1, URZ ;  /* 0x000000010f0f7890 */ /* 0x000fe4000fffe0ff */
[----:B------:R-:W-:Y:S02]  /*abb0*/  UISETP.NE.AND UP0, UPT, UR16, URZ, UPT ;  /* 0x000000ff1000728c */ /* 0x000fe4000bf05270 */
[----:B------:R-:W-:Y:S02]  /*abc0*/  ULOP3.LUT UR12, UR12, 0x1, URZ, 0x3c, !UPT ;  /* 0x000000010c0c7892 */ /* 0x000fe4000f8e3cff */
[----:B------:R-:W-:Y:S02]  /*abd0*/  ULOP3.LUT UR17, UR17, 0x1, URZ, 0x3c, !UPT ;  /* 0x0000000111117892 */ /* 0x000fe4000f8e3cff */
[----:B------:R-:W-:-:S03]  /*abe0*/  ULOP3.LUT UR13, UR13, 0x1, URZ, 0x3c, !UPT ;  /* 0x000000010d0d7892 */ /* 0x000fc6000f8e3cff */
[----:B------:R-:W-:Y:S09]  /*abf0*/  BRA.U UP0, `(.L_x_130) ;  /* 0xffffffd900ec7547 */ /* 0x000ff2000b83ffff */
.L_x_118:
[----:B------:R-:W2:Y:S01]  /*ac00*/  S2UR UR4, SR_CgaCtaId ;  /* 0x00000000000479c3 */ /* 0x000ea20000008800 */
[----:B------:R-:W-:Y:S01]  /*ac10*/  R2UR UR7, R2 ;  /* 0x00000000020772ca */ /* 0x000fe200000e0000 */
[----:B------:R-:W-:Y:S01]  /*ac20*/  UMOV UR5, 0x400 ;  /* 0x0000040000057882 */ /* 0x000fe20000000000 */
[----:B------:R-:W-:Y:S01]  /*ac30*/  ELECT P0, URZ, PT ;  /* 0x0000000000ff782f */ /* 0x000fe20003800000 */
[----:B----4-:R-:W4:Y:S01]  /*ac40*/  S2R R5, SR_TID.X ;  /* 0x0000000000057919 */ /* 0x010f220000002100 */
[----:B--2---:R-:W-:Y:S01]  /*ac50*/  IMAD.U32 R3, RZ, RZ, UR4 ;  /* 0x00000004ff037e24 */ /* 0x004fe2000f8e00ff */
[----:B------:R-:W-:-:S04]  /*ac60*/  ULEA UR4, UR4, UR5, 0x18 ;  /* 0x0000000504047291 */ /* 0x000fc8000f8ec0ff */
[----:B------:R-:W-:Y:S01]  /*ac70*/  R2UR UR6, R3 ;  /* 0x00000000030672ca */ /* 0x000fe200000e0000 */
[----:B------:R-:W-:Y:S01]  /*ac80*/  UIADD3 UR4, UPT, UPT, UR4, 0x60, URZ ;  /* 0x0000006004047890 */ /* 0x000fe2000fffe0ff */
[----:B------:R2:W-:Y:S03]  /*ac90*/  STL [R1], R3 ;  /* 0x0000000301007387 */ /* 0x0005e60000100800 */
[----:B------:R-:W-:Y:S01]  /*aca0*/  UPRMT UR4, UR7, 0x654, UR4 ;  /* 0x0000065407047896 */ /* 0x000fe20008000004 */
[----:B-1-34-:R-:W-:-:S07]  /*acb0*/  IMAD.SHL.U32 R68, R5, 0x80, RZ ;  /* 0x0000008005447824 */ /* 0x01afce00078e00ff */
[----:B------:R-:W-:Y:S01]  /*acc0*/  ULEA UR6, UR6, UR5, 0x18 ;  /* 0x0000000506067291 */ /* 0x000fe2000f8ec0ff */
[----:B--2---:R-:W-:-:S04]  /*acd0*/  @P0 IMAD.MOV.U32 R3, RZ, RZ, 0x1 ;  /* 0x00000001ff030424 */ /* 0x004fc800078e00ff */
[----:B------:R1:W-:Y:S04]  /*ace0*/  @P0 SYNCS.ARRIVE.TRANS64.RED.ART0 RZ, [UR4], R3 ;  /* 0x00000003ffff09a7 */ /* 0x0003e80008500404 */
[----:B------:R-:W2:Y:S01]  /*acf0*/  SYNCS.PHASECHK.TRANS64.TRYWAIT P0, [UR6+0x70], RZ ;  /* 0x000070ffff0075a7 */ /* 0x000ea20008001106 */
[C---:B-1----:R-:W-:Y:S01]  /*ad00*/  LOP3.LUT R3, R5.reuse, 0x80, RZ, 0xc0, !PT ;  /* 0x0000008005037812 */ /* 0x042fe200078ec0ff */
[----:B------:R-:W-:-:S03]  /*ad10*/  IMAD.U32 R5, R5, 0x10000, RZ ;  /* 0x0001000005057824 */ /* 0x000fc600078e00ff */
[----:B------:R-:W-:Y:S02]  /*ad20*/  R2UR UR4, R3 ;  /* 0x00000000030472ca */ /* 0x000fe400000e0000 */
[----:B------:R-:W-:-:S05]  /*ad30*/  LOP3.LUT R3, R68, 0x3f80, RZ, 0xc0, !PT ;  /* 0x00003f8044037812 */ /* 0x000fca00078ec0ff */
[----:B------:R-:W-:-:S04]  /*ad40*/  VIADD R3, R3, UR6 ;  /* 0x0000000603037c36 */ /* 0x000fc80008000000 */
[C---:B------:R-:W-:Y:S02]  /*ad50*/  VIADD R9, R3.reuse, 0xc410 ;  /* 0x0000c41003097836 */ /* 0x040fe40000000000 */
[----:B------:R-:W-:Y:S01]  /*ad60*/  USHF.R.U32.HI UR4, URZ, 0x7, UR4 ;  /* 0x00000007ff047899 */ /* 0x000fe20008011604 */
[C---:B------:R-:W-:Y:S02]  /*ad70*/  VIADD R7, R3.reuse, 0xc420 ;  /* 0x0000c42003077836 */ /* 0x040fe40000000000 */
[----:B------:R-:W-:Y:S01]  /*ad80*/  SHF.R.U32.HI R86, RZ, 0x3, R9 ;  /* 0x00000003ff567819 */ /* 0x000fe20000011609 */
[----:B------:R-:W-:Y:S01]  /*ad90*/  USHF.L.U32 UR9, UR4, 0x6, URZ ;  /* 0x0000000604097899 */ /* 0x000fe200080006ff */
[----:B------:R-:W-:Y:S01]  /*ada0*/  VIADD R11, R3, 0xc440 ;  /* 0x0000c440030b7836 */ /* 0x000fe20000000000 */
[----:B------:R-:W-:Y:S02]  /*adb0*/  SHF.R.U32.HI R76, RZ, 0x3, R7 ;  /* 0x00000003ff4c7819 */ /* 0x000fe40000011607 */
[----:B------:R-:W-:-:S02]  /*adc0*/  LOP3.LUT R86, R9, 0x70, R86, 0x78, !PT ;  /* 0x0000007009567812 */ /* 0x000fc400078e7856 */
[----:B------:R-:W-:Y:S01]  /*add0*/  IMAD.U32 R4, RZ, RZ, UR9 ;  /* 0x00000009ff047e24 */ /* 0x000fe2000f8e00ff */
[----:B------:R-:W-:-:S04]  /*ade0*/  LOP3.LUT R76, R7, 0x70, R76, 0x78, !PT ;  /* 0x00000070074c7812 */ /* 0x000fc800078e784c */
[----:B------:R-:W-:Y:S01]  /*adf0*/  LOP3.LUT R4, R4, 0x600000, R5, 0xf8, !PT ;  /* 0x0060000004047812 */ /* 0x000fe200078ef805 */
[----:B------:R-:W-:-:S03]  /*ae00*/  VIADD R5, R3, 0xc400 ;  /* 0x0000c40003057836 */ /* 0x000fc60000000000 */
[----:B------:R-:W-:Y:S02]  /*ae10*/  LOP3.LUT R70, R4, 0x80, RZ, 0xfc, !PT ;  /* 0x0000008004467812 */ /* 0x000fe400078efcff */
[----:B------:R-:W-:Y:S02]  /*ae20*/  SHF.R.U32.HI R78, RZ, 0x3, R5 ;  /* 0x00000003ff4e7819 */ /* 0x000fe40000011605 */
[----:B------:R-:W-:Y:S02]  /*ae30*/  R2UR UR5, R70 ;  /* 0x00000000460572ca */ /* 0x000fe400000e0000 */
[----:B------:R-:W-:Y:S01]  /*ae40*/  LOP3.LUT R78, R5, 0x70, R78, 0x78, !PT ;  /* 0x00000070054e7812 */ /* 0x000fe200078e784e */
[----:B------:R-:W-:Y:S01]  /*ae50*/  VIADD R5, R3, 0xc430 ;  /* 0x0000c43003057836 */ /* 0x000fe20000000000 */
[----:B------:R-:W-:-:S04]  /*ae60*/  LOP3.LUT R4, R4, 0xa0, RZ, 0xfc, !PT ;  /* 0x000000a004047812 */ /* 0x000fc800078efcff */
[----:B------:R-:W-:Y:S01]  /*ae70*/  SHF.R.U32.HI R84, RZ, 0x3, R5 ;  /* 0x00000003ff547819 */ /* 0x000fe20000011605 */
[----:B--2---:R-:W-:Y:S06]  /*ae80*/  @!P0 BRA `(.L_x_131) ;  /* 0x0000003800c48947 */ /* 0x004fec0003800000 */
.L_x_254:
[----:B------:R-:W2:Y:S01]  /*ae90*/  LDTM.x32 R36, tmem[UR5] ;  /* 0x00000005002479ee */ /* 0x000ea200082c0000 */
[----:B------:R-:W-:Y:S01]  /*aea0*/  R2UR UR5, R4 ;  /* 0x00000000040572ca */ /* 0x000fe200000e0000 */
[----:B------:R-:W-:Y:S01]  /*aeb0*/  VIADD R9, R3, 0xc450 ;  /* 0x0000c45003097836 */ /* 0x000fe20000000000 */
[----:B------:R-:W-:Y:S01]  /*aec0*/  LOP3.LUT R84, R5, 0x70, R84, 0x78, !PT ;  /* 0x0000007005547812 */ /* 0x000fe200078e7854 */
[C---:B------:R-:W-:Y:S01]  /*aed0*/  VIADD R7, R3.reuse, 0xc460 ;  /* 0x0000c46003077836 */ /* 0x040fe20000000000 */
[----:B------:R-:W-:Y:S01]  /*aee0*/  SHF.R.U32.HI R74, RZ, 0x3, R11 ;  /* 0x00000003ff4a7819 */ /* 0x000fe2000001160b */
[----:B------:R-:W-:Y:S01]  /*aef0*/  VIADD R5, R3, 0xc470 ;  /* 0x0000c47003057836 */ /* 0x000fe20000000000 */
[----:B------:R-:W-:Y:S01]  /*af00*/  SHF.R.U32.HI R82, RZ, 0x3, R9 ;  /* 0x00000003ff527819 */ /* 0x000fe20000011609 */
[----:B------:R-:W-:Y:S01]  /*af10*/  IMAD.U32 R71, RZ, RZ, UR4 ;  /* 0x00000004ff477e24 */ /* 0x000fe2000f8e00ff */
[----:B------:R-:W-:Y:S01]  /*af20*/  SHF.R.U32.HI R72, RZ, 0x3, R7 ;  /* 0x00000003ff487819 */ /* 0x000fe20000011607 */
[----:B------:R-:W3:Y:S01]  /*af30*/  S2UR UR11, SR_CTAID.Y ;  /* 0x00000000000b79c3 */ /* 0x000ee20000002600 */
[----:B------:R-:W-:Y:S01]  /*af40*/  SHF.R.U32.HI R80, RZ, 0x3, R5 ;  /* 0x00000003ff507819 */ /* 0x000fe20000011605 */
[----:B------:R-:W-:Y:S01]  /*af50*/  IMAD R78, R71, 0x4000, R78 ;  /* 0x00004000474e7824 */ /* 0x000fe200078e024e */
[----:B------:R-:W-:Y:S01]  /*af60*/  LOP3.LUT R74, R11, 0x70, R74, 0x78, !PT ;  /* 0x000000700b4a7812 */ /* 0x000fe200078e784a */
[----:B------:R-:W-:Y:S01]  /*af70*/  IMAD R77, R71, 0x4000, R86 ;  /* 0x00004000474d7824 */ /* 0x000fe200078e0256 */
[----:B------:R-:W-:Y:S01]  /*af80*/  LOP3.LUT R82, R9, 0x70, R82, 0x78, !PT ;  /* 0x0000007009527812 */ /* 0x000fe200078e7852 */
[----:B------:R-:W-:Y:S01]  /*af90*/  IMAD R76, R71, 0x4000, R76 ;  /* 0x00004000474c7824 */ /* 0x000fe200078e024c */
[----:B------:R-:W-:Y:S01]  /*afa0*/  LOP3.LUT R72, R7, 0x70, R72, 0x78, !PT ;  /* 0x0000007007487812 */ /* 0x000fe200078e7848 */
[----:B------:R-:W-:Y:S01]  /*afb0*/  IMAD R75, R71, 0x4000, R84 ;  /* 0x00004000474b7824 */ /* 0x000fe200078e0254 */
[----:B------:R-:W-:Y:S01]  /*afc0*/  LOP3.LUT R80, R5, 0x70, R80, 0x78, !PT ;  /* 0x0000007005507812 */ /* 0x000fe200078e7850 */
[C---:B------:R-:W-:Y:S01]  /*afd0*/  IMAD R74, R71.reuse, 0x4000, R74 ;  /* 0x00004000474a7824 */ /* 0x040fe200078e024a */
[----:B-1----:R-:W1:Y:S01]  /*afe0*/  LDTM.x32 R4, tmem[UR5] ;  /* 0x00000005000479ee */ /* 0x002e6200082c0000 */
[----:B------:R-:W-:Y:S01]  /*aff0*/  NOP ;  /* 0x0000000000007918 */ /* 0x000fe20000000000 */
[----:B------:R-:W-:Y:S01]  /*b000*/  IMAD R73, R71, 0x4000, R82 ;  /* 0x0000400047497824 */ /* 0x000fe200078e0252 */
[----:B--2---:R-:W-:Y:S01]  /*b010*/  F2FP.F16.F32.PACK_AB R43, R43, R42 ;  /* 0x0000002a2b2b723e */ /* 0x004fe200000000ff */
[----:B------:R-:W-:Y:S01]  /*b020*/  IMAD R72, R71, 0x4000, R72 ;  /* 0x0000400047487824 */ /* 0x000fe200078e0248 */
[----:B------:R-:W-:Y:S01]  /*b030*/  F2FP.F16.F32.PACK_AB R51, R51, R50 ;  /* 0x000000323333723e */ /* 0x000fe200000000ff */
[----:B------:R-:W-:Y:S01]  /*b040*/  IMAD R71, R71, 0x4000, R80 ;  /* 0x0000400047477824 */ /* 0x000fe200078e0250 */
[----:B------:R-:W-:Y:S01]  /*b050*/  F2FP.F16.F32.PACK_AB R42, R41, R40 ;  /* 0x00000028292a723e */ /* 0x000fe200000000ff */
[----:B------:R-:W-:Y:S01]  /*b060*/  UIADD3 UR5, UPT, UPT, UR4, 0x1, URZ ;  /* 0x0000000104057890 */ /* 0x000fe2000fffe0ff */
[----:B------:R-:W-:Y:S01]  /*b070*/  F2FP.F16.F32.PACK_AB R59, R59, R58 ;  /* 0x0000003a3b3b723e */ /* 0x000fe200000000ff */
[----:B------:R-:W2:Y:S01]  /*b080*/  S2UR UR12, SR_CTAID.Z ;  /* 0x00000000000c79c3 */ /* 0x000ea20000002700 */
[----:B------:R-:W-:-:S02]  /*b090*/  F2FP.F16.F32.PACK_AB R50, R49, R48 ;  /* 0x000000303132723e */ /* 0x000fc400000000ff */
[----:B------:R-:W-:Y:S01]  /*b0a0*/  F2FP.F16.F32.PACK_AB R41, R39, R38 ;  /* 0x000000262729723e */ /* 0x000fe200000000ff */
[----:B------:R-:W-:Y:S01]  /*b0b0*/  IMAD.U32 R69, RZ, RZ, UR5 ;  /* 0x00000005ff457e24 */ /* 0x000fe2000f8e00ff */
[----:B------:R-:W-:Y:S02]  /*b0c0*/  F2FP.F16.F32.PACK_AB R40, R37, R36 ;  /* 0x000000242528723e */ /* 0x000fe400000000ff */
[----:B------:R-:W-:Y:S02]  /*b0d0*/  F2FP.F16.F32.PACK_AB R67, R67, R66 ;  /* 0x000000424343723e */ /* 0x000fe400000000ff */
[----:B------:R-:W-:Y:S01]  /*b0e0*/  F2FP.F16.F32.PACK_AB R58, R57, R56 ;  /* 0x00000038393a723e */ /* 0x000fe200000000ff */
[----:B------:R4:W-:Y:S01]  /*b0f0*/  STS.128 [R78], R40 ;  /* 0x000000284e007388 */ /* 0x0009e20000000c00 */
[----:B------:R-:W-:Y:S02]  /*b100*/  F2FP.F16.F32.PACK_AB R49, R47, R46 ;  /* 0x0000002e2f31723e */ /* 0x000fe400000000ff */
[----:B------:R-:W-:-:S02]  /*b110*/  F2FP.F16.F32.PACK_AB R48, R45, R44 ;  /* 0x0000002c2d30723e */ /* 0x000fc400000000ff */
[----:B------:R-:W-:Y:S02]  /*b120*/  F2FP.F16.F32.PACK_AB R66, R65, R64 ;  /* 0x000000404142723e */ /* 0x000fe400000000ff */
[----:B------:R-:W-:Y:S01]  /*b130*/  F2FP.F16.F32.PACK_AB R57, R55, R54 ;  /* 0x000000363739723e */ /* 0x000fe200000000ff */
[----:B------:R4:W-:Y:S01]  /*b140*/  STS.128 [R77], R48 ;  /* 0x000000304d007388 */ /* 0x0009e20000000c00 */
[----:B------:R-:W-:Y:S02]  /*b150*/  F2FP.F16.F32.PACK_AB R56, R53, R52 ;  /* 0x000000343538723e */ /* 0x000fe400000000ff */
[----:B-1----:R-:W-:Y:S02]  /*b160*/  F2FP.F16.F32.PACK_AB R11, R11, R10 ;  /* 0x0000000a0b0b723e */ /* 0x002fe400000000ff */
[----:B------:R-:W-:Y:S01]  /*b170*/  F2FP.F16.F32.PACK_AB R65, R63, R62 ;  /* 0x0000003e3f41723e */ /* 0x000fe200000000ff */
[----:B------:R4:W-:Y:S01]  /*b180*/  STS.128 [R76], R56 ;  /* 0x000000384c007388 */ /* 0x0009e20000000c00 */
[----:B------:R-:W-:-:S02]  /*b190*/  F2FP.F16.F32.PACK_AB R64, R61, R60 ;  /* 0x0000003c3d40723e */ /* 0x000fc400000000ff */
[----:B------:R-:W-:Y:S02]  /*b1a0*/  F2FP.F16.F32.PACK_AB R19, R19, R18 ;  /* 0x000000121313723e */ /* 0x000fe400000000ff */
[----:B------:R-:W-:Y:S01]  /*b1b0*/  F2FP.F16.F32.PACK_AB R10, R9, R8 ;  /* 0x00000008090a723e */ /* 0x000fe200000000ff */
[----:B------:R4:W-:Y:S01]  /*b1c0*/  STS.128 [R75], R64 ;  /* 0x000000404b007388 */ /* 0x0009e20000000c00 */
[----:B------:R-:W-:Y:S02]  /*b1d0*/  F2FP.F16.F32.PACK_AB R27, R27, R26 ;  /* 0x0000001a1b1b723e */ /* 0x000fe400000000ff */
[----:B------:R-:W-:Y:S02]  /*b1e0*/  F2FP.F16.F32.PACK_AB R18, R17, R16 ;  /* 0x000000101112723e */ /* 0x000fe400000000ff */
[----:B------:R-:W-:Y:S02]  /*b1f0*/  F2FP.F16.F32.PACK_AB R9, R7, R6 ;  /* 0x000000060709723e */ /* 0x000fe400000000ff */
[----:B------:R-:W-:-:S02]  /*b200*/  F2FP.F16.F32.PACK_AB R8, R5, R4 ;  /* 0x000000040508723e */ /* 0x000fc400000000ff */
[----:B------:R-:W-:Y:S02]  /*b210*/  F2FP.F16.F32.PACK_AB R35, R35, R34 ;  /* 0x000000222323723e */ /* 0x000fe400000000ff */
[----:B------:R-:W-:Y:S01]  /*b220*/  F2FP.F16.F32.PACK_AB R26, R25, R24 ;  /* 0x00000018191a723e */ /* 0x000fe200000000ff */
[----:B------:R4:W-:Y:S01]  /*b230*/  STS.128 [R74], R8 ;  /* 0x000000084a007388 */ /* 0x0009e20000000c00 */
[----:B------:R-:W-:Y:S02]  /*b240*/  F2FP.F16.F32.PACK_AB R17, R15, R14 ;  /* 0x0000000e0f11723e */ /* 0x000fe400000000ff */
[----:B------:R-:W-:Y:S02]  /*b250*/  F2FP.F16.F32.PACK_AB R16, R13, R12 ;  /* 0x0000000c0d10723e */ /* 0x000fe400000000ff */
[----:B------:R-:W-:Y:S02]  /*b260*/  F2FP.F16.F32.PACK_AB R34, R33, R32 ;  /* 0x000000202122723e */ /* 0x000fe400000000ff */
[----:B------:R-:W-:Y:S01]  /*b270*/  F2FP.F16.F32.PACK_AB R25, R23, R22 ;  /* 0x000000161719723e */ /* 0x000fe200000000ff */
[----:B------:R4:W-:Y:S01]  /*b280*/  STS.128 [R73], R16 ;  /* 0x0000001049007388 */ /* 0x0009e20000000c00 */
[----:B------:R-:W-:-:S02]  /*b290*/  F2FP.F16.F32.PACK_AB R24, R21, R20 ;  /* 0x000000141518723e */ /* 0x000fc400000000ff */
[----:B------:R-:W-:Y:S02]  /*b2a0*/  F2FP.F16.F32.PACK_AB R33, R31, R30 ;  /* 0x0000001e1f21723e */ /* 0x000fe400000000ff */
[----:B------:R-:W-:Y:S01]  /*b2b0*/  F2FP.F16.F32.PACK_AB R32, R29, R28 ;  /* 0x0000001c1d20723e */ /* 0x000fe200000000ff */
[----:B------:R4:W-:Y:S01]  /*b2c0*/  STS.128 [R72], R24 ;  /* 0x0000001848007388 */ /* 0x0009e20000000c00 */
[----:B------:R-:W-:-:S03]  /*b2d0*/  R2UR UR7, R0 ;  /* 0x00000000000772ca */ /* 0x000fc600000e0000 */
[----:B------:R4:W-:Y:S01]  /*b2e0*/  STS.128 [R71], R32 ;  /* 0x0000002047007388 */ /* 0x0009e20000000c00 */
[----:B------:R1:W-:Y:S06]  /*b2f0*/  MEMBAR.ALL.CTA ;  /* 0x0000000000007992 */ /* 0x0003ec0000008000 */
[----:B-1----:R-:W1:Y:S03]  /*b300*/  FENCE.VIEW.ASYNC.S ;  /* 0x00000000000073c6 */ /* 0x002e660000000000 */
[----:B------:R-:W-:-:S02]  /*b310*/  ULOP3.LUT UP0, UR13, UR7, 0x3, URZ, 0xc0, !UPT ;  /* 0x00000003070d7892 */ /* 0x000fc4000f80c0ff */
[----:B------:R-:W-:Y:S01]  /*b320*/  USHF.L.U32 UR7, UR4, 0xd, URZ ;  /* 0x0000000d04077899 */ /* 0x000fe200080006ff */
[----:B-1----:R4:W-:Y:S06]  /*b330*/  BAR.SYNC.DEFER_BLOCKING R69, 0x80 ;  /* 0x000200450000751d */ /* 0x0029ec0000010000 */
[----:B--23--:R-:W-:Y:S05]  /*b340*/  BRA.U UP0, `(.L_x_132) ;  /* 0x0000000100207547 */ /* 0x00cfea000b800000 */
[----:B------:R-:W1:Y:S01]  /*b350*/  LDCU.64 UR4, c[0x0][0x348] ;  /* 0x00006900ff0477ac */ /* 0x000e620008000a00 */
[----:B------:R-:W-:-:S04]  /*b360*/  UIADD3 UR8, UPT, UPT, UR6, UR7, UR7 ;  /* 0x0000000706087290 */ /* 0x000fc8000fffe007 */
[----:B------:R-:W-:Y:S02]  /*b370*/  UIADD3 UR8, UPT, UPT, UR8, 0xc400, URZ ;  /* 0x0000c40008087890 */ /* 0x000fe4000fffe0ff */
[----:B-1----:R-:W-:-:S04]  /*b380*/  UIADD3 UR4, UP0, UPT, UR4, 0x500, URZ ;  /* 0x0000050004047890 */ /* 0x002fc8000ff1e0ff */
[----:B------:R-:W-:-:S09]  /*b390*/  UIADD3.X UR5, UPT, UPT, URZ, UR5, URZ, UP0, !UPT ;  /* 0x00000005ff057290 */ /* 0x000fd200087fe4ff */
[----:B------:R1:W-:Y:S01]  /*b3a0*/  UTMASTG.4D [UR8], [UR4], desc[URZ] ;  /* 0x0000ff08040073b5 */ /* 0x0003e20008019000 */
[----:B------:R1:W-:Y:S06]  /*b3b0*/  BAR.ARV R69, 0xa0 ;  /* 0x000280450000751d */ /* 0x0003ec0000002000 */
[----:B------:R-:W-:Y:S01]  /*b3c0*/  NOP ;  /* 0x0000000000007918 */ /* 0x000fe20000000000 */
.L_x_132:
[----:B------:R2:W-:Y:S06]  /*b3d0*/  MEMBAR.ALL.CTA ;  /* 0x0000000000007992 */ /* 0x0005ec0000008000 */
[----:B--2---:R-:W2:Y:S01]  /*b3e0*/  FENCE.VIEW.ASYNC.S ;  /* 0x00000000000073c6 */ /* 0x004ea20000000000 */
[----:B-1----:R-:W-:Y:S01]  /*b3f0*/  R2UR UR5, R2 ;  /* 0x00000000020572ca */ /* 0x002fe200000e0000 */
[----:B--2---:R1:W-:Y:S01]  /*b400*/  BAR.SYNC.DEFER_BLOCKING R69, 0xa0 ;  /* 0x000280450000751d */ /* 0x0043e20000010000 */
[----:B------:R-:W-:Y:S01]  /*b410*/  ELECT P0, URZ, PT ;  /* 0x0000000000ff782f */ /* 0x000fe20003800000 */
[----:B------:R-:W-:-:S10]  /*b420*/  UIADD3 UR4, UPT, UPT, UR6, 0x80, URZ ;  /* 0x0000008006047890 */ /* 0x000fd4000fffe0ff */
[----:B------:R-:W-:Y:S02]  /*b430*/  UPRMT UR4, UR5, 0x654, UR4 ;  /* 0x0000065405047896 */ /* 0x000fe40008000004 */
[----:B------:R-:W-:Y:S01]  /*b440*/  @P0 IMAD.MOV.U32 R4, RZ, RZ, 0x1 ;  /* 0x00000001ff040424 */ /* 0x000fe200078e00ff */
[----:B------:R-:W-:-:S06]  /*b450*/  NOP ;  /* 0x0000000000007918 */ /* 0x000fcc0000000000 */
[----:B------:R1:W-:Y:S01]  /*b460*/  @P0 SYNCS.ARRIVE.TRANS64.RED.ART0 RZ, [UR4], R4 ;  /* 0x00000004ffff09a7 */ /* 0x0003e20008500404 */
[----:B------:R-:W-:Y:S01]  /*b470*/  R2UR UR4, R70 ;  /* 0x00000000460472ca */ /* 0x000fe200000e0000 */
[----:B------:R-:W2:Y:S02]  /*b480*/  SYNCS.PHASECHK.TRANS64.TRYWAIT P0, [UR6+0x78], RZ ;  /* 0x000078ffff0075a7 */ /* 0x000ea40008001106 */
[----:B-12---:R-:W-:-:S12]  /*b490*/  @!P0 BRA `(.L_x_133) ;  /* 0x0000003400588947 */ /* 0x006fd80003800000 */
.L_x_256:
[C---:B------:R-:W-:Y:S01]  /*b4a0*/  VIADD R5, R3.reuse, 0x4410 ;  /* 0x0000441003057836 */ /* 0x040fe20000000000 */
[----:B----4-:R-:W2:Y:S01]  /*b4b0*/  LDTM.x32 R36, tmem[UR4+0x100] ;  /* 0x00010004002479ee */ /* 0x010ea200082c0000 */
[----:B------:R-:W-:Y:S01]  /*b4c0*/  R2UR UR4, R70 ;  /* 0x00000000460472ca */ /* 0x000fe200000e0000 */
[C---:B------:R-:W-:Y:S01]  /*b4d0*/  VIADD R76, R3.reuse, 0x4430 ;  /* 0x00004430034c7836 */ /* 0x040fe20000000000 */
[----:B------:R-:W2:Y:S01]  /*b4e0*/  LDCU UR5, c[0x0][0x990] ;  /* 0x00013200ff0577ac */ /* 0x000ea20008000800 */
[----:B------:R-:W-:Y:S01]  /*b4f0*/  SHF.R.U32.HI R74, RZ, 0x3, R5 ;  /* 0x00000003ff4a7819 */ /* 0x000fe20000011605 */
[C---:B------:R-:W-:Y:S02]  /*b500*/  VIADD R7, R3.reuse, 0x4400 ;  /* 0x0000440003077836 */ /* 0x040fe40000000000 */
[----:B-1----:R-:W-:Y:S01]  /*b510*/  VIADD R4, R3, 0x4420 ;  /* 0x0000442003047836 */ /* 0x002fe20000000000 */
[----:B------:R-:W-:Y:S01]  /*b520*/  LOP3.LUT R74, R5, 0x70, R74, 0x78, !PT ;  /* 0x00000070054a7812 */ /* 0x000fe200078e784a */
[C---:B------:R-:W-:Y:S01]  /*b530*/  VIADD R77, R3.reuse, 0x4440 ;  /* 0x00004440034d7836 */ /* 0x040fe20000000000 */
[----:B------:R-:W-:Y:S01]  /*b540*/  SHF.R.U32.HI R5, RZ, 0x3, R76 ;  /* 0x00000003ff057819 */ /* 0x000fe2000001164c */
[C---:B------:R-:W-:Y:S01]  /*b550*/  VIADD R79, R3.reuse, 0x4450 ;  /* 0x00004450034f7836 */ /* 0x040fe20000000000 */
[----:B------:R-:W-:Y:S01]  /*b560*/  SHF.R.U32.HI R78, RZ, 0x3, R7 ;  /* 0x00000003ff4e7819 */ /* 0x000fe20000011607 */
[----:B------:R-:W-:Y:S01]  /*b570*/  VIADD R80, R3, 0x4470 ;  /* 0x0000447003507836 */ /* 0x000fe20000000000 */
[----:B------:R-:W-:Y:S01]  /*b580*/  SHF.R.U32.HI R75, RZ, 0x3, R4 ;  /* 0x00000003ff4b7819 */ /* 0x000fe20000011604 */
[----:B------:R-:W-:Y:S01]  /*b590*/  UISETP.NE.AND UP0, UPT, UR13, URZ, UPT ;  /* 0x000000ff0d00728c */ /* 0x000fe2000bf05270 */
[----:B------:R-:W-:-:S02]  /*b5a0*/  LOP3.LUT R78, R7, 0x70, R78, 0x78, !PT ;  /* 0x00000070074e7812 */ /* 0x000fc400078e784e */
[----:B------:R-:W-:Y:S02]  /*b5b0*/  LOP3.LUT R75, R4, 0x70, R75, 0x78, !PT ;  /* 0x00000070044b7812 */ /* 0x000fe400078e784b */
[----:B------:R-:W-:Y:S02]  /*b5c0*/  LOP3.LUT R76, R76, 0x70, R5, 0x78, !PT ;  /* 0x000000704c4c7812 */ /* 0x000fe400078e7805 */
[----:B------:R-:W1:Y:S01]  /*b5d0*/  LDTM.x32 R4, tmem[UR4+0x120] ;  /* 0x00012004000479ee */ /* 0x000e6200082c0000 */
[----:B------:R-:W-:Y:S01]  /*b5e0*/  SHF.R.U32.HI R70, RZ, 0x3, R77 ;  /* 0x00000003ff467819 */ /* 0x000fe2000001164d */
[----:B--2---:R-:W-:Y:S01]  /*b5f0*/  FMUL2 R60, R60.F32x2.HI_LO, UR5.F32 ;  /* 0x000000053c3c7c4a */ /* 0x004fe20009000000 */
[----:B------:R-:W-:Y:S01]  /*b600*/  SHF.R.U32.HI R72, RZ, 0x3, R79 ;  /* 0x00000003ff487819 */ /* 0x000fe2000001164f */
[----:B------:R-:W-:Y:S01]  /*b610*/  FMUL2 R58, R58.F32x2.HI_LO, UR5.F32 ;  /* 0x000000053a3a7c4a */ /* 0x000fe20009000000 */
[----:B------:R-:W-:Y:S01]  /*b620*/  LOP3.LUT R77, R77, 0x70, R70, 0x78, !PT ;  /* 0x000000704d4d7812 */ /* 0x000fe200078e7846 */
[----:B------:R-:W-:Y:S01]  /*b630*/  VIADD R70, R3, 0x4460 ;  /* 0x0000446003467836 */ /* 0x000fe20000000000 */
[----:B------:R-:W-:Y:S01]  /*b640*/  SHF.R.U32.HI R73, RZ, 0x3, R80 ;  /* 0x00000003ff497819 */ /* 0x000fe20000011650 */
[----:B------:R-:W-:Y:S01]  /*b650*/  FMUL2 R50, R50.F32x2.HI_LO, UR5.F32 ;  /* 0x0000000532327c4a */ /* 0x000fe20009000000 */
[----:B------:R-:W-:Y:S01]  /*b660*/  LOP3.LUT R79, R79, 0x70, R72, 0x78, !PT ;  /* 0x000000704f4f7812 */ /* 0x000fe200078e7848 */
[----:B------:R-:W-:Y:S01]  /*b670*/  FMUL2 R48, R48.F32x2.HI_LO, UR5.F32 ;  /* 0x0000000530307c4a */ /* 0x000fe20009000000 */
[----:B------:R-:W-:Y:S01]  /*b680*/  SHF.R.U32.HI R3, RZ, 0x3, R70 ;  /* 0x00000003ff037819 */ /* 0x000fe20000011646 */
[----:B------:R-:W-:Y:S01]  /*b690*/  FMUL2 R54, R54.F32x2.HI_LO, UR5.F32 ;  /* 0x0000000536367c4a */ /* 0x000fe20009000000 */
[----:B------:R-:W-:Y:S01]  /*b6a0*/  LOP3.LUT R80, R80, 0x70, R73, 0x78, !PT ;  /* 0x0000007050507812 */ /* 0x000fe200078e7849 */
[----:B------:R-:W-:Y:S01]  /*b6b0*/  FMUL2 R44, R44.F32x2.HI_LO, UR5.F32 ;  /* 0x000000052c2c7c4a */ /* 0x000fe20009000000 */
[----:B------:R-:W-:Y:S01]  /*b6c0*/  LOP3.LUT R3, R70, 0x70, R3, 0x78, !PT ;  /* 0x0000007046037812 */ /* 0x000fe200078e7803 */
[----:B------:R-:W-:Y:S01]  /*b6d0*/  FMUL2 R42, R42.F32x2.HI_LO, UR5.F32 ;  /* 0x000000052a2a7c4a */ /* 0x000fe20009000000 */
[----:B------:R-:W-:Y:S01]  /*b6e0*/  F2FP.F16.F32.PACK_AB R51, R51, R50 ;  /* 0x000000323333723e */ /* 0x000fe200000000ff */
[----:B------:R-:W-:Y:S01]  /*b6f0*/  FMUL2 R72, R36.F32x2.HI_LO, UR5.F32 ;  /* 0x0000000524487c4a */ /* 0x000fe20009000000 */
[----:B------:R-:W-:Y:S01]  /*b700*/  F2FP.F16.F32.PACK_AB R36, R61, R60 ;  /* 0x0000003c3d24723e */ /* 0x000fe200000000ff */
[----:B------:R-:W-:Y:S01]  /*b710*/  FMUL2 R52, R52.F32x2.HI_LO, UR5.F32 ;  /* 0x0000000534347c4a */ /* 0x000fe20009000000 */
[----:B------:R-:W-:Y:S01]  /*b720*/  UIADD3 UR4, UPT, UPT, UR7, UR7, URZ ;  /* 0x0000000707047290 */ /* 0x000fe2000fffe0ff */
[----:B------:R-:W-:Y:S01]  /*b730*/  FMUL2 R46, R46.F32x2.HI_LO, UR5.F32 ;  /* 0x000000052e2e7c4a */ /* 0x000fe20009000000 */
[----:B------:R-:W-:Y:S01]  /*b740*/  F2FP.F16.F32.PACK_AB R50, R49, R48 ;  /* 0x000000303132723e */ /* 0x000fe200000000ff */
[----:B------:R-:W-:Y:S01]  /*b750*/  FMUL2 R40, R40.F32x2.HI_LO, UR5.F32 ;  /* 0x0000000528287c4a */ /* 0x000fe20009000000 */
[----:B------:R-:W-:Y:S01]  /*b760*/  F2FP.F16.F32.PACK_AB R43, R43, R42 ;  /* 0x0000002a2b2b723e */ /* 0x000fe200000000ff */
[----:B------:R-:W-:Y:S01]  /*b770*/  FMUL2 R70, R38.F32x2.HI_LO, UR5.F32 ;  /* 0x0000000526467c4a */ /* 0x000fe20009000000 */
[----:B------:R-:W-:Y:S01]  /*b780*/  F2FP.F16.F32.PACK_AB R48, R45, R44 ;  /* 0x0000002c2d30723e */ /* 0x000fe200000000ff */
[----:B-1----:R-:W-:Y:S01]  /*b790*/  FMUL2 R60, R34.F32x2.HI_LO, UR5.F32 ;  /* 0x00000005223c7c4a */ /* 0x002fe20009000000 */
[----:B------:R-:W-:Y:S01]  /*b7a0*/  F2FP.F16.F32.PACK_AB R35, R59, R58 ;  /* 0x0000003a3b23723e */ /* 0x000fe200000000ff */
[----:B------:R-:W-:Y:S01]  /*b7b0*/  FMUL2 R56, R56.F32x2.HI_LO, UR5.F32 ;  /* 0x0000000538387c4a */ /* 0x000fe20009000000 */
        /* <DEDUP_REMOVED lines=24> */
[----:B------:R-:W-:Y:S01]  /*b940*/  NOP ;  /* 0x0000000000007918 */ /* 0x000fe20000000000 */
[----:B------:R-:W-:Y:S01]  /*b950*/  FMUL2 R52, R14.F32x2.HI_LO, UR5.F32 ;  /* 0x000000050e347c4a */ /* 0x000fe20009000000 */
[----:B------:R-:W-:Y:S01]  /*b960*/  F2FP.F16.F32.PACK_AB R27, R27, R26 ;  /* 0x0000001a1b1b723e */ /* 0x000fe200000000ff */
[----:B------:R-:W-:Y:S01]  /*b970*/  FMUL2 R46, R12.F32x2.HI_LO, UR5.F32 ;  /* 0x000000050c2e7c4a */ /* 0x000fe20009000000 */
[----:B------:R-:W-:Y:S01]  /*b980*/  F2FP.F16.F32.PACK_AB R9, R45, R44 ;  /* 0x0000002c2d09723e */ /* 0x000fe200000000ff */
[----:B------:R-:W-:Y:S01]  /*b990*/  FMUL2 R22, R22.F32x2.HI_LO, UR5.F32 ;  /* 0x0000000516167c4a */ /* 0x000fe20009000000 */
[----:B------:R-:W-:Y:S01]  /*b9a0*/  F2FP.F16.F32.PACK_AB R8, R55, R54 ;  /* 0x000000363708723e */ /* 0x000fe200000000ff */
[----:B------:R-:W-:Y:S01]  /*b9b0*/  FMUL2 R20, R20.F32x2.HI_LO, UR5.F32 ;  /* 0x0000000514147c4a */ /* 0x000fe20009000000 */
[----:B------:R1:W-:Y:S01]  /*b9c0*/  STS.128 [R78+UR4], R40 ;  /* 0x000000284e007988 */ /* 0x0003e20008000c04 */
[----:B------:R-:W-:Y:S01]  /*b9d0*/  FMUL2 R30, R30.F32x2.HI_LO, UR5.F32 ;  /* 0x000000051e1e7c4a */ /* 0x000fe20009000000 */
[----:B------:R-:W-:Y:S01]  /*b9e0*/  F2FP.F16.F32.PACK_AB R26, R25, R24 ;  /* 0x00000018191a723e */ /* 0x000fe200000000ff */
[----:B------:R-:W-:Y:S01]  /*b9f0*/  FMUL2 R28, R28.F32x2.HI_LO, UR5.F32 ;  /* 0x000000051c1c7c4a */ /* 0x000fe20009000000 */
[----:B------:R-:W-:Y:S01]  /*ba00*/  F2FP.F16.F32.PACK_AB R15, R19, R18 ;  /* 0x00000012130f723e */ /* 0x000fe200000000ff */
[----:B------:R1:W-:Y:S01]  /*ba10*/  STS.128 [R74+UR4], R48 ;  /* 0x000000304a007988 */ /* 0x0003e20008000c04 */
[----:B------:R-:W-:-:S02]  /*ba20*/  F2FP.F16.F32.PACK_AB R14, R17, R16 ;  /* 0x00000010110e723e */ /* 0x000fc400000000ff */
[----:B------:R-:W-:Y:S01]  /*ba30*/  F2FP.F16.F32.PACK_AB R13, R53, R52 ;  /* 0x00000034350d723e */ /* 0x000fe200000000ff */
[----:B------:R1:W-:Y:S01]  /*ba40*/  STS.128 [R75+UR4], R32 ;  /* 0x000000204b007988 */ /* 0x0003e20008000c04 */
[----:B------:R-:W-:Y:S02]  /*ba50*/  F2FP.F16.F32.PACK_AB R12, R47, R46 ;  /* 0x0000002e2f0c723e */ /* 0x000fe400000000ff */
[----:B------:R-:W-:Y:S01]  /*ba60*/  F2FP.F16.F32.PACK_AB R25, R23, R22 ;  /* 0x000000161719723e */ /* 0x000fe200000000ff */
[----:B------:R1:W-:Y:S01]  /*ba70*/  STS.128 [R76+UR4], R36 ;  /* 0x000000244c007988 */ /* 0x0003e20008000c04 */
[----:B------:R-:W-:Y:S02]  /*ba80*/  F2FP.F16.F32.PACK_AB R24, R21, R20 ;  /* 0x000000141518723e */ /* 0x000fe400000000ff */
[----:B------:R-:W-:Y:S01]  /*ba90*/  F2FP.F16.F32.PACK_AB R7, R61, R60 ;  /* 0x0000003c3d07723e */ /* 0x000fe200000000ff */
[----:B------:R1:W-:Y:S01]  /*baa0*/  STS.128 [R77+UR4], R8 ;  /* 0x000000084d007988 */ /* 0x0003e20008000c04 */
[----:B------:R-:W-:-:S02]  /*bab0*/  F2FP.F16.F32.PACK_AB R6, R59, R58 ;  /* 0x0000003a3b06723e */ /* 0x000fc400000000ff */
[----:B------:R-:W-:Y:S01]  /*bac0*/  F2FP.F16.F32.PACK_AB R5, R31, R30 ;  /* 0x0000001e1f05723e */ /* 0x000fe200000000ff */
[----:B------:R1:W-:Y:S01]  /*bad0*/  STS.128 [R79+UR4], R12 ;  /* 0x0000000c4f007988 */ /* 0x0003e20008000c04 */
[----:B------:R-:W-:-:S03]  /*bae0*/  F2FP.F16.F32.PACK_AB R4, R29, R28 ;  /* 0x0000001c1d04723e */ /* 0x000fc600000000ff */
[----:B------:R1:W-:Y:S04]  /*baf0*/  STS.128 [R3+UR4], R24 ;  /* 0x0000001803007988 */ /* 0x0003e80008000c04 */
[----:B------:R1:W-:Y:S01]  /*bb00*/  STS.128 [R80+UR4], R4 ;  /* 0x0000000450007988 */ /* 0x0003e20008000c04 */
[----:B------:R2:W-:Y:S06]  /*bb10*/  MEMBAR.ALL.CTA ;  /* 0x0000000000007992 */ /* 0x0005ec0000008000 */
[----:B--2---:R-:W2:Y:S02]  /*bb20*/  FENCE.VIEW.ASYNC.S ;  /* 0x00000000000073c6 */ /* 0x004ea40000000000 */
[----:B--2---:R1:W-:Y:S06]  /*bb30*/  BAR.SYNC.DEFER_BLOCKING R69, 0x80 ;  /* 0x000200450000751d */ /* 0x0043ec0000010000 */
[----:B------:R-:W-:Y:S05]  /*bb40*/  BRA.U UP0, `(.L_x_134) ;  /* 0x0000000100387547 */ /* 0x000fea000b800000 */
[----:B------:R-:W2:Y:S01]  /*bb50*/  LDCU.64 UR4, c[0x0][0x348] ;  /* 0x00006900ff0477ac */ /* 0x000ea20008000a00 */
[----:B-1----:R-:W-:Y:S01]  /*bb60*/  IMAD.U32 R3, RZ, RZ, UR6 ;  /* 0x00000006ff037e24 */ /* 0x002fe2000f8e00ff */
[----:B------:R-:W-:Y:S02]  /*bb70*/  LOP3.LUT R68, R68, 0x4000, RZ, 0xc0, !PT ;  /* 0x0000400044447812 */ /* 0x000fe400078ec0ff */
[----:B------:R-:W-:Y:S02]  /*bb80*/  PLOP3.LUT P0, PT, PT, PT, PT, 0x80, 0x8 ;  /* 0x000000000008781c */ /* 0x000fe40003f0f070 */
[----:B------:R-:W-:Y:S01]  /*bb90*/  IADD3 R3, PT, PT, R3, 0x4400, R68 ;  /* 0x0000440003037810 */ /* 0x000fe20007ffe044 */
[----:B--2---:R-:W-:-:S04]  /*bba0*/  UIADD3 UR4, UP0, UPT, UR4, 0x580, URZ ;  /* 0x0000058004047890 */ /* 0x004fc8000ff1e0ff */
[----:B------:R-:W-:-:S12]  /*bbb0*/  UIADD3.X UR5, UPT, UPT, URZ, UR5, URZ, UP0, !UPT ;  /* 0x00000005ff057290 */ /* 0x000fd800087fe4ff */
.L_x_135:
[----:B------:R-:W-:Y:S02]  /*bbc0*/  PLOP3.LUT P1, PT, P1, P0, PT, 0xf2, 0x2f ;  /* 0x00000000002f781c */ /* 0x000fe40000f21e72 */
[----:B------:R-:W-:-:S08]  /*bbd0*/  @P0 R2UR P1, UR8, R3 ;  /* 0x00000000030802ca */ /* 0x000fd00000020000 */
[----:B------:R-:W-:Y:S02]  /*bbe0*/  @P0 PLOP3.LUT P0, PT, P1, PT, PT, 0x80, 0x8 ;  /* 0x000000000008081c */ /* 0x000fe40000f0f070 */
[----:B------:R-:W-:-:S03]  /*bbf0*/  PLOP3.LUT P1, PT, PT, PT, PT, 0x80, 0x8 ;  /* 0x000000000008781c */ /* 0x000fc60003f2f070 */
[----:B------:R1:W-:Y:S08]  /*bc00*/  UTMASTG.4D [UR8], [UR4], desc[URZ] ;  /* 0x0000ff08040073b5 */ /* 0x0003f00008019000 */
[----:B-1----:R-:W-:Y:S05]  /*bc10*/  @P0 BRA.U.ANY `(.L_x_135) ;  /* 0xfffffffd00e80947 */ /* 0x002fea000393ffff */
[----:B------:R2:W-:Y:S06]  /*bc20*/  BAR.ARV R69, 0xa0 ;  /* 0x000280450000751d */ /* 0x0005ec0000002000 */
.L_x_134:
[----:B------:R3:W-:Y:S06]  /*bc30*/  MEMBAR.ALL.CTA ;  /* 0x0000000000007992 */ /* 0x0007ec0000008000 */
[----:B---3--:R-:W3:Y:S01]  /*bc40*/  FENCE.VIEW.ASYNC.S ;  /* 0x00000000000073c6 */ /* 0x008ee20000000000 */
[----:B------:R-:W-:Y:S01]  /*bc50*/  R2UR UR5, R2 ;  /* 0x00000000020572ca */ /* 0x000fe200000e0000 */
[----:B---3--:R3:W-:Y:S01]  /*bc60*/  BAR.SYNC.DEFER_BLOCKING R69, 0xa0 ;  /* 0x000280450000751d */ /* 0x0087e20000010000 */
[----:B------:R-:W-:Y:S01]  /*bc70*/  ELECT P0, URZ, PT ;  /* 0x0000000000ff782f */ /* 0x000fe20003800000 */
[----:B------:R-:W-:-:S10]  /*bc80*/  UIADD3 UR4, UPT, UPT, UR6, 0x88, URZ ;  /* 0x0000008806047890 */ /* 0x000fd4000fffe0ff */
[----:B------:R-:W-:Y:S02]  /*bc90*/  UPRMT UR4, UR5, 0x654, UR4 ;  /* 0x0000065405047896 */ /* 0x000fe40008000004 */
[----:B-1----:R-:W-:Y:S01]  /*bca0*/  @P0 IMAD.MOV.U32 R3, RZ, RZ, 0x1 ;  /* 0x00000001ff030424 */ /* 0x002fe200078e00ff */
[----:B------:R-:W-:-:S06]  /*bcb0*/  NOP ;  /* 0x0000000000007918 */ /* 0x000fcc0000000000 */
[----:B------:R3:W-:Y:S01]  /*bcc0*/  @P0 SYNCS.ARRIVE.TRANS64.RED.ART0 RZ, [UR4], R3 ;  /* 0x00000003ffff09a7 */ /* 0x0007e20008500404 */
[----:B------:R-:W-:Y:S06]  /*bcd0*/  BAR.ARV 0x5, 0x1a0 ;  /* 0x0146800000007b1d */ /* 0x000fec0000002000 */
[----:B------:R-:W-:Y:S05]  /*bce0*/  BRA `(.L_x_136) ;  /* 0x0000000000407947 */ /* 0x000fea0003800000 */
.L_x_116:
[----:B------:R-:W-:Y:S05]  /*bcf0*/  BRA.U !UP6, `(.L_x_137) ;  /* 0x000000010e387547 */ /* 0x000fea000b800000 */
[----:B------:R1:W5:Y:S01]  /*bd00*/  LDL R3, [R1] ;  /* 0x0000000001037983 */ /* 0x0003620000100800 */
[----:B------:R-:W5:Y:S01]  /*bd10*/  S2UR UR4, SR_CgaCtaId ;  /* 0x00000000000479c3 */ /* 0x000f620000008800 */
[----:B------:R-:W-:-:S13]  /*bd20*/  ELECT P0, URZ, PT ;  /* 0x0000000000ff782f */ /* 0x000fda0003800000 */
[----:B------:R-:W-:Y:S01]  /*bd30*/  @P0 MOV R4, 0x400 ;  /* 0x0000040000040802 */ /* 0x000fe20000000f00 */
[----:B-----5:R-:W-:-:S05]  /*bd40*/  @P0 IMAD.U32 R3, RZ, RZ, UR4 ;  /* 0x00000004ff030e24 */ /* 0x020fca000f8e00ff */
[----:B------:R-:W-:Y:S01]  /*bd50*/  @P0 LEA R4, R3, R4, 0x18 ;  /* 0x0000000403040211 */ /* 0x000fe200078ec0ff */
[----:B------:R5:W-:Y:S02]  /*bd60*/  @P0 STL [R1], R3 ;  /* 0x0000000301000387 */ /* 0x000be40000100800 */
[----:B-----5:R-:W-:-:S05]  /*bd70*/  IMAD.MOV.U32 R3, RZ, RZ, 0x20 ;  /* 0x00000020ff037424 */ /* 0x020fca00078e00ff */
[----:B-123--:R-:W-:-:S04]  /*bd80*/  @P0 IADD3 R6, PT, PT, -R3, 0x100000, RZ ;  /* 0x0010000003060810 */ /* 0x00efc80007ffe1ff */
[C---:B------:R-:W-:Y:S02]  /*bd90*/  @P0 SHF.L.U32 R7, R6.reuse, 0xb, RZ ;  /* 0x0000000b06070819 */ /* 0x040fe400000006ff */
[----:B------:R-:W-:-:S05]  /*bda0*/  @P0 SHF.L.U32 R6, R6, 0x1, RZ ;  /* 0x0000000106060819 */ /* 0x000fca00000006ff */
[----:B------:R1:W-:Y:S04]  /*bdb0*/  @P0 STS.64 [R4+URZ+0x128], R6 ;  /* 0x0001280604000988 */ /* 0x0003e80008000aff */
[----:B------:R-:W2:Y:S02]  /*bdc0*/  FENCE.VIEW.ASYNC.S ;  /* 0x00000000000073c6 */ /* 0x000ea40000000000 */
[----:B--2---:R-:W2:Y:S02]  /*bdd0*/  SYNCS.CCTL.IVALL ;  /* 0x00000000000079b1 */ /* 0x004ea40000000000 */
.L_x_137:
[----:B--2---:R-:W-:Y:S01]  /*bde0*/  NOP ;  /* 0x0000000000007918 */ /* 0x004fe20000000000 */
.L_x_136:
[----:B------:R-:W-:-:S13]  /*bdf0*/  R2UR UR4, R0 ;  /* 0x00000000000472ca */ /* 0x000fda00000e0000 */
[----:B------:R-:W-:Y:S01]  /*be00*/  UISETP.GT.U32.AND UP0, UPT, UR4, 0x3, UPT ;  /* 0x000000030400788c */ /* 0x000fe2000bf04070 */
[----:B------:R-:W-:Y:S10]  /*be10*/  BRA.U !UP6, `(.L_x_138) ;  /* 0x000000010e387547 */ /* 0x000ff4000b800000 */
[----:B-1----:R1:W5:Y:S01]  /*be20*/  LDL R4, [R1] ;  /* 0x0000000001047983 */ /* 0x0023620000100800 */
[----:B------:R-:W5:Y:S01]  /*be30*/  S2UR UR4, SR_CgaCtaId ;  /* 0x00000000000479c3 */ /* 0x000f620000008800 */
[----:B------:R-:W-:Y:S01]  /*be40*/  ELECT P0, URZ, PT ;  /* 0x0000000000ff782f */ /* 0x000fe20003800000 */
[----:B------:R-:W-:-:S12]  /*be50*/  IMAD.MOV.U32 R0, RZ, RZ, 0x20 ;  /* 0x00000020ff007424 */ /* 0x000fd800078e00ff */
[----:B---3--:R-:W-:Y:S01]  /*be60*/  @P0 MOV R3, 0x400 ;  /* 0x0000040000030802 */ /* 0x008fe20000000f00 */
[----:B-----5:R-:W-:-:S05]  /*be70*/  @P0 IMAD.U32 R4, RZ, RZ, UR4 ;  /* 0x00000004ff040e24 */ /* 0x020fca000f8e00ff */
[----:B------:R-:W-:Y:S01]  /*be80*/  @P0 LEA R3, R4, R3, 0x18 ;  /* 0x0000000304030211 */ /* 0x000fe200078ec0ff */
[----:B------:R3:W-:Y:S02]  /*be90*/  @P0 STL [R1], R4 ;  /* 0x0000000401000387 */ /* 0x0007e40000100800 */
[----:B---3--:R-:W-:-:S04]  /*bea0*/  @P0 IADD3 R4, PT, PT, -R0, 0x100000, RZ ;  /* 0x0010000000040810 */ /* 0x008fc80007ffe1ff */
[C---:B----4-:R-:W-:Y:S02]  /*beb0*/  @P0 SHF.L.U32 R5, R4.reuse, 0xb, RZ ;  /* 0x0000000b04050819 */ /* 0x050fe400000006ff */
[----:B------:R-:W-:-:S05]  /*bec0*/  @P0 SHF.L.U32 R4, R4, 0x1, RZ ;  /* 0x0000000104040819 */ /* 0x000fca00000006ff */
[----:B------:R1:W-:Y:S04]  /*bed0*/  @P0 STS.64 [R3+URZ+0x128], R4 ;  /* 0x0001280403000988 */ /* 0x0003e80008000aff */
[----:B------:R-:W3:Y:S02]  /*bee0*/  FENCE.VIEW.ASYNC.S ;  /* 0x00000000000073c6 */ /* 0x000ee40000000000 */
[----:B---3--:R-:W3:Y:S02]  /*bef0*/  SYNCS.CCTL.IVALL ;  /* 0x00000000000079b1 */ /* 0x008ee40000000000 */
.L_x_138:
[----:B---3--:R-:W-:Y:S01]  /*bf00*/  NOP ;  /* 0x0000000000007918 */ /* 0x008fe20000000000 */
[----:B------:R-:W-:Y:S05]  /*bf10*/  BRA.U UP0, `(.L_x_139) ;  /* 0x0000001100747547 */ /* 0x000fea000b800000 */
[----:B------:R-:W-:Y:S01]  /*bf20*/  NOP ;  /* 0x0000000000007918 */ /* 0x000fe20000000000 */
.L_x_140:
[----:B------:R-:W-:Y:S05]  /*bf30*/  WARPSYNC.ALL ;  /* 0x0000000000007948 */ /* 0x000fea0003800000 */
[----:B------:R-:W-:-:S04]  /*bf40*/  NOP ;  /* 0x0000000000007918 */ /* 0x000fc80000000000 */
[----:B------:R-:W3:Y:S02]  /*bf50*/  USETMAXREG.TRY_ALLOC.CTAPOOL UP0, 0x88 ;  /* 0x00000088000079c8 */ /* 0x000ee40008000600 */
[----:B---3--:R-:W-:-:S13]  /*bf60*/  PLOP3.LUT P0, PT, PT, PT, UP0, 0x80, 0x8 ;  /* 0x000000000008781c */ /* 0x008fda0003f0f008 */
[----:B------:R-:W-:Y:S05]  /*bf70*/  @!P0 BRA `(.L_x_140) ;  /* 0xfffffffc00ec8947 */ /* 0x000fea000383ffff */
[----:B------:R-:W-:Y:S05]  /*bf80*/  WARPSYNC.ALL ;  /* 0x0000000000007948 */ /* 0x000fea0003800000 */
[----:B------:R-:W-:Y:S01]  /*bf90*/  NOP ;  /* 0x0000000000007918 */ /* 0x000fe20000000000 */
[----:B------:R-:W3:Y:S01]  /*bfa0*/  S2UR UR4, SR_CTAID.X ;  /* 0x00000000000479c3 */ /* 0x000ee20000002500 */
[----:B------:R-:W5:Y:S01]  /*bfb0*/  LDCU.128 UR12, c[0x0][0x4a0] ;  /* 0x00009400ff0c77ac */ /* 0x000f620008000c00 */
[----:B-1----:R-:W1:Y:S01]  /*bfc0*/  S2R R3, SR_TID.X ;  /* 0x0000000000037919 */ /* 0x002e620000002100 */
[----:B------:R-:W2:Y:S05]  /*bfd0*/  LDCU UR10, c[0x0][0x380] ;  /* 0x00007000ff0a77ac */ /* 0x000eaa0008000800 */
[----:B------:R-:W5:Y:S01]  /*bfe0*/  S2UR UR6, SR_CTAID.Z ;  /* 0x00000000000679c3 */ /* 0x000f620000002700 */
[----:B------:R-:W4:Y:S01]  /*bff0*/  LDCU UR11, c[0x0][0x398] ;  /* 0x00007300ff0b77ac */ /* 0x000f220008000800 */
[----:B--2---:R-:W-:-:S02]  /*c000*/  UIADD3 UR5, UPT, UPT, UR10, -0x1, URZ ;  /* 0xffffffff0a057890 */ /* 0x004fc4000fffe0ff */
[----:B---3--:R-:W-:Y:S02]  /*c010*/  USHF.L.U32 UR4, UR4, 0x7, URZ ;  /* 0x0000000704047899 */ /* 0x008fe400080006ff */
[----:B------:R-:W-:Y:S02]  /*c020*/  UIADD3 UR7, UPT, UPT, -UR10, URZ, URZ ;  /* 0x000000ff0a077290 */ /* 0x000fe4000fffe1ff */
[----:B------:R-:W-:Y:S02]  /*c030*/  ULOP3.LUT UR4, UR4, 0xffffff00, URZ, 0xc0, !UPT ;  /* 0xffffff0004047892 */ /* 0x000fe4000f8ec0ff */
[----:B------:R-:W-:Y:S02]  /*c040*/  USHF.R.S32.HI UR7, URZ, 0x1f, UR7 ;  /* 0x0000001fff077899 */ /* 0x000fe40008011407 */
[----:B-----5:R-:W-:Y:S01]  /*c050*/  UIMAD.WIDE.U32 UR8, UR6, UR14, URZ ;  /* 0x0000000e060872a5 */ /* 0x020fe2000f8e00ff */
[----:B-1----:R-:W-:Y:S01]  /*c060*/  SHF.R.U32.HI R0, RZ, 0x5, R3 ;  /* 0x00000005ff007819 */ /* 0x002fe20000011603 */
[----:B----4-:R-:W-:-:S02]  /*c070*/  UIADD3 UR4, UPT, UPT, -UR11, UR4, UR10 ;  /* 0x000000040b047290 */ /* 0x010fc4000fffe10a */
[----:B------:R-:W-:Y:S01]  /*c080*/  UIMAD UR9, UR6, UR15, UR9 ;  /* 0x0000000f060972a4 */ /* 0x000fe2000f8e0209 */
[----:B------:R-:W-:Y:S01]  /*c090*/  LOP3.LUT R0, R0, 0x3, RZ, 0xc0, !PT ;  /* 0x0000000300007812 */ /* 0x000fe200078ec0ff */
[----:B------:R-:W-:Y:S01]  /*c0a0*/  USHF.R.S32.HI UR6, URZ, 0x1f, UR5 ;  /* 0x0000001fff067899 */ /* 0x000fe20008011405 */
[----:B------:R-:W1:Y:S01]  /*c0b0*/  S2UR UR15, SR_CTAID.Y ;  /* 0x00000000000f79c3 */ /* 0x000e620000002600 */
[----:B------:R-:W-:Y:S02]  /*c0c0*/  ULEA.HI UR7, UR7, -UR10, URZ, 0x7 ;  /* 0x8000000a07077291 */ /* 0x000fe4000f8f38ff */
[----:B------:R-:W-:Y:S01]  /*c0d0*/  ULEA.HI UR6, UR6, UR5, URZ, 0x7 ;  /* 0x0000000506067291 */ /* 0x000fe2000f8f38ff */
[----:B------:R-:W2:Y:S01]  /*c0e0*/  SHFL.IDX PT, R0, R0, RZ, 0x1f ;  /* 0x00001fff00007589 */ /* 0x000ea200000e0000 */
[----:B------:R-:W-:Y:S02]  /*c0f0*/  USHF.R.S32.HI UR5, URZ, 0x1f, UR4 ;  /* 0x0000001fff057899 */ /* 0x000fe40008011404 */
[----:B------:R-:W-:-:S02]  /*c100*/  UISETP.GT.AND UP1, UPT, UR10, URZ, UPT ;  /* 0x000000ff0a00728c */ /* 0x000fc4000bf24270 */
[----:B------:R-:W-:Y:S02]  /*c110*/  ULEA.HI UR4, UR5, UR4, URZ, 0x7 ;  /* 0x0000000405047291 */ /* 0x000fe4000f8f38ff */
[----:B------:R-:W-:Y:S02]  /*c120*/  USHF.R.S32.HI UR5, URZ, 0x7, UR7 ;  /* 0x00000007ff057899 */ /* 0x000fe40008011407 */
[----:B------:R-:W-:Y:S02]  /*c130*/  USHF.R.S32.HI UR4, URZ, 0x7, UR4 ;  /* 0x00000007ff047899 */ /* 0x000fe40008011404 */
[----:B------:R-:W-:Y:S02]  /*c140*/  ULEA.HI.SX32 UR6, UR6, 0x1, 0x19 ;  /* 0x0000000106067891 */ /* 0x000fe4000f8fcaff */
[----:B------:R-:W-:Y:S02]  /*c150*/  UIADD3 UR5, UPT, UPT, -UR5, URZ, URZ ;  /* 0x000000ff05057290 */ /* 0x000fe4000fffe1ff */
[----:B------:R-:W-:-:S04]  /*c160*/  UISETP.LT.AND UP0, UPT, URZ, UR4, UPT ;  /* 0x00000004ff00728c */ /* 0x000fc8000bf01270 */
[----:B------:R-:W-:Y:S01]  /*c170*/  USEL UR4, URZ, UR4, !UP0 ;  /* 0x00000004ff047287 */ /* 0x000fe2000c000000 */
[----:B------:R-:W-:Y:S01]  /*c180*/  @!UP1 UMOV UR6, UR5 ;  /* 0x0000000500069c82 */ /* 0x000fe20008000000 */
[----:B-1----:R-:W-:Y:S02]  /*c190*/  UIMAD.WIDE.U32 UR10, UR15, UR12, UR8 ;  /* 0x0000000c0f0a72a5 */ /* 0x002fe4000f8e0008 */
[----:B------:R-:W-:Y:S02]  /*c1a0*/  UIADD3 UR5, UPT, UPT, UR6, -UR4, URZ ;  /* 0x8000000406057290 */ /* 0x000fe4000fffe0ff */
[----:B------:R-:W-:Y:S02]  /*c1b0*/  UIMAD UR15, UR15, UR13, UR11 ;  /* 0x0000000d0f0f72a4 */ /* 0x000fe4000f8e020b */
[----:B------:R-:W-:Y:S01]  /*c1c0*/  UISETP.GE.AND UP0, UPT, UR5, 0x1, UPT ;  /* 0x000000010500788c */ /* 0x000fe2000bf06270 */
[----:B------:R-:W-:Y:S08]  /*c1d0*/  BAR.SYNC.DEFER_BLOCKING 0x5, 0x1a0 ;  /* 0x0146800000007b1d */ /* 0x000ff00000010000 */
[----:B--2---:R-:W-:Y:S05]  /*c1e0*/  BRA.U !UP0, `(.L_x_141) ;  /* 0x0000000d08a47547 */ /* 0x004fea000b800000 */
[----:B------:R-:W2:Y:S01]  /*c1f0*/  LDL.LU R4, [R1] ;  /* 0x0000000001047983 */ /* 0x000ea20000300800 */
[----:B------:R-:W1:Y:S01]  /*c200*/  S2UR UR7, SR_CgaCtaId ;  /* 0x00000000000779c3 */ /* 0x000e620000008800 */
[----:B------:R-:W-:Y:S01]  /*c210*/  R2UR UR8, R2 ;  /* 0x00000000020872ca */ /* 0x000fe200000e0000 */
[C---:B------:R-:W-:Y:S01]  /*c220*/  IMAD.U32 R70, R3.reuse, 0x10000, RZ ;  /* 0x0001000003467824 */ /* 0x040fe200078e00ff */
[----:B------:R-:W-:Y:S01]  /*c230*/  UMOV UR5, 0x400 ;  /* 0x0000040000057882 */ /* 0x000fe20000000000 */
[----:B------:R-:W-:Y:S01]  /*c240*/  IMAD.SHL.U32 R72, R3, 0x10, RZ ;  /* 0x0000001003487824 */ /* 0x000fe200078e00ff */
[----:B------:R-:W-:Y:S01]  /*c250*/  UIADD3 UR9, UPT, UPT, -UR6, UR4, URZ ;  /* 0x0000000406097290 */ /* 0x000fe2000fffe1ff */
[----:B------:R-:W-:Y:S01]  /*c260*/  IMAD.MOV.U32 R68, RZ, RZ, RZ ;  /* 0x000000ffff447224 */ /* 0x000fe200078e00ff */
[----:B------:R-:W-:Y:S01]  /*c270*/  USHF.L.U32 UR4, UR4, 0xe, URZ ;  /* 0x0000000e04047899 */ /* 0x000fe200080006ff */
[----:B------:R-:W-:Y:S01]  /*c280*/  LOP3.LUT R70, R70, 0x600000, RZ, 0xc0, !PT ;  /* 0x0060000046467812 */ /* 0x000fe200078ec0ff */
[----:B------:R-:W3:Y:S01]  /*c290*/  LDCU.64 UR16, c[0x0][0x488] ;  /* 0x00009100ff1077ac */ /* 0x000ee20008000a00 */
[----:B------:R-:W-:-:S02]  /*c2a0*/  LOP3.LUT R72, R72, 0x7f0, RZ, 0xc0, !PT ;  /* 0x000007f048487812 */ /* 0x000fc400078ec0ff */
[C---:B------:R-:W-:Y:S01]  /*c2b0*/  LOP3.LUT R73, R70.reuse, 0x40, RZ, 0xfc, !PT ;  /* 0x0000004046497812 */ /* 0x040fe200078efcff */
[----:B------:R-:W-:Y:S01]  /*c2c0*/  IMAD.U32 R69, RZ, RZ, UR4 ;  /* 0x00000004ff457e24 */ /* 0x000fe2000f8e00ff */
[----:B------:R-:W-:Y:S01]  /*c2d0*/  LOP3.LUT R70, R70, 0x60, RZ, 0xfc, !PT ;  /* 0x0000006046467812 */ /* 0x000fe200078efcff */
[----:B-1----:R-:W-:-:S04]  /*c2e0*/  ULEA UR7, UR7, UR5, 0x18 ;  /* 0x0000000507077291 */ /* 0x002fc8000f8ec0ff */
[----:B------:R-:W-:Y:S02]  /*c2f0*/  UIADD3 UR13, UPT, UPT, UR7, 0x98, URZ ;  /* 0x00000098070d7890 */ /* 0x000fe4000fffe0ff */
[----:B------:R-:W-:Y:S01]  /*c300*/  VIADD R71, R72, UR7 ;  /* 0x0000000748477c36 */ /* 0x000fe20008000000 */
[----:B------:R-:W-:Y:S02]  /*c310*/  UIADD3 UR14, UPT, UPT, UR7, 0x34800, URZ ;  /* 0x00034800070e7890 */ /* 0x000fe4000fffe0ff */
[----:B------:R-:W-:Y:S02]  /*c320*/  UPRMT UR13, UR8, 0x654, UR13 ;  /* 0x00000654080d7896 */ /* 0x000fe4000800000d */
[----:B------:R-:W-:Y:S01]  /*c330*/  UIADD3 UR12, UPT, UPT, UR7, 0x34800, URZ ;  /* 0x00034800070c7890 */ /* 0x000fe2000fffe0ff */
[----:B------:R-:W-:Y:S01]  /*c340*/  UMOV UR8, 0xb ;  /* 0x0000000b00087882 */ /* 0x000fe20000000000 */
[----:B--2---:R-:W-:-:S05]  /*c350*/  IMAD.SHL.U32 R74, R4, 0x2000, RZ ;  /* 0x00002000044a7824 */ /* 0x004fca00078e00ff */
[----:B---3--:R-:W-:-:S07]  /*c360*/  SHF.R.S32.HI R3, RZ, 0x1f, R74 ;  /* 0x0000001fff037819 */ /* 0x008fce000001144a */
.L_x_151:
[----:B---3--:R-:W-:Y:S02]  /*c370*/  SHF.L.U32 R4, R68, 0x1f, RZ ;  /* 0x0000001f44047819 */ /* 0x008fe400000006ff */
[----:B------:R-:W-:Y:S02]  /*c380*/  R2UR UR4, R73 ;  /* 0x00000000490472ca */ /* 0x000fe400000e0000 */
[----:B-1----:R-:W1:Y:S02]  /*c390*/  SYNCS.PHASECHK.TRANS64.TRYWAIT P0, [UR7+0x90], R4 ;  /* 0x00009004ff0075a7 */ /* 0x002e640008001107 */
[----:B-1----:R-:W-:Y:S11]  /*c3a0*/  @!P0 BRA `(.L_x_142) ;  /* 0x0000002400ac8947 */ /* 0x002ff60003800000 */
.L_x_258:
[----:B------:R-:W-:Y:S01]  /*c3b0*/  LDTM.x32 R36, tmem[UR4] ;  /* 0x00000004002479ee */ /* 0x000fe200082c0000 */
[----:B------:R-:W-:Y:S02]  /*c3c0*/  ELECT P0, URZ, PT ;  /* 0x0000000000ff782f */ /* 0x000fe40003800000 */
[----:B------:R-:W-:Y:S01]  /*c3d0*/  R2UR UR4, R70 ;  /* 0x00000000460472ca */ /* 0x000fe200000e0000 */
[----:B------:R-:W-:-:S04]  /*c3e0*/  UIADD3 UR9, UPT, UPT, UR9, 0x1, URZ ;  /* 0x0000000109097890 */ /* 0x000fc8000fffe0ff */
[----:B------:R-:W-:-:S06]  /*c3f0*/  UISETP.NE.AND UP0, UPT, UR9, URZ, UPT ;  /* 0x000000ff0900728c */ /* 0x000fcc000bf05270 */
[----:B-1----:R-:W-:Y:S02]  /*c400*/  @P0 IMAD.MOV.U32 R2, RZ, RZ, 0x1 ;  /* 0x00000001ff020424 */ /* 0x002fe400078e00ff */
[----:B------:R-:W1:Y:S01]  /*c410*/  LDTM.x32 R4, tmem[UR4] ;  /* 0x00000004000479ee */ /* 0x000e6200082c0000 */
[----:B------:R-:W-:Y:S01]  /*c420*/  NOP ;  /* 0x0000000000007918 */ /* 0x000fe20000000000 */
[----:B-1----:R-:W-:Y:S01]  /*c430*/  NOP ;  /* 0x0000000000007918 */ /* 0x002fe20000000000 */
[----:B------:R1:W-:Y:S01]  /*c440*/  @P0 SYNCS.ARRIVE.TRANS64.RED.ART0 RZ, [UR13], R2 ;  /* 0x00000002ffff09a7 */ /* 0x0003e2000850040d */
[----:B------:R2:W-:Y:S01]  /*c450*/  STS.128 [R72+UR7+0x34800], R36 ;  /* 0x0348002448007988 */ /* 0x0005e20008000c07 */
[----:B------:R-:W-:-:S03]  /*c460*/  IADD3 R75, P1, P0, R74, UR10, R69 ;  /* 0x0000000a4a4b7c10 */ /* 0x000fc6000f83e045 */
[----:B------:R2:W-:Y:S01]  /*c470*/  STS.128 [R72+UR7+0x35000], R40 ;  /* 0x0350002848007988 */ /* 0x0005e20008000c07 */
[----:B------:R3:W-:Y:S06]  /*c480*/  MEMBAR.ALL.CTA ;  /* 0x0000000000007992 */ /* 0x0007ec0000008000 */
[----:B---3--:R-:W3:Y:S01]  /*c490*/  FENCE.VIEW.ASYNC.S ;  /* 0x00000000000073c6 */ /* 0x008ee20000000000 */
[----:B-1----:R-:W-:-:S04]  /*c4a0*/  SHF.R.S32.HI R2, RZ, 0x1f, R69 ;  /* 0x0000001fff027819 */ /* 0x002fc80000011445 */
[----:B------:R-:W-:Y:S01]  /*c4b0*/  IADD3.X R2, PT, PT, R3, UR15, R2, P1, P0 ;  /* 0x0000000f03027c10 */ /* 0x000fe20008fe0402 */
[----:B---3--:R-:W-:Y:S01]  /*c4c0*/  BAR.SYNC.DEFER_BLOCKING 0x4, 0x80 ;  /* 0x0102000000007b1d */ /* 0x008fe20000010000 */
[----:B------:R-:W-:Y:S02]  /*c4d0*/  ISETP.NE.AND P1, PT, R0, RZ, PT ;  /* 0x000000ff0000720c */ /* 0x000fe40003f25270 */
[----:B------:R-:W-:-:S04]  /*c4e0*/  LEA R76, P0, R75, UR16, 0x2 ;  /* 0x000000104b4c7c11 */ /* 0x000fc8000f8010ff */
[----:B------:R-:W-:-:S07]  /*c4f0*/  LEA.HI.X R77, R75, UR17, R2, 0x2, P0 ;  /* 0x000000114b4d7c11 */ /* 0x000fce00080f1402 */
[----:B--2---:R-:W-:Y:S05]  /*c500*/  @P1 BRA `(.L_x_143) ;  /* 0x00000000001c1947 */ /* 0x004fea0003800000 */
[----:B------:R-:W-:-:S13]  /*c510*/  ELECT P0, URZ, PT ;  /* 0x0000000000ff782f */ /* 0x000fda0003800000 */
[----:B------:R-:W-:Y:S01]  /*c520*/  @P0 R2UR.BROADCAST UR4, R76 ;  /* 0x000000004c0402ca */ /* 0x000fe200008e0000 */
[----:B------:R-:W-:Y:S01]  /*c530*/  UMOV UR6, 0x100 ;  /* 0x0000010000067882 */ /* 0x000fe20000000000 */
[----:B------:R-:W-:-:S13]  /*c540*/  @P0 R2UR.BROADCAST UR5, R77 ;  /* 0x000000004d0502ca */ /* 0x000fda00008e0000 */
[----:B------:R1:W-:Y:S01]  /*c550*/  UBLKRED.G.S.ADD.F32.RN [UR4], [UR14], UR6 ;  /* 0x000000040e0073bb */ /* 0x0003e200080a0406 */
[----:B------:R0:W-:Y:S01]  /*c560*/  UTMACMDFLUSH ;  /* 0x00000000000079b7 */ /* 0x0001e20000000000 */
[----:B-1----:R-:W-:-:S04]  /*c570*/  DEPBAR.LE SB0, 0x3 ;  /* 0x000080c00000791a */ /* 0x002fc80000000000 */
.L_x_143:
[----:B------:R-:W-:Y:S01]  /*c580*/  UIADD3 UR5, UPT, UPT, UR8, -0x6, URZ ;  /* 0xfffffffa08057890 */ /* 0x000fe2000fffe0ff */
[----:B------:R-:W-:Y:S03]  /*c590*/  BAR.SYNC.DEFER_BLOCKING 0x4, 0x80 ;  /* 0x0102000000007b1d */ /* 0x000fe60000010000 */
[----:B------:R-:W-:-:S04]  /*c5a0*/  USHF.R.S32.HI UR4, URZ, 0x1f, UR5 ;  /* 0x0000001fff047899 */ /* 0x000fc80008011405 */
[----:B------:R-:W-:-:S04]  /*c5b0*/  ULEA.HI UR4, UR4, UR5, URZ, 0x2 ;  /* 0x0000000504047291 */ /* 0x000fc8000f8f10ff */
[----:B------:R-:W-:-:S04]  /*c5c0*/  ULOP3.LUT UR4, UR4, 0xfffffffc, URZ, 0xc0, !UPT ;  /* 0xfffffffc04047892 */ /* 0x000fc8000f8ec0ff */
[----:B------:R-:W-:-:S06]  /*c5d0*/  UIADD3 UR4, UPT, UPT, UR5, -UR4, URZ ;  /* 0x8000000405047290 */ /* 0x000fcc000fffe0ff */
[----:B------:R-:W-:-:S04]  /*c5e0*/  MOV R2, UR4 ;  /* 0x0000000400027c02 */ /* 0x000fc80008000f00 */
[----:B------:R-:W-:-:S05]  /*c5f0*/  LEA R2, R2, R71, 0xc ;  /* 0x0000004702027211 */ /* 0x000fca00078e60ff */
[----:B------:R1:W-:Y:S04]  /*c600*/  STS.128 [R2+0x34800], R44 ;  /* 0x0348002c02007388 */ /* 0x0003e80000000c00 */
[----:B------:R1:W-:Y:S01]  /*c610*/  STS.128 [R2+0x35000], R48 ;  /* 0x0350003002007388 */ /* 0x0003e20000000c00 */
[----:B------:R2:W-:Y:S06]  /*c620*/  MEMBAR.ALL.CTA ;  /* 0x0000000000007992 */ /* 0x0005ec0000008000 */
[----:B--2---:R-:W2:Y:S02]  /*c630*/  FENCE.VIEW.ASYNC.S ;  /* 0x00000000000073c6 */ /* 0x004ea40000000000 */
[----:B--2---:R-:W-:Y:S06]  /*c640*/  BAR.SYNC.DEFER_BLOCKING 0x4, 0x80 ;  /* 0x0102000000007b1d */ /* 0x004fec0000010000 */
[----:B------:R-:W-:Y:S05]  /*c650*/  @P1 BRA `(.L_x_144) ;  /* 0x00000000002c1947 */ /* 0x000fea0003800000 */
[----:B------:R-:W-:Y:S01]  /*c660*/  ELECT P2, URZ, PT ;  /* 0x0000000000ff782f */ /* 0x000fe20003840000 */
[----:B------:R-:W-:Y:S01]  /*c670*/  ULEA UR6, UR4, UR7, 0xc ;  /* 0x0000000704067291 */ /* 0x000fe2000f8e60ff */
[----:B------:R-:W-:-:S03]  /*c680*/  UMOV UR18, 0x100 ;  /* 0x0000010000127882 */ /* 0x000fc60000000000 */
[----:B------:R-:W-:-:S08]  /*c690*/  UIADD3 UR6, UPT, UPT, UR6, 0x34800, URZ ;  /* 0x0003480006067890 */ /* 0x000fd0000fffe0ff */
[----:B------:R-:W-:-:S04]  /*c6a0*/  @P2 IADD3 R36, P0, PT, R76, 0x1000, RZ ;  /* 0x000010004c242810 */ /* 0x000fc80007f1e0ff */
[----:B------:R-:W-:Y:S01]  /*c6b0*/  @P2 R2UR.BROADCAST UR4, R36 ;  /* 0x00000000240422ca */ /* 0x000fe200008e0000 */
[----:B------:R-:W-:-:S05]  /*c6c0*/  @P2 IMAD.X R37, RZ, RZ, R77, P0 ;  /* 0x000000ffff252224 */ /* 0x000fca00000e064d */
[----:B------:R-:W-:-:S13]  /*c6d0*/  @P2 R2UR.BROADCAST UR5, R37 ;  /* 0x00000000250522ca */ /* 0x000fda00008e0000 */
[----:B------:R2:W-:Y:S01]  /*c6e0*/  UBLKRED.G.S.ADD.F32.RN [UR4], [UR6], UR18 ;  /* 0x00000004060073bb */ /* 0x0005e200080a0412 */
[----:B------:R0:W-:Y:S01]  /*c6f0*/  UTMACMDFLUSH ;  /* 0x00000000000079b7 */ /* 0x0001e20000000000 */
[----:B--2---:R-:W-:-:S04]  /*c700*/  DEPBAR.LE SB0, 0x3 ;  /* 0x000080c00000791a */ /* 0x004fc80000000000 */
.L_x_144:
[----:B------:R-:W-:Y:S01]  /*c710*/  UIADD3 UR5, UPT, UPT, UR8, -0x5, URZ ;  /* 0xfffffffb08057890 */ /* 0x000fe2000fffe0ff */
[----:B------:R-:W-:Y:S03]  /*c720*/  BAR.SYNC.DEFER_BLOCKING 0x4, 0x80 ;  /* 0x0102000000007b1d */ /* 0x000fe60000010000 */
[----:B------:R-:W-:-:S04]  /*c730*/  USHF.R.S32.HI UR4, URZ, 0x1f, UR5 ;  /* 0x0000001fff047899 */ /* 0x000fc80008011405 */
[----:B------:R-:W-:-:S04]  /*c740*/  ULEA.HI UR4, UR4, UR5, URZ, 0x2 ;  /* 0x0000000504047291 */ /* 0x000fc8000f8f10ff */
[----:B------:R-:W-:-:S04]  /*c750*/  ULOP3.LUT UR4, UR4, 0xfffffffc, URZ, 0xc0, !UPT ;  /* 0xfffffffc04047892 */ /* 0x000fc8000f8ec0ff */
[----:B------:R-:W-:-:S06]  /*c760*/  UIADD3 UR4, UPT, UPT, UR5, -UR4, URZ ;  /* 0x8000000405047290 */ /* 0x000fcc000fffe0ff */
[----:B-1----:R-:W-:-:S04]  /*c770*/  MOV R2, UR4 ;  /* 0x0000000400027c02 */ /* 0x002fc80008000f00 */
        /* <DEDUP_REMOVED lines=18> */
.L_x_145:
        /* <DEDUP_REMOVED lines=21> */
[----:B------:R-:W-:Y:S02]  /*c9f0*/  @P2 R2UR.BROADCAST UR5, R37 ;  /* 0x00000000250522ca */ /* 0x000fe400008e0000 */
[----:B------:R-:W-:-:S11]  /*ca00*/  ELECT P2, URZ, PT ;  /* 0x0000000000ff782f */ /* 0x000fd60003840000 */
[----:B------:R2:W-:Y:S02]  /*ca10*/  UBLKRED.G.S.ADD.F32.RN [UR4], [UR6], UR18 ;  /* 0x00000004060073bb */ /* 0x0005e400080a0412 */
[----:B------:R-:W-:-:S05]  /*ca20*/  @P2 IADD3 R36, P0, PT, R76, 0x4000, RZ ;  /* 0x000040004c242810 */ /* 0x000fca0007f1e0ff */
[----:B------:R-:W-:Y:S01]  /*ca30*/  @P2 IMAD.X R37, RZ, RZ, R77, P0 ;  /* 0x000000ffff252224 */ /* 0x000fe200000e064d */
[----:B------:R0:W-:Y:S01]  /*ca40*/  UTMACMDFLUSH ;  /* 0x00000000000079b7 */ /* 0x0001e20000000000 */
[----:B--2---:R-:W-:Y:S01]  /*ca50*/  @P2 R2UR.BROADCAST UR4, R36 ;  /* 0x00000000240422ca */ /* 0x004fe200008e0000 */
[----:B------:R-:W-:Y:S02]  /*ca60*/  UMOV UR6, 0x100 ;  /* 0x0000010000067882 */ /* 0x000fe40000000000 */
[----:B------:R-:W-:Y:S01]  /*ca70*/  @P2 R2UR.BROADCAST UR5, R37 ;  /* 0x00000000250522ca */ /* 0x000fe200008e0000 */
[----:B------:R-:W-:-:S04]  /*ca80*/  DEPBAR.LE SB0, 0x3 ;  /* 0x000080c00000791a */ /* 0x000fc80000000000 */
[----:B------:R-:W-:Y:S06]  /*ca90*/  BAR.SYNC.DEFER_BLOCKING 0x4, 0x80 ;  /* 0x0102000000007b1d */ /* 0x000fec0000010000 */
[----:B------:R2:W-:Y:S04]  /*caa0*/  STS.128 [R72+UR7+0x34800], R4 ;  /* 0x0348000448007988 */ /* 0x0005e80008000c07 */
[----:B------:R2:W-:Y:S01]  /*cab0*/  STS.128 [R72+UR7+0x35000], R8 ;  /* 0x0350000848007988 */ /* 0x0005e20008000c07 */
[----:B------:R3:W-:Y:S06]  /*cac0*/  MEMBAR.ALL.CTA ;  /* 0x0000000000007992 */ /* 0x0007ec0000008000 */
[----:B---3--:R-:W3:Y:S02]  /*cad0*/  FENCE.VIEW.ASYNC.S ;  /* 0x00000000000073c6 */ /* 0x008ee40000000000 */
[----:B---3--:R-:W-:Y:S06]  /*cae0*/  BAR.SYNC.DEFER_BLOCKING 0x4, 0x80 ;  /* 0x0102000000007b1d */ /* 0x008fec0000010000 */
[----:B------:R2:W-:Y:S01]  /*caf0*/  UBLKRED.G.S.ADD.F32.RN [UR4], [UR12], UR6 ;  /* 0x000000040c0073bb */ /* 0x0005e200080a0406 */
[----:B------:R0:W-:Y:S01]  /*cb00*/  UTMACMDFLUSH ;  /* 0x00000000000079b7 */ /* 0x0001e20000000000 */
[----:B------:R-:W-:-:S04]  /*cb10*/  DEPBAR.LE SB0, 0x3 ;  /* 0x000080c00000791a */ /* 0x000fc80000000000 */
[----:B------:R-:W-:Y:S05]  /*cb20*/  BRA `(.L_x_147) ;  /* 0x0000000000187947 */ /* 0x000fea0003800000 */
.L_x_146:
[----:B------:R-:W-:Y:S06]  /*cb30*/  BAR.SYNC.DEFER_BLOCKING 0x4, 0x80 ;  /* 0x0102000000007b1d */ /* 0x000fec0000010000 */
[----:B------:R3:W-:Y:S04]  /*cb40*/  STS.128 [R72+UR7+0x34800], R4 ;  /* 0x0348000448007988 */ /* 0x0007e80008000c07 */
[----:B------:R3:W-:Y:S01]  /*cb50*/  STS.128 [R72+UR7+0x35000], R8 ;  /* 0x0350000848007988 */ /* 0x0007e20008000c07 */
[----:B------:R2:W-:Y:S06]  /*cb60*/  MEMBAR.ALL.CTA ;  /* 0x0000000000007992 */ /* 0x0005ec0000008000 */
[----:B--2---:R-:W2:Y:S02]  /*cb70*/  FENCE.VIEW.ASYNC.S ;  /* 0x00000000000073c6 */ /* 0x004ea40000000000 */
[----:B--2---:R-:W-:Y:S06]  /*cb80*/  BAR.SYNC.DEFER_BLOCKING 0x4, 0x80 ;  /* 0x0102000000007b1d */ /* 0x004fec0000010000 */
.L_x_147:
[----:B--2---:R-:W-:Y:S01]  /*cb90*/  UIADD3 UR5, UPT, UPT, UR8, -0x2, URZ ;  /* 0xfffffffe08057890 */ /* 0x004fe2000fffe0ff */
        /* <DEDUP_REMOVED lines=17> */
[----:B---3--:R-:W-:-:S04]  /*ccb0*/  @P2 IADD3 R4, P0, PT, R76, 0x5000, RZ ;  /* 0x000050004c042810 */ /* 0x008fc80007f1e0ff */
[----:B------:R-:W-:Y:S01]  /*ccc0*/  @P2 R2UR.BROADCAST UR4, R4 ;  /* 0x00000000040422ca */ /* 0x000fe200008e0000 */
[----:B------:R-:W-:-:S05]  /*ccd0*/  @P2 IMAD.X R5, RZ, RZ, R77, P0 ;  /* 0x000000ffff052224 */ /* 0x000fca00000e064d */
[----:B------:R-:W-:-:S13]  /*cce0*/  @P2 R2UR.BROADCAST UR5, R5 ;  /* 0x00000000050522ca */ /* 0x000fda00008e0000 */
[----:B------:R2:W-:Y:S01]  /*ccf0*/  UBLKRED.G.S.ADD.F32.RN [UR4], [UR6], UR18 ;  /* 0x00000004060073bb */ /* 0x0005e200080a0412 */
[----:B------:R0:W-:Y:S01]  /*cd00*/  UTMACMDFLUSH ;  /* 0x00000000000079b7 */ /* 0x0001e20000000000 */
[----:B--2---:R-:W-:-:S04]  /*cd10*/  DEPBAR.LE SB0, 0x3 ;  /* 0x000080c00000791a */ /* 0x004fc80000000000 */
.L_x_148:
        /* <DEDUP_REMOVED lines=25> */
.L_x_149:
[----:B------:R-:W-:Y:S01]  /*ceb0*/  USHF.R.S32.HI UR4, URZ, 0x1f, UR8 ;  /* 0x0000001fff047899 */ /* 0x000fe20008011408 */
[----:B------:R-:W-:Y:S03]  /*cec0*/  BAR.SYNC.DEFER_BLOCKING 0x4, 0x80 ;  /* 0x0102000000007b1d */ /* 0x000fe60000010000 */
[----:B------:R-:W-:-:S04]  /*ced0*/  ULEA.HI UR4, UR4, UR8, URZ, 0x2 ;  /* 0x0000000804047291 */ /* 0x000fc8000f8f10ff */
[----:B------:R-:W-:-:S04]  /*cee0*/  ULOP3.LUT UR4, UR4, 0xfffffffc, URZ, 0xc0, !UPT ;  /* 0xfffffffc04047892 */ /* 0x000fc8000f8ec0ff */
[----:B------:R-:W-:-:S06]  /*cef0*/  UIADD3 UR4, UPT, UPT, -UR4, UR8, URZ ;  /* 0x0000000804047290 */ /* 0x000fcc000fffe1ff */
        /* <DEDUP_REMOVED lines=19> */
.L_x_150:
[----:B------:R-:W-:Y:S01]  /*d030*/  BAR.SYNC.DEFER_BLOCKING 0x4, 0x80 ;  /* 0x0102000000007b1d */ /* 0x000fe20000010000 */
[----:B------:R-:W-:Y:S01]  /*d040*/  IADD3 R69, PT, PT, R69, 0x4000, RZ ;  /* 0x0000400045457810 */ /* 0x000fe20007ffe0ff */
[----:B------:R-:W-:Y:S01]  /*d050*/  UIADD3 UR8, UPT, UPT, UR8, 0x8, URZ ;  /* 0x0000000808087890 */ /* 0x000fe2000fffe0ff */
[----:B------:R-:W-:-:S03]  /*d060*/  LOP3.LUT R68, R68, 0x1, RZ, 0x3c, !PT ;  /* 0x0000000144447812 */ /* 0x000fc600078e3cff */
[----:B------:R-:W-:Y:S08]  /*d070*/  BRA.U UP0, `(.L_x_151) ;  /* 0xfffffff100bc7547 */ /* 0x000ff0000b83ffff */
.L_x_141:
[----:B------:R-:W-:-:S13]  /*d080*/  ISETP.NE.AND P0, PT, R0, RZ, PT ;  /* 0x000000ff0000720c */ /* 0x000fda0003f05270 */
[----:B------:R-:W-:Y:S05]  /*d090*/  @P0 BRA `(.L_x_152) ;  /* 0x0000000000040947 */ /* 0x000fea0003800000 */
[----:B------:R-:W-:-:S04]  /*d0a0*/  DEPBAR.LE SB0, 0x0 ;  /* 0x000080000000791a */ /* 0x000fc80000000000 */
.L_x_152:
[----:B------:R-:W-:Y:S06]  /*d0b0*/  BAR.SYNC.DEFER_BLOCKING 0x4, 0x80 ;  /* 0x0102000000007b1d */ /* 0x000fec0000010000 */
[----:B------:R-:W-:-:S04]  /*d0c0*/  DEPBAR.LE SB0, 0x0 ;  /* 0x000080000000791a */ /* 0x000fc80000000000 */
[----:B------:R-:W-:Y:S06]  /*d0d0*/  BAR.ARV 0x5, 0x1a0 ;  /* 0x0146800000007b1d */ /* 0x000fec0000002000 */
[----:B------:R-:W-:Y:S05]  /*d0e0*/  BRA `(.L_x_153) ;  /* 0x0000000000347947 */ /* 0x000fea0003800000 */
.L_x_139:
[----:B------:R-:W-:Y:S05]  /*d0f0*/  BRA.U !UP6, `(.L_x_154) ;  /* 0x000000010e2c7547 */ /* 0x000fea000b800000 */
[----:B------:R-:W3:Y:S01]  /*d100*/  S2UR UR4, SR_CgaCtaId ;  /* 0x00000000000479c3 */ /* 0x000ee20000008800 */
[----:B------:R-:W-:Y:S01]  /*d110*/  UMOV UR6, 0x400 ;  /* 0x0000040000067882 */ /* 0x000fe20000000000 */
[----:B------:R-:W-:Y:S01]  /*d120*/  UMOV UR5, 0x20 ;  /* 0x0000002000057882 */ /* 0x000fe20000000000 */
[----:B------:R-:W-:Y:S01]  /*d130*/  ELECT P0, URZ, PT ;  /* 0x0000000000ff782f */ /* 0x000fe20003800000 */
[----:B---3--:R-:W-:Y:S02]  /*d140*/  ULEA UR6, UR4, UR6, 0x18 ;  /* 0x0000000604067291 */ /* 0x008fe4000f8ec0ff */
[----:B------:R-:W-:-:S04]  /*d150*/  UIADD3 UR4, UPT, UPT, -UR5, 0x100000, URZ ;  /* 0x0010000005047890 */ /* 0x000fc8000fffe1ff */
[----:B------:R-:W-:Y:S02]  /*d160*/  USHF.L.U32 UR5, UR4, 0xb, URZ ;  /* 0x0000000b04057899 */ /* 0x000fe400080006ff */
[----:B------:R-:W-:Y:S01]  /*d170*/  USHF.L.U32 UR4, UR4, 0x1, URZ ;  /* 0x0000000104047899 */ /* 0x000fe200080006ff */
[----:B------:R-:W3:Y:S11]  /*d180*/  FENCE.VIEW.ASYNC.S ;  /* 0x00000000000073c6 */ /* 0x000ef60000000000 */
[----:B---3--:R3:W1:Y:S01]  /*d190*/  SYNCS.EXCH.64 URZ, [UR6+0x128], UR4 ;  /* 0x0001280406ff75b2 */ /* 0x0086620008000100 */
[----:B------:R-:W-:Y:S01]  /*d1a0*/  NOP ;  /* 0x0000000000007918 */ /* 0x000fe20000000000 */
.L_x_154:
[----:B------:R-:W-:Y:S01]  /*d1b0*/  NOP ;  /* 0x0000000000007918 */ /* 0x000fe20000000000 */
.L_x_153:
[----:B------:R-:W-:Y:S05]  /*d1c0*/  BRA.U !UP6, `(.L_x_155) ;  /* 0x000000010e2c7547 */ /* 0x000fea000b800000 */
[----:B---3--:R-:W3:Y:S01]  /*d1d0*/  S2UR UR4, SR_CgaCtaId ;  /* 0x00000000000479c3 */ /* 0x008ee20000008800 */
        /* <DEDUP_REMOVED lines=8> */
[----:B---3--:R3:W2:Y:S01]  /*d260*/  SYNCS.EXCH.64 URZ, [UR6+0x128], UR4 ;  /* 0x0001280406ff75b2 */ /* 0x0086a20008000100 */
[----:B------:R-:W-:Y:S01]  /*d270*/  NOP ;  /* 0x0000000000007918 */ /* 0x000fe20000000000 */
.L_x_155:
[----:B------:R-:W-:Y:S01]  /*d280*/  NOP ;  /* 0x0000000000007918 */ /* 0x000fe20000000000 */
[----:B---3--:R-:W-:Y:S05]  /*d290*/  EXIT ;  /* 0x000000000000794d */ /* 0x008fea0003800000 */
.L_x_36:
[----:B-1----:R1:W2:Y:S02]  /*d2a0*/  SYNCS.PHASECHK.TRANS64.TRYWAIT P0, [R6+URZ+0x158], RZ ;  /* 0x000158ff060075a7 */ /* 0x0022a400080011ff */
[----:B--2---:R-:W-:Y:S05]  /*d2b0*/  @!P0 NANOSLEEP.SYNCS 0x989680 ;  /* 0x009896800000895d */ /* 0x004fea0003900000 */
[----:B------:R-:W2:Y:S02]  /*d2c0*/  @!P0 SYNCS.PHASECHK.TRANS64 P0, [R6+URZ+0x158], RZ ;  /* 0x000158ff060085a7 */ /* 0x000ea400080010ff */
[----:B--2---:R-:W-:Y:S05]  /*d2d0*/  @!P0 BRA `(.L_x_36) ;  /* 0xfffffffc00f08947 */ /* 0x004fea000383ffff */
[----:B------:R-:W-:Y:S05]  /*d2e0*/  BRA `(.L_x_156) ;  /* 0xffffff4000887947 */ /* 0x000fea000383ffff */
.L_x_37:
[----:B------:R-:W-:Y:S02]  /*d2f0*/  MOV R10, 0x80000000 ;  /* 0x80000000000a7802 */ /* 0x000fe40000000f00 */
[----:B------:R-:W-:-:S07]  /*d300*/  MOV R11, 0x80000000 ;  /* 0x80000000000b7802 */ /* 0x000fce0000000f00 */
.L_x_157:
[----:B--2---:R2:W3:Y:S02]  /*d310*/  SYNCS.PHASECHK.TRANS64.TRYWAIT P0, [R6+URZ+0x158], R11 ;  /* 0x0001580b060075a7 */ /* 0x0044e400080011ff */
[----:B---3--:R-:W-:Y:S05]  /*d320*/  @!P0 NANOSLEEP.SYNCS 0x989680 ;  /* 0x009896800000895d */ /* 0x008fea0003900000 */
[----:B------:R-:W3:Y:S02]  /*d330*/  @!P0 SYNCS.PHASECHK.TRANS64 P0, [R6+URZ+0x158], R11 ;  /* 0x0001580b060085a7 */ /* 0x000ee400080010ff */
[----:B---3--:R-:W-:Y:S05]  /*d340*/  @!P0 BRA `(.L_x_157) ;  /* 0xfffffffc00f08947 */ /* 0x008fea000383ffff */
[----:B------:R-:W-:Y:S05]  /*d350*/  BRA `(.L_x_158) ;  /* 0xffffff4000847947 */ /* 0x000fea000383ffff */
.L_x_38:
[----:B---3--:R3:W4:Y:S02]  /*d360*/  SYNCS.PHASECHK.TRANS64.TRYWAIT P0, [R6+URZ+0x158], RZ ;  /* 0x000158ff060075a7 */ /* 0x00872400080011ff */
[----:B----4-:R-:W-:Y:S05]  /*d370*/  @!P0 NANOSLEEP.SYNCS 0x989680 ;  /* 0x009896800000895d */ /* 0x010fea0003900000 */
[----:B------:R-:W4:Y:S02]  /*d380*/  @!P0 SYNCS.PHASECHK.TRANS64 P0, [R6+URZ+0x158], RZ ;  /* 0x000158ff060085a7 */ /* 0x000f2400080010ff */
[----:B----4-:R-:W-:Y:S05]  /*d390*/  @!P0 BRA `(.L_x_38) ;  /* 0xfffffffc00f08947 */ /* 0x010fea000383ffff */
[----:B------:R-:W-:Y:S05]  /*d3a0*/  BRA `(.L_x_159) ;  /* 0xffffff4000847947 */ /* 0x000fea000383ffff */
.L_x_39:
[----:B------:R-:W-:Y:S01]  /*d3b0*/  HFMA2 R10, -RZ, RZ, -0.0 , 0 ;  /* 0x80000000ff0a7431 */ /* 0x000fe200000001ff */
[----:B--2---:R-:W-:-:S07]  /*d3c0*/  MOV R11, 0x80000000 ;  /* 0x80000000000b7802 */ /* 0x004fce0000000f00 */
.L_x_160:
[----:B--2---:R2:W4:Y:S02]  /*d3d0*/  SYNCS.PHASECHK.TRANS64.TRYWAIT P0, [R6+URZ+0x158], R11 ;  /* 0x0001580b060075a7 */ /* 0x00452400080011ff */
[----:B----4-:R-:W-:Y:S05]  /*d3e0*/  @!P0 NANOSLEEP.SYNCS 0x989680 ;  /* 0x009896800000895d */ /* 0x010fea0003900000 */
[----:B------:R-:W4:Y:S02]  /*d3f0*/  @!P0 SYNCS.PHASECHK.TRANS64 P0, [R6+URZ+0x158], R11 ;  /* 0x0001580b060085a7 */ /* 0x000f2400080010ff */
[----:B----4-:R-:W-:Y:S05]  /*d400*/  @!P0 BRA `(.L_x_160) ;  /* 0xfffffffc00f08947 */ /* 0x010fea000383ffff */
[----:B------:R-:W-:Y:S05]  /*d410*/  BRA `(.L_x_161) ;  /* 0xffffff4000847947 */ /* 0x000fea000383ffff */
.L_x_41:
[----:B------:R-:W-:-:S07]  /*d420*/  MOV R10, R11 ;  /* 0x0000000b000a7202 */ /* 0x000fce0000000f00 */
.L_x_162:
[----:B--2---:R2:W4:Y:S02]  /*d430*/  SYNCS.PHASECHK.TRANS64.TRYWAIT P0, [R6+URZ+0x158], R11 ;  /* 0x0001580b060075a7 */ /* 0x00452400080011ff */
[----:B----4-:R-:W-:Y:S05]  /*d440*/  @!P0 NANOSLEEP.SYNCS 0x989680 ;  /* 0x009896800000895d */ /* 0x010fea0003900000 */
[----:B------:R-:W4:Y:S02]  /*d450*/  @!P0 SYNCS.PHASECHK.TRANS64 P0, [R6+URZ+0x158], R11 ;  /* 0x0001580b060085a7 */ /* 0x000f2400080010ff */
[----:B----4-:R-:W-:Y:S05]  /*d460*/  @!P0 BRA `(.L_x_162) ;  /* 0xfffffffc00f08947 */ /* 0x010fea000383ffff */
[----:B------:R-:W-:Y:S05]  /*d470*/  BRA `(.L_x_163) ;  /* 0xffffff4000987947 */ /* 0x000fea000383ffff */
.L_x_44:
[----:B------:R-:W-:Y:S01]  /*d480*/  HFMA2 R8, -RZ, RZ, -0.0 , 0 ;  /* 0x80000000ff087431 */ /* 0x000fe200000001ff */
[----:B------:R-:W-:Y:S02]  /*d490*/  MOV R5, UR4 ;  /* 0x0000000400057c02 */ /* 0x000fe40008000f00 */
[----:B------:R-:W-:-:S07]  /*d4a0*/  MOV R9, 0x80000000 ;  /* 0x8000000000097802 */ /* 0x000fce0000000f00 */
.L_x_164:
[----:B-1----:R1:W2:Y:S02]  /*d4b0*/  SYNCS.PHASECHK.TRANS64.TRYWAIT P0, [R5+URZ+0x8], R9 ;  /* 0x00000809050075a7 */ /* 0x0022a400080011ff */
[----:B--2---:R-:W-:Y:S05]  /*d4c0*/  @!P0 NANOSLEEP.SYNCS 0x989680 ;  /* 0x009896800000895d */ /* 0x004fea0003900000 */
[----:B------:R-:W2:Y:S02]  /*d4d0*/  @!P0 SYNCS.PHASECHK.TRANS64 P0, [R5+URZ+0x8], R9 ;  /* 0x00000809050085a7 */ /* 0x000ea400080010ff */
[----:B--2---:R-:W-:Y:S05]  /*d4e0*/  @!P0 BRA `(.L_x_164) ;  /* 0xfffffffc00f08947 */ /* 0x004fea000383ffff */
[----:B------:R-:W-:Y:S05]  /*d4f0*/  BRA `(.L_x_165) ;  /* 0xffffff4400907947 */ /* 0x000fea000383ffff */
.L_x_46:
[----:B------:R-:W-:Y:S01]  /*d500*/  HFMA2 R8, -RZ, RZ, -0.0 , 0 ;  /* 0x80000000ff087431 */ /* 0x000fe200000001ff */
[----:B------:R-:W-:Y:S02]  /*d510*/  MOV R5, UR4 ;  /* 0x0000000400057c02 */ /* 0x000fe40008000f00 */
[----:B------:R-:W-:-:S07]  /*d520*/  MOV R9, 0x80000000 ;  /* 0x8000000000097802 */ /* 0x000fce0000000f00 */
.L_x_166:
[----:B-1----:R1:W2:Y:S02]  /*d530*/  SYNCS.PHASECHK.TRANS64.TRYWAIT P0, [R5+URZ+0x28], R9 ;  /* 0x00002809050075a7 */ /* 0x0022a400080011ff */
[----:B--2---:R-:W-:Y:S05]  /*d540*/  @!P0 NANOSLEEP.SYNCS 0x989680 ;  /* 0x009896800000895d */ /* 0x004fea0003900000 */
[----:B------:R-:W2:Y:S02]  /*d550*/  @!P0 SYNCS.PHASECHK.TRANS64 P0, [R5+URZ+0x28], R9 ;  /* 0x00002809050085a7 */ /* 0x000ea400080010ff */
[----:B--2---:R-:W-:Y:S05]  /*d560*/  @!P0 BRA `(.L_x_166) ;  /* 0xfffffffc00f08947 */ /* 0x004fea000383ffff */
[----:B------:R-:W-:Y:S05]  /*d570*/  BRA `(.L_x_167) ;  /* 0xffffff4400d47947 */ /* 0x000fea000383ffff */
.L_x_47:
[----:B------:R-:W-:Y:S01]  /*d580*/  HFMA2 R8, -RZ, RZ, -0.0 , 0 ;  /* 0x80000000ff087431 */ /* 0x000fe200000001ff */
[----:B------:R-:W-:Y:S02]  /*d590*/  MOV R5, UR4 ;  /* 0x0000000400057c02 */ /* 0x000fe40008000f00 */
[----:B------:R-:W-:-:S07]  /*d5a0*/  MOV R9, 0x80000000 ;  /* 0x8000000000097802 */ /* 0x000fce0000000f00 */
.L_x_168:
[----:B-1----:R1:W2:Y:S02]  /*d5b0*/  SYNCS.PHASECHK.TRANS64.TRYWAIT P0, [R5+URZ+0x18], R9 ;  /* 0x00001809050075a7 */ /* 0x0022a400080011ff */
[----:B--2---:R-:W-:Y:S05]  /*d5c0*/  @!P0 NANOSLEEP.SYNCS 0x989680 ;  /* 0x009896800000895d */ /* 0x004fea0003900000 */
[----:B------:R-:W2:Y:S02]  /*d5d0*/  @!P0 SYNCS.PHASECHK.TRANS64 P0, [R5+URZ+0x18], R9 ;  /* 0x00001809050085a7 */ /* 0x000ea400080010ff */
[----:B--2---:R-:W-:Y:S05]  /*d5e0*/  @!P0 BRA `(.L_x_168) ;  /* 0xfffffffc00f08947 */ /* 0x004fea000383ffff */
[----:B------:R-:W-:Y:S05]  /*d5f0*/  BRA `(.L_x_169) ;  /* 0xffffff4800887947 */ /* 0x000fea000383ffff */
.L_x_49:
[----:B------:R-:W-:Y:S01]  /*d600*/  HFMA2 R8, -RZ, RZ, -0.0 , 0 ;  /* 0x80000000ff087431 */ /* 0x000fe200000001ff */
[----:B-12---:R-:W-:Y:S02]  /*d610*/  MOV R5, UR4 ;  /* 0x0000000400057c02 */ /* 0x006fe40008000f00 */
[----:B------:R-:W-:-:S07]  /*d620*/  MOV R9, 0x80000000 ;  /* 0x8000000000097802 */ /* 0x000fce0000000f00 */
.L_x_170:
[----:B-1----:R1:W2:Y:S02]  /*d630*/  SYNCS.PHASECHK.TRANS64.TRYWAIT P0, [R5+URZ+0x38], R9 ;  /* 0x00003809050075a7 */ /* 0x0022a400080011ff */
[----:B--2---:R-:W-:Y:S05]  /*d640*/  @!P0 NANOSLEEP.SYNCS 0x989680 ;  /* 0x009896800000895d */ /* 0x004fea0003900000 */
[----:B------:R-:W2:Y:S02]  /*d650*/  @!P0 SYNCS.PHASECHK.TRANS64 P0, [R5+URZ+0x38], R9 ;  /* 0x00003809050085a7 */ /* 0x000ea400080010ff */
[----:B--2---:R-:W-:Y:S05]  /*d660*/  @!P0 BRA `(.L_x_170) ;  /* 0xfffffffc00f08947 */ /* 0x004fea000383ffff */
[----:B------:R-:W-:Y:S05]  /*d670*/  BRA `(.L_x_171) ;  /* 0xffffff4800ec7947 */ /* 0x000fea000383ffff */
.L_x_50:
[----:B------:R-:W-:Y:S01]  /*d680*/  HFMA2 R6, -RZ, RZ, -0.0 , 0 ;  /* 0x80000000ff067431 */ /* 0x000fe200000001ff */
[----:B------:R-:W-:Y:S02]  /*d690*/  MOV R5, UR4 ;  /* 0x0000000400057c02 */ /* 0x000fe40008000f00 */
[----:B------:R-:W-:-:S07]  /*d6a0*/  MOV R7, 0x80000000 ;  /* 0x8000000000077802 */ /* 0x000fce0000000f00 */
.L_x_172:
[----:B-1----:R1:W2:Y:S02]  /*d6b0*/  SYNCS.PHASECHK.TRANS64.TRYWAIT P0, [R5+URZ+0x148], R7 ;  /* 0x00014807050075a7 */ /* 0x0022a400080011ff */
[----:B--2---:R-:W-:Y:S05]  /*d6c0*/  @!P0 NANOSLEEP.SYNCS 0x989680 ;  /* 0x009896800000895d */ /* 0x004fea0003900000 */
[----:B------:R-:W2:Y:S02]  /*d6d0*/  @!P0 SYNCS.PHASECHK.TRANS64 P0, [R5+URZ+0x148], R7 ;  /* 0x00014807050085a7 */ /* 0x000ea400080010ff */
[----:B--2---:R-:W-:Y:S05]  /*d6e0*/  @!P0 BRA `(.L_x_172) ;  /* 0xfffffffc00f08947 */ /* 0x004fea000383ffff */
[----:B------:R-:W-:Y:S05]  /*d6f0*/  BRA `(.L_x_173) ;  /* 0xffffff4c00647947 */ /* 0x000fea000383ffff */
.L_x_53:
[----:B------:R-:W-:Y:S02]  /*d700*/  MOV R5, UR4 ;  /* 0x0000000400057c02 */ /* 0x000fe40008000f00 */
[----:B------:R-:W-:-:S07]  /*d710*/  MOV R13, R12 ;  /* 0x0000000c000d7202 */ /* 0x000fce0000000f00 */
.L_x_174:
[----:B-1----:R1:W2:Y:S02]  /*d720*/  SYNCS.PHASECHK.TRANS64.TRYWAIT P0, [R5+URZ+0x138], R13 ;  /* 0x0001380d050075a7 */ /* 0x0022a400080011ff */
[----:B--2---:R-:W-:Y:S05]  /*d730*/  @!P0 NANOSLEEP.SYNCS 0x989680 ;  /* 0x009896800000895d */ /* 0x004fea0003900000 */
[----:B------:R-:W2:Y:S02]  /*d740*/  @!P0 SYNCS.PHASECHK.TRANS64 P0, [R5+URZ+0x138], R13 ;  /* 0x0001380d050085a7 */ /* 0x000ea400080010ff */
[----:B--2---:R-:W-:Y:S05]  /*d750*/  @!P0 BRA `(.L_x_174) ;  /* 0xfffffffc00f08947 */ /* 0x004fea000383ffff */
[----:B------:R-:W-:Y:S05]  /*d760*/  BRA `(.L_x_175) ;  /* 0xffffff5000407947 */ /* 0x000fea000383ffff */
.L_x_55:
[----:B-12---:R-:W-:Y:S02]  /*d770*/  MOV R5, UR4 ;  /* 0x0000000400057c02 */ /* 0x006fe40008000f00 */
[-C--:B------:R-:W-:Y:S02]  /*d780*/  MOV R12, R7.reuse ;  /* 0x00000007000c7202 */ /* 0x080fe40000000f00 */
[----:B------:R-:W-:-:S07]  /*d790*/  MOV R13, R7 ;  /* 0x00000007000d7202 */ /* 0x000fce0000000f00 */
.L_x_176:
[----:B-1----:R1:W2:Y:S02]  /*d7a0*/  SYNCS.PHASECHK.TRANS64.TRYWAIT P0, [R5+URZ+0x8], R13 ;  /* 0x0000080d050075a7 */ /* 0x0022a400080011ff */
[----:B--2---:R-:W-:Y:S05]  /*d7b0*/  @!P0 NANOSLEEP.SYNCS 0x989680 ;  /* 0x009896800000895d */ /* 0x004fea0003900000 */
[----:B------:R-:W2:Y:S02]  /*d7c0*/  @!P0 SYNCS.PHASECHK.TRANS64 P0, [R5+URZ+0x8], R13 ;  /* 0x0000080d050085a7 */ /* 0x000ea400080010ff */
[----:B--2---:R-:W-:Y:S05]  /*d7d0*/  @!P0 BRA `(.L_x_176) ;  /* 0xfffffffc00f08947 */ /* 0x004fea000383ffff */
[----:B------:R-:W-:Y:S05]  /*d7e0*/  BRA `(.L_x_177) ;  /* 0xffffff5000607947 */ /* 0x000fea000383ffff */
.L_x_57:
[----:B-123--:R-:W-:Y:S02]  /*d7f0*/  MOV R5, UR4 ;  /* 0x0000000400057c02 */ /* 0x00efe40008000f00 */
[-C--:B------:R-:W-:Y:S02]  /*d800*/  MOV R12, R7.reuse ;  /* 0x00000007000c7202 */ /* 0x080fe40000000f00 */
[----:B------:R-:W-:-:S07]  /*d810*/  MOV R13, R7 ;  /* 0x00000007000d7202 */ /* 0x000fce0000000f00 */
.L_x_178:
[----:B-1----:R1:W2:Y:S02]  /*d820*/  SYNCS.PHASECHK.TRANS64.TRYWAIT P0, [R5+URZ+0x28], R13 ;  /* 0x0000280d050075a7 */ /* 0x0022a400080011ff */
[----:B--2---:R-:W-:Y:S05]  /*d830*/  @!P0 NANOSLEEP.SYNCS 0x989680 ;  /* 0x009896800000895d */ /* 0x004fea0003900000 */
[----:B------:R-:W2:Y:S02]  /*d840*/  @!P0 SYNCS.PHASECHK.TRANS64 P0, [R5+URZ+0x28], R13 ;  /* 0x0000280d050085a7 */ /* 0x000ea400080010ff */
[----:B--2---:R-:W-:Y:S05]  /*d850*/  @!P0 BRA `(.L_x_178) ;  /* 0xfffffffc00f08947 */ /* 0x004fea000383ffff */
[----:B------:R-:W-:Y:S05]  /*d860*/  BRA `(.L_x_179) ;  /* 0xffffff5000607947 */ /* 0x000fea000383ffff */
.L_x_58:
[----:B------:R-:W-:Y:S02]  /*d870*/  MOV R5, UR4 ;  /* 0x0000000400057c02 */ /* 0x000fe40008000f00 */
[-C--:B------:R-:W-:Y:S02]  /*d880*/  MOV R12, R7.reuse ;  /* 0x00000007000c7202 */ /* 0x080fe40000000f00 */
[----:B------:R-:W-:-:S07]  /*d890*/  MOV R13, R7 ;  /* 0x00000007000d7202 */ /* 0x000fce0000000f00 */
.L_x_180:
[----:B-1----:R1:W2:Y:S02]  /*d8a0*/  SYNCS.PHASECHK.TRANS64.TRYWAIT P0, [R5+URZ+0x18], R13 ;  /* 0x0000180d050075a7 */ /* 0x0022a400080011ff */
[----:B--2---:R-:W-:Y:S05]  /*d8b0*/  @!P0 NANOSLEEP.SYNCS 0x989680 ;  /* 0x009896800000895d */ /* 0x004fea0003900000 */
[----:B------:R-:W2:Y:S02]  /*d8c0*/  @!P0 SYNCS.PHASECHK.TRANS64 P0, [R5+URZ+0x18], R13 ;  /* 0x0000180d050085a7 */ /* 0x000ea400080010ff */
[----:B--2---:R-:W-:Y:S05]  /*d8d0*/  @!P0 BRA `(.L_x_180) ;  /* 0xfffffffc00f08947 */ /* 0x004fea000383ffff */
[----:B------:R-:W-:Y:S05]  /*d8e0*/  BRA `(.L_x_181) ;  /* 0xffffff50009c7947 */ /* 0x000fea000383ffff */
.L_x_60:
[----:B-12---:R-:W-:Y:S02]  /*d8f0*/  MOV R5, UR4 ;  /* 0x0000000400057c02 */ /* 0x006fe40008000f00 */
[-C--:B------:R-:W-:Y:S02]  /*d900*/  MOV R12, R7.reuse ;  /* 0x00000007000c7202 */ /* 0x080fe40000000f00 */
[----:B------:R-:W-:-:S07]  /*d910*/  MOV R13, R7 ;  /* 0x00000007000d7202 */ /* 0x000fce0000000f00 */
.L_x_182:
[----:B-1----:R1:W2:Y:S02]  /*d920*/  SYNCS.PHASECHK.TRANS64.TRYWAIT P0, [R5+URZ+0x38], R13 ;  /* 0x0000380d050075a7 */ /* 0x0022a400080011ff */
[----:B--2---:R-:W-:Y:S05]  /*d930*/  @!P0 NANOSLEEP.SYNCS 0x989680 ;  /* 0x009896800000895d */ /* 0x004fea0003900000 */
[----:B------:R-:W2:Y:S02]  /*d940*/  @!P0 SYNCS.PHASECHK.TRANS64 P0, [R5+URZ+0x38], R13 ;  /* 0x0000380d050085a7 */ /* 0x000ea400080010ff */
[----:B--2---:R-:W-:Y:S05]  /*d950*/  @!P0 BRA `(.L_x_182) ;  /* 0xfffffffc00f08947 */ /* 0x004fea000383ffff */
[----:B------:R-:W-:Y:S05]  /*d960*/  BRA `(.L_x_183) ;  /* 0xffffff5000a87947 */ /* 0x000fea000383ffff */
.L_x_62:
[----:B-12---:R-:W-:Y:S02]  /*d970*/  MOV R5, UR4 ;  /* 0x0000000400057c02 */ /* 0x006fe40008000f00 */
[----:B------:R-:W-:-:S07]  /*d980*/  MOV R7, R6 ;  /* 0x0000000600077202 */ /* 0x000fce0000000f00 */
.L_x_184:
[----:B-1----:R1:W2:Y:S02]  /*d990*/  SYNCS.PHASECHK.TRANS64.TRYWAIT P0, [R5+URZ+0x138], R7 ;  /* 0x00013807050075a7 */ /* 0x0022a400080011ff */
[----:B--2---:R-:W-:Y:S05]  /*d9a0*/  @!P0 NANOSLEEP.SYNCS 0x989680 ;  /* 0x009896800000895d */ /* 0x004fea0003900000 */
[----:B------:R-:W2:Y:S02]  /*d9b0*/  @!P0 SYNCS.PHASECHK.TRANS64 P0, [R5+URZ+0x138], R7 ;  /* 0x00013807050085a7 */ /* 0x000ea400080010ff */
[----:B--2---:R-:W-:Y:S05]  /*d9c0*/  @!P0 BRA `(.L_x_184) ;  /* 0xfffffffc00f08947 */ /* 0x004fea000383ffff */
[----:B------:R-:W-:Y:S05]  /*d9d0*/  BRA `(.L_x_185) ;  /* 0xffffff5000ec7947 */ /* 0x000fea000383ffff */
.L_x_64:
[----:B-123--:R-:W-:Y:S02]  /*d9e0*/  MOV R5, UR4 ;  /* 0x0000000400057c02 */ /* 0x00efe40008000f00 */
[----:B------:R-:W-:-:S07]  /*d9f0*/  MOV R7, R6 ;  /* 0x0000000600077202 */ /* 0x000fce0000000f00 */
.L_x_186:
[----:B-1----:R1:W2:Y:S02]  /*da00*/  SYNCS.PHASECHK.TRANS64.TRYWAIT P0, [R5+URZ+0x8], R7 ;  /* 0x00000807050075a7 */ /* 0x0022a400080011ff */
[----:B--2---:R-:W-:Y:S05]  /*da10*/  @!P0 NANOSLEEP.SYNCS 0x989680 ;  /* 0x009896800000895d */ /* 0x004fea0003900000 */
[----:B------:R-:W2:Y:S02]  /*da20*/  @!P0 SYNCS.PHASECHK.TRANS64 P0, [R5+URZ+0x8], R7 ;  /* 0x00000807050085a7 */ /* 0x000ea400080010ff */
[----:B--2---:R-:W-:Y:S05]  /*da30*/  @!P0 BRA `(.L_x_186) ;  /* 0xfffffffc00f08947 */ /* 0x004fea000383ffff */
[----:B------:R-:W-:Y:S05]  /*da40*/  BRA `(.L_x_187) ;  /* 0xffffff5400087947 */ /* 0x000fea000383ffff */
.L_x_66:
[----:B-1234-:R-:W-:Y:S02]  /*da50*/  MOV R5, UR4 ;  /* 0x0000000400057c02 */ /* 0x01efe40008000f00 */
[----:B------:R-:W-:-:S07]  /*da60*/  MOV R7, R6 ;  /* 0x0000000600077202 */ /* 0x000fce0000000f00 */
.L_x_188:
[----:B-1----:R1:W2:Y:S02]  /*da70*/  SYNCS.PHASECHK.TRANS64.TRYWAIT P0, [R5+URZ+0x28], R7 ;  /* 0x00002807050075a7 */ /* 0x0022a400080011ff */
[----:B--2---:R-:W-:Y:S05]  /*da80*/  @!P0 NANOSLEEP.SYNCS 0x989680 ;  /* 0x009896800000895d */ /* 0x004fea0003900000 */
[----:B------:R-:W2:Y:S02]  /*da90*/  @!P0 SYNCS.PHASECHK.TRANS64 P0, [R5+URZ+0x28], R7 ;  /* 0x00002807050085a7 */ /* 0x000ea400080010ff */
[----:B--2---:R-:W-:Y:S05]  /*daa0*/  @!P0 BRA `(.L_x_188) ;  /* 0xfffffffc00f08947 */ /* 0x004fea000383ffff */
[----:B------:R-:W-:Y:S05]  /*dab0*/  BRA `(.L_x_189) ;  /* 0xffffff5400047947 */ /* 0x000fea000383ffff */
.L_x_67:
[----:B------:R-:W-:Y:S02]  /*dac0*/  MOV R5, UR4 ;  /* 0x0000000400057c02 */ /* 0x000fe40008000f00 */
[----:B------:R-:W-:-:S07]  /*dad0*/  MOV R7, R6 ;  /* 0x0000000600077202 */ /* 0x000fce0000000f00 */
.L_x_190:
[----:B-1----:R1:W2:Y:S02]  /*dae0*/  SYNCS.PHASECHK.TRANS64.TRYWAIT P0, [R5+URZ+0x138], R7 ;  /* 0x00013807050075a7 */ /* 0x0022a400080011ff */
[----:B--2---:R-:W-:Y:S05]  /*daf0*/  @!P0 NANOSLEEP.SYNCS 0x989680 ;  /* 0x009896800000895d */ /* 0x004fea0003900000 */
[----:B------:R-:W2:Y:S02]  /*db00*/  @!P0 SYNCS.PHASECHK.TRANS64 P0, [R5+URZ+0x138], R7 ;  /* 0x00013807050085a7 */ /* 0x000ea400080010ff */
[----:B--2---:R-:W-:Y:S05]  /*db10*/  @!P0 BRA `(.L_x_190) ;  /* 0xfffffffc00f08947 */ /* 0x004fea000383ffff */
[----:B------:R-:W-:Y:S05]  /*db20*/  BRA `(.L_x_191) ;  /* 0xffffff5400047947 */ /* 0x000fea000383ffff */
.L_x_70:
[----:B------:R-:W-:Y:S02]  /*db30*/  MOV R5, UR4 ;  /* 0x0000000400057c02 */ /* 0x000fe40008000f00 */
[----:B------:R-:W-:-:S07]  /*db40*/  MOV R11, R10 ;  /* 0x0000000a000b7202 */ /* 0x000fce0000000f00 */
.L_x_192:
[----:B-1----:R1:W2:Y:S02]  /*db50*/  SYNCS.PHASECHK.TRANS64.TRYWAIT P0, [R5+URZ+0x18], R11 ;  /* 0x0000180b050075a7 */ /* 0x0022a400080011ff */
[----:B--2---:R-:W-:Y:S05]  /*db60*/  @!P0 NANOSLEEP.SYNCS 0x989680 ;  /* 0x009896800000895d */ /* 0x004fea0003900000 */
[----:B------:R-:W2:Y:S02]  /*db70*/  @!P0 SYNCS.PHASECHK.TRANS64 P0, [R5+URZ+0x18], R11 ;  /* 0x0000180b050085a7 */ /* 0x000ea400080010ff */
[----:B--2---:R-:W-:Y:S05]  /*db80*/  @!P0 BRA `(.L_x_192) ;  /* 0xfffffffc00f08947 */ /* 0x004fea000383ffff */
[----:B------:R-:W-:Y:S05]  /*db90*/  BRA `(.L_x_193) ;  /* 0xffffff5400087947 */ /* 0x000fea000383ffff */
.L_x_72:
[----:B-1----:R-:W-:Y:S02]  /*dba0*/  MOV R5, UR4 ;  /* 0x0000000400057c02 */ /* 0x002fe40008000f00 */
[----:B------:R-:W-:-:S07]  /*dbb0*/  MOV R11, R10 ;  /* 0x0000000a000b7202 */ /* 0x000fce0000000f00 */
.L_x_194:
[----:B-1----:R1:W2:Y:S02]  /*dbc0*/  SYNCS.PHASECHK.TRANS64.TRYWAIT P0, [R5+URZ+0x18], R11 ;  /* 0x0000180b050075a7 */ /* 0x0022a400080011ff */
[----:B--2---:R-:W-:Y:S05]  /*dbd0*/  @!P0 NANOSLEEP.SYNCS 0x989680 ;  /* 0x009896800000895d */ /* 0x004fea0003900000 */
[----:B------:R-:W2:Y:S02]  /*dbe0*/  @!P0 SYNCS.PHASECHK.TRANS64 P0, [R5+URZ+0x18], R11 ;  /* 0x0000180b050085a7 */ /* 0x000ea400080010ff */
[----:B--2---:R-:W-:Y:S05]  /*dbf0*/  @!P0 BRA `(.L_x_194) ;  /* 0xfffffffc00f08947 */ /* 0x004fea000383ffff */
[----:B------:R-:W-:Y:S05]  /*dc00*/  BRA `(.L_x_71) ;  /* 0xffffff54000c7947 */ /* 0x000fea000383ffff */
.L_x_73:
[----:B-12---:R-:W-:Y:S02]  /*dc10*/  MOV R5, UR4 ;  /* 0x0000000400057c02 */ /* 0x006fe40008000f00 */
[----:B------:R-:W-:-:S07]  /*dc20*/  MOV R11, R10 ;  /* 0x0000000a000b7202 */ /* 0x000fce0000000f00 */
.L_x_195:
[----:B-1----:R1:W2:Y:S02]  /*dc30*/  SYNCS.PHASECHK.TRANS64.TRYWAIT P0, [R5+URZ+0x38], R11 ;  /* 0x0000380b050075a7 */ /* 0x0022a400080011ff */
[----:B--2---:R-:W-:Y:S05]  /*dc40*/  @!P0 NANOSLEEP.SYNCS 0x989680 ;  /* 0x009896800000895d */ /* 0x004fea0003900000 */
[----:B------:R-:W2:Y:S02]  /*dc50*/  @!P0 SYNCS.PHASECHK.TRANS64 P0, [R5+URZ+0x38], R11 ;  /* 0x0000380b050085a7 */ /* 0x000ea400080010ff */
[----:B--2---:R-:W-:Y:S05]  /*dc60*/  @!P0 BRA `(.L_x_195) ;  /* 0xfffffffc00f08947 */ /* 0x004fea000383ffff */
[----:B------:R-:W-:Y:S05]  /*dc70*/  BRA `(.L_x_196) ;  /* 0xffffff5000fc7947 */ /* 0x000fea000383ffff */
.L_x_81:
[----:B------:R-:W-:-:S07]  /*dc80*/  MOV R11, R10 ;  /* 0x0000000a000b7202 */ /* 0x000fce0000000f00 */
.L_x_197:
[----:B-1----:R1:W2:Y:S02]  /*dc90*/  SYNCS.PHASECHK.TRANS64.TRYWAIT P0, [R14+URZ], R11 ;  /* 0x0000000b0e0075a7 */ /* 0x0022a400080011ff */
[----:B--2---:R-:W-:Y:S05]  /*dca0*/  @!P0 NANOSLEEP.SYNCS 0x989680 ;  /* 0x009896800000895d */ /* 0x004fea0003900000 */
[----:B------:R-:W2:Y:S02]  /*dcb0*/  @!P0 SYNCS.PHASECHK.TRANS64 P0, [R14+URZ], R11 ;  /* 0x0000000b0e0085a7 */ /* 0x000ea400080010ff */
[----:B--2---:R-:W-:Y:S05]  /*dcc0*/  @!P0 BRA `(.L_x_197) ;  /* 0xfffffffc00f08947 */ /* 0x004fea000383ffff */
[----:B------:R-:W-:Y:S05]  /*dcd0*/  BRA `(.L_x_80) ;  /* 0xffffff5400e87947 */ /* 0x000fea000383ffff */
.L_x_84:
[----:B------:R-:W-:-:S07]  /*dce0*/  MOV R7, R6 ;  /* 0x0000000600077202 */ /* 0x000fce0000000f00 */
.L_x_198:
[----:B-1----:R1:W2:Y:S02]  /*dcf0*/  SYNCS.PHASECHK.TRANS64.TRYWAIT P0, [R10+URZ], R7 ;  /* 0x000000070a0075a7 */ /* 0x0022a400080011ff */
[----:B--2---:R-:W-:Y:S05]  /*dd00*/  @!P0 NANOSLEEP.SYNCS 0x989680 ;  /* 0x009896800000895d */ /* 0x004fea0003900000 */
[----:B------:R-:W2:Y:S02]  /*dd10*/  @!P0 SYNCS.PHASECHK.TRANS64 P0, [R10+URZ], R7 ;  /* 0x000000070a0085a7 */ /* 0x000ea400080010ff */
[----:B--2---:R-:W-:Y:S05]  /*dd20*/  @!P0 BRA `(.L_x_198) ;  /* 0xfffffffc00f08947 */ /* 0x004fea000383ffff */
[----:B------:R-:W-:Y:S05]  /*dd30*/  BRA `(.L_x_83) ;  /* 0xffffff5800507947 */ /* 0x000fea000383ffff */
.L_x_86:
[----:B------:R-:W-:-:S07]  /*dd40*/  MOV R6, UR34 ;  /* 0x0000002200067c02 */ /* 0x000fce0008000f00 */
.L_x_199:
[----:B--2---:R2:W3:Y:S02]  /*dd50*/  SYNCS.PHASECHK.TRANS64.TRYWAIT P0, [R6+URZ], RZ ;  /* 0x000000ff060075a7 */ /* 0x0044e400080011ff */
[----:B---3--:R-:W-:Y:S05]  /*dd60*/  @!P0 NANOSLEEP.SYNCS 0x989680 ;  /* 0x009896800000895d */ /* 0x008fea0003900000 */
[----:B------:R-:W3:Y:S02]  /*dd70*/  @!P0 SYNCS.PHASECHK.TRANS64 P0, [R6+URZ], RZ ;  /* 0x000000ff060085a7 */ /* 0x000ee400080010ff */
[----:B---3--:R-:W-:Y:S05]  /*dd80*/  @!P0 BRA `(.L_x_199) ;  /* 0xfffffffc00f08947 */ /* 0x008fea000383ffff */
[----:B------:R-:W-:Y:S05]  /*dd90*/  BRA `(.L_x_200) ;  /* 0xffffff5800c87947 */ /* 0x000fea000383ffff */
.L_x_87:
[----:B------:R-:W-:Y:S01]  /*dda0*/  HFMA2 R10, -RZ, RZ, -0.0 , 0 ;  /* 0x80000000ff0a7431 */ /* 0x000fe200000001ff */
[----:B------:R-:W-:Y:S02]  /*ddb0*/  MOV R6, UR34 ;  /* 0x0000002200067c02 */ /* 0x000fe40008000f00 */
[----:B------:R-:W-:-:S07]  /*ddc0*/  MOV R11, 0x80000000 ;  /* 0x80000000000b7802 */ /* 0x000fce0000000f00 */
.L_x_201:
[----:B--2---:R2:W3:Y:S02]  /*ddd0*/  SYNCS.PHASECHK.TRANS64.TRYWAIT P0, [R6+URZ+0x48], R11 ;  /* 0x0000480b060075a7 */ /* 0x0044e400080011ff */
[----:B---3--:R-:W-:Y:S05]  /*dde0*/  @!P0 NANOSLEEP.SYNCS 0x989680 ;  /* 0x009896800000895d */ /* 0x008fea0003900000 */
[----:B------:R-:W3:Y:S02]  /*ddf0*/  @!P0 SYNCS.PHASECHK.TRANS64 P0, [R6+URZ+0x48], R11 ;  /* 0x0000480b060085a7 */ /* 0x000ee400080010ff */
[----:B---3--:R-:W-:Y:S05]  /*de00*/  @!P0 BRA `(.L_x_201) ;  /* 0xfffffffc00f08947 */ /* 0x008fea000383ffff */
[----:B------:R-:W-:Y:S05]  /*de10*/  BRA `(.L_x_202) ;  /* 0xffffff5c00c47947 */ /* 0x000fea000383ffff */
.L_x_88:
[----:B--2---:R-:W-:-:S07]  /*de20*/  MOV R6, UR34 ;  /* 0x0000002200067c02 */ /* 0x004fce0008000f00 */
.L_x_203:
[----:B--2---:R2:W3:Y:S02]  /*de30*/  SYNCS.PHASECHK.TRANS64.TRYWAIT P0, [R6+URZ+0x10], RZ ;  /* 0x000010ff060075a7 */ /* 0x0044e400080011ff */
[----:B---3--:R-:W-:Y:S05]  /*de40*/  @!P0 NANOSLEEP.SYNCS 0x989680 ;  /* 0x009896800000895d */ /* 0x008fea0003900000 */
[----:B------:R-:W3:Y:S02]  /*de50*/  @!P0 SYNCS.PHASECHK.TRANS64 P0, [R6+URZ+0x10], RZ ;  /* 0x000010ff060085a7 */ /* 0x000ee400080010ff */
[----:B---3--:R-:W-:Y:S05]  /*de60*/  @!P0 BRA `(.L_x_203) ;  /* 0xfffffffc00f08947 */ /* 0x008fea000383ffff */
[----:B------:R-:W-:Y:S05]  /*de70*/  BRA `(.L_x_204) ;  /* 0xffffff5c00dc7947 */ /* 0x000fea000383ffff */
.L_x_89:
[----:B------:R-:W-:Y:S01]  /*de80*/  HFMA2 R8, -RZ, RZ, -0.0 , 0 ;  /* 0x80000000ff087431 */ /* 0x000fe200000001ff */
[----:B------:R-:W-:Y:S02]  /*de90*/  MOV R6, UR34 ;  /* 0x0000002200067c02 */ /* 0x000fe40008000f00 */
[----:B------:R-:W-:-:S07]  /*dea0*/  MOV R9, 0x80000000 ;  /* 0x8000000000097802 */ /* 0x000fce0000000f00 */
.L_x_205:
[----:B--2---:R2:W3:Y:S02]  /*deb0*/  SYNCS.PHASECHK.TRANS64.TRYWAIT P0, [R6+URZ+0x58], R9 ;  /* 0x00005809060075a7 */ /* 0x0044e400080011ff */
[----:B---3--:R-:W-:Y:S05]  /*dec0*/  @!P0 NANOSLEEP.SYNCS 0x989680 ;  /* 0x009896800000895d */ /* 0x008fea0003900000 */
[----:B------:R-:W3:Y:S02]  /*ded0*/  @!P0 SYNCS.PHASECHK.TRANS64 P0, [R6+URZ+0x58], R9 ;  /* 0x00005809060085a7 */ /* 0x000ee400080010ff */
[----:B---3--:R-:W-:Y:S05]  /*dee0*/  @!P0 BRA `(.L_x_205) ;  /* 0xfffffffc00f08947 */ /* 0x008fea000383ffff */
[----:B------:R-:W-:Y:S05]  /*def0*/  BRA `(.L_x_206) ;  /* 0xffffff6000cc7947 */ /* 0x000fea000383ffff */
.L_x_90:
[----:B------:R-:W-:-:S07]  /*df00*/  MOV R6, UR34 ;  /* 0x0000002200067c02 */ /* 0x000fce0008000f00 */
.L_x_207:
[----:B-1----:R1:W2:Y:S02]  /*df10*/  SYNCS.PHASECHK.TRANS64.TRYWAIT P0, [R6+URZ+0x48], RZ ;  /* 0x000048ff060075a7 */ /* 0x0022a400080011ff */
[----:B--2---:R-:W-:Y:S05]  /*df20*/  @!P0 NANOSLEEP.SYNCS 0x989680 ;  /* 0x009896800000895d */ /* 0x004fea0003900000 */
[----:B------:R-:W2:Y:S02]  /*df30*/  @!P0 SYNCS.PHASECHK.TRANS64 P0, [R6+URZ+0x48], RZ ;  /* 0x000048ff060085a7 */ /* 0x000ea400080010ff */
[----:B--2---:R-:W-:Y:S05]  /*df40*/  @!P0 BRA `(.L_x_207) ;  /* 0xfffffffc00f08947 */ /* 0x004fea000383ffff */
[----:B------:R-:W-:Y:S05]  /*df50*/  BRA `(.L_x_208) ;  /* 0xffffff6400dc7947 */ /* 0x000fea000383ffff */
.L_x_91:
[----:B------:R-:W-:-:S07]  /*df60*/  MOV R6, UR34 ;  /* 0x0000002200067c02 */ /* 0x000fce0008000f00 */
.L_x_209:
[----:B-1----:R1:W2:Y:S02]  /*df70*/  SYNCS.PHASECHK.TRANS64.TRYWAIT P0, [R6+URZ+0x140], RZ ;  /* 0x000140ff060075a7 */ /* 0x0022a400080011ff */
[----:B--2---:R-:W-:Y:S05]  /*df80*/  @!P0 NANOSLEEP.SYNCS 0x989680 ;  /* 0x009896800000895d */ /* 0x004fea0003900000 */
[----:B------:R-:W2:Y:S02]  /*df90*/  @!P0 SYNCS.PHASECHK.TRANS64 P0, [R6+URZ+0x140], RZ ;  /* 0x000140ff060085a7 */ /* 0x000ea400080010ff */
[----:B--2---:R-:W-:Y:S05]  /*dfa0*/  @!P0 BRA `(.L_x_209) ;  /* 0xfffffffc00f08947 */ /* 0x004fea000383ffff */
[----:B------:R-:W-:Y:S05]  /*dfb0*/  BRA `(.L_x_210) ;  /* 0xffffff6800987947 */ /* 0x000fea000383ffff */
.L_x_93:
[----:B------:R-:W-:Y:S02]  /*dfc0*/  MOV R6, UR34 ;  /* 0x0000002200067c02 */ /* 0x000fe40008000f00 */
[-C--:B------:R-:W-:Y:S02]  /*dfd0*/  MOV R34, R31.reuse ;  /* 0x0000001f00227202 */ /* 0x080fe40000000f00 */
[----:B------:R-:W-:-:S07]  /*dfe0*/  MOV R35, R31 ;  /* 0x0000001f00237202 */ /* 0x000fce0000000f00 */
.L_x_211:
[----:B-1----:R1:W2:Y:S02]  /*dff0*/  SYNCS.PHASECHK.TRANS64.TRYWAIT P0, [R6+URZ], R35 ;  /* 0x00000023060075a7 */ /* 0x0022a400080011ff */
[----:B--2---:R-:W-:Y:S05]  /*e000*/  @!P0 NANOSLEEP.SYNCS 0x989680 ;  /* 0x009896800000895d */ /* 0x004fea0003900000 */
[----:B------:R-:W2:Y:S02]  /*e010*/  @!P0 SYNCS.PHASECHK.TRANS64 P0, [R6+URZ], R35 ;  /* 0x00000023060085a7 */ /* 0x000ea400080010ff */
[----:B--2---:R-:W-:Y:S05]  /*e020*/  @!P0 BRA `(.L_x_211) ;  /* 0xfffffffc00f08947 */ /* 0x004fea000383ffff */
[----:B------:R-:W-:Y:S05]  /*e030*/  BRA `(.L_x_212) ;  /* 0xffffff7c00287947 */ /* 0x000fea000383ffff */
.L_x_94:
[----:B------:R-:W-:Y:S02]  /*e040*/  MOV R31, UR34 ;  /* 0x00000022001f7c02 */ /* 0x000fe40008000f00 */
[----:B------:R-:W-:-:S07]  /*e050*/  MOV R33, R32 ;  /* 0x0000002000217202 */ /* 0x000fce0000000f00 */
.L_x_213:
[----:B-1----:R1:W2:Y:S02]  /*e060*/  SYNCS.PHASECHK.TRANS64.TRYWAIT P0, [R31+URZ+0x98], R33 ;  /* 0x000098211f0075a7 */ /* 0x0022a400080011ff */
[----:B--2---:R-:W-:Y:S05]  /*e070*/  @!P0 NANOSLEEP.SYNCS 0x989680 ;  /* 0x009896800000895d */ /* 0x004fea0003900000 */
[----:B------:R-:W2:Y:S02]  /*e080*/  @!P0 SYNCS.PHASECHK.TRANS64 P0, [R31+URZ+0x98], R33 ;  /* 0x000098211f0085a7 */ /* 0x000ea400080010ff */
[----:B--2---:R-:W-:Y:S05]  /*e090*/  @!P0 BRA `(.L_x_213) ;  /* 0xfffffffc00f08947 */ /* 0x004fea000383ffff */
[----:B------:R-:W-:Y:S05]  /*e0a0*/  BRA `(.L_x_214) ;  /* 0xffffff7c00187947 */ /* 0x000fea000383ffff */
.L_x_95:
[----:B------:R-:W-:Y:S02]  /*e0b0*/  MOV R6, UR34 ;  /* 0x0000002200067c02 */ /* 0x000fe40008000f00 */
[-C--:B------:R-:W-:Y:S02]  /*e0c0*/  MOV R34, R31.reuse ;  /* 0x0000001f00227202 */ /* 0x080fe40000000f00 */
[----:B------:R-:W-:-:S07]  /*e0d0*/  MOV R35, R31 ;  /* 0x0000001f00237202 */ /* 0x000fce0000000f00 */
.L_x_215:
[----:B-1----:R1:W2:Y:S02]  /*e0e0*/  SYNCS.PHASECHK.TRANS64.TRYWAIT P0, [R6+URZ+0x130], R35 ;  /* 0x00013023060075a7 */ /* 0x0022a400080011ff */
[----:B--2---:R-:W-:Y:S05]  /*e0f0*/  @!P0 NANOSLEEP.SYNCS 0x989680 ;  /* 0x009896800000895d */ /* 0x004fea0003900000 */
[----:B------:R-:W2:Y:S02]  /*e100*/  @!P0 SYNCS.PHASECHK.TRANS64 P0, [R6+URZ+0x130], R35 ;  /* 0x00013023060085a7 */ /* 0x000ea400080010ff */
[----:B--2---:R-:W-:Y:S05]  /*e110*/  @!P0 BRA `(.L_x_215) ;  /* 0xfffffffc00f08947 */ /* 0x004fea000383ffff */
[----:B------:R-:W-:Y:S05]  /*e120*/  BRA `(.L_x_216) ;  /* 0xffffff8000647947 */ /* 0x000fea000383ffff */
.L_x_96:
[----:B------:R-:W-:Y:S02]  /*e130*/  MOV R32, UR34 ;  /* 0x0000002200207c02 */ /* 0x000fe40008000f00 */
[-C--:B------:R-:W-:Y:S02]  /*e140*/  MOV R34, R33.reuse ;  /* 0x0000002100227202 */ /* 0x080fe40000000f00 */
[----:B------:R-:W-:-:S07]  /*e150*/  MOV R35, R33 ;  /* 0x0000002100237202 */ /* 0x000fce0000000f00 */
.L_x_217:
[----:B-1----:R1:W2:Y:S02]  /*e160*/  SYNCS.PHASECHK.TRANS64.TRYWAIT P0, [R32+URZ+0x58], R35 ;  /* 0x00005823200075a7 */ /* 0x0022a400080011ff */
[----:B--2---:R-:W-:Y:S05]  /*e170*/  @!P0 NANOSLEEP.SYNCS 0x989680 ;  /* 0x009896800000895d */ /* 0x004fea0003900000 */
[----:B------:R-:W2:Y:S02]  /*e180*/  @!P0 SYNCS.PHASECHK.TRANS64 P0, [R32+URZ+0x58], R35 ;  /* 0x00005823200085a7 */ /* 0x000ea400080010ff */
[----:B--2---:R-:W-:Y:S05]  /*e190*/  @!P0 BRA `(.L_x_217) ;  /* 0xfffffffc00f08947 */ /* 0x004fea000383ffff */
[----:B------:R-:W-:Y:S05]  /*e1a0*/  BRA `(.L_x_218) ;  /* 0xffffff8000547947 */ /* 0x000fea000383ffff */
.L_x_97:
[----:B------:R-:W-:Y:S02]  /*e1b0*/  MOV R31, UR34 ;  /* 0x00000022001f7c02 */ /* 0x000fe40008000f00 */
[----:B------:R-:W-:-:S07]  /*e1c0*/  MOV R33, R32 ;  /* 0x0000002000217202 */ /* 0x000fce0000000f00 */
.L_x_219:
[----:B-1----:R1:W2:Y:S02]  /*e1d0*/  SYNCS.PHASECHK.TRANS64.TRYWAIT P0, [R31+URZ+0x10], R33 ;  /* 0x000010211f0075a7 */ /* 0x0022a400080011ff */
[----:B--2---:R-:W-:Y:S05]  /*e1e0*/  @!P0 NANOSLEEP.SYNCS 0x989680 ;  /* 0x009896800000895d */ /* 0x004fea0003900000 */
[----:B------:R-:W2:Y:S02]  /*e1f0*/  @!P0 SYNCS.PHASECHK.TRANS64 P0, [R31+URZ+0x10], R33 ;  /* 0x000010211f0085a7 */ /* 0x000ea400080010ff */
[----:B--2---:R-:W-:Y:S05]  /*e200*/  @!P0 BRA `(.L_x_219) ;  /* 0xfffffffc00f08947 */ /* 0x004fea000383ffff */
[----:B------:R-:W-:Y:S05]  /*e210*/  BRA `(.L_x_220) ;  /* 0xffffff84003c7947 */ /* 0x000fea000383ffff */
.L_x_98:
[----:B------:R-:W-:Y:S02]  /*e220*/  MOV R6, UR34 ;  /* 0x0000002200067c02 */ /* 0x000fe40008000f00 */
[----:B------:R-:W-:-:S07]  /*e230*/  MOV R33, R32 ;  /* 0x0000002000217202 */ /* 0x000fce0000000f00 */
.L_x_221:
[----:B-1----:R1:W2:Y:S02]  /*e240*/  SYNCS.PHASECHK.TRANS64.TRYWAIT P0, [R6+URZ+0x60], R33 ;  /* 0x00006021060075a7 */ /* 0x0022a400080011ff */
[----:B--2---:R-:W-:Y:S05]  /*e250*/  @!P0 NANOSLEEP.SYNCS 0x989680 ;  /* 0x009896800000895d */ /* 0x004fea0003900000 */
[----:B------:R-:W2:Y:S02]  /*e260*/  @!P0 SYNCS.PHASECHK.TRANS64 P0, [R6+URZ+0x60], R33 ;  /* 0x00006021060085a7 */ /* 0x000ea400080010ff */
[----:B--2---:R-:W-:Y:S05]  /*e270*/  @!P0 BRA `(.L_x_221) ;  /* 0xfffffffc00f08947 */ /* 0x004fea000383ffff */
[----:B------:R-:W-:Y:S05]  /*e280*/  BRA `(.L_x_222) ;  /* 0xffffff8400bc7947 */ /* 0x000fea000383ffff */
.L_x_99:
[----:B-1----:R-:W-:Y:S02]  /*e290*/  MOV R6, UR34 ;  /* 0x0000002200067c02 */ /* 0x002fe40008000f00 */
[-C--:B------:R-:W-:Y:S02]  /*e2a0*/  MOV R32, R31.reuse ;  /* 0x0000001f00207202 */ /* 0x080fe40000000f00 */
[----:B------:R-:W-:-:S07]  /*e2b0*/  MOV R33, R31 ;  /* 0x0000001f00217202 */ /* 0x000fce0000000f00 */
.L_x_223:
[----:B-1----:R1:W2:Y:S02]  /*e2c0*/  SYNCS.PHASECHK.TRANS64.TRYWAIT P0, [R6+URZ+0x160], R33 ;  /* 0x00016021060075a7 */ /* 0x0022a400080011ff */
[----:B--2---:R-:W-:Y:S05]  /*e2d0*/  @!P0 NANOSLEEP.SYNCS 0x989680 ;  /* 0x009896800000895d */ /* 0x004fea0003900000 */
[----:B------:R-:W2:Y:S02]  /*e2e0*/  @!P0 SYNCS.PHASECHK.TRANS64 P0, [R6+URZ+0x160], R33 ;  /* 0x00016021060085a7 */ /* 0x000ea400080010ff */
[----:B--2---:R-:W-:Y:S05]  /*e2f0*/  @!P0 BRA `(.L_x_223) ;  /* 0xfffffffc00f08947 */ /* 0x004fea000383ffff */
[----:B------:R-:W-:Y:S05]  /*e300*/  BRA `(.L_x_224) ;  /* 0xffffff8400ac7947 */ /* 0x000fea000383ffff */
.L_x_101:
[----:B------:R-:W-:Y:S02]  /*e310*/  SHF.L.U32 R32, R12, 0x1f, RZ ;  /* 0x0000001f0c207819 */ /* 0x000fe400000006ff */
[----:B------:R-:W-:Y:S02]  /*e320*/  MOV R6, UR34 ;  /* 0x0000002200067c02 */ /* 0x000fe40008000f00 */
[----:B------:R-:W-:-:S07]  /*e330*/  MOV R33, R32 ;  /* 0x0000002000217202 */ /* 0x000fce0000000f00 */
.L_x_225:
[----:B-1----:R1:W2:Y:S02]  /*e340*/  SYNCS.PHASECHK.TRANS64.TRYWAIT P0, [R6+URZ+0x48], R33 ;  /* 0x00004821060075a7 */ /* 0x0022a400080011ff */
[----:B--2---:R-:W-:Y:S05]  /*e350*/  @!P0 NANOSLEEP.SYNCS 0x989680 ;  /* 0x009896800000895d */ /* 0x004fea0003900000 */
[----:B------:R-:W2:Y:S02]  /*e360*/  @!P0 SYNCS.PHASECHK.TRANS64 P0, [R6+URZ+0x48], R33 ;  /* 0x00004821060085a7 */ /* 0x000ea400080010ff */
[----:B--2---:R-:W-:Y:S05]  /*e370*/  @!P0 BRA `(.L_x_225) ;  /* 0xfffffffc00f08947 */ /* 0x004fea000383ffff */
[----:B------:R-:W-:Y:S05]  /*e380*/  BRA `(.L_x_226) ;  /* 0xffffff88009c7947 */ /* 0x000fea000383ffff */
.L_x_103:
[----:B-1----:R-:W-:Y:S02]  /*e390*/  MOV R6, UR34 ;  /* 0x0000002200067c02 */ /* 0x002fe40008000f00 */
[----:B------:R-:W-:Y:S02]  /*e3a0*/  MOV R16, 0x80000000 ;  /* 0x8000000000107802 */ /* 0x000fe40000000f00 */
[----:B------:R-:W-:-:S07]  /*e3b0*/  MOV R17, 0x80000000 ;  /* 0x8000000000117802 */ /* 0x000fce0000000f00 */
.L_x_227:
[----:B-1----:R1:W3:Y:S02]  /*e3c0*/  SYNCS.PHASECHK.TRANS64.TRYWAIT P0, [R6+URZ+0x80], R17 ;  /* 0x00008011060075a7 */ /* 0x0022e400080011ff */
[----:B---3--:R-:W-:Y:S05]  /*e3d0*/  @!P0 NANOSLEEP.SYNCS 0x989680 ;  /* 0x009896800000895d */ /* 0x008fea0003900000 */
[----:B------:R-:W3:Y:S02]  /*e3e0*/  @!P0 SYNCS.PHASECHK.TRANS64 P0, [R6+URZ+0x80], R17 ;  /* 0x00008011060085a7 */ /* 0x000ee400080010ff */
[----:B---3--:R-:W-:Y:S05]  /*e3f0*/  @!P0 BRA `(.L_x_227) ;  /* 0xfffffffc00f08947 */ /* 0x008fea000383ffff */
[----:B------:R-:W-:Y:S05]  /*e400*/  BRA `(.L_x_228) ;  /* 0xffffff8c00547947 */ /* 0x000fea000383ffff */
.L_x_104:
[----:B------:R-:W-:Y:S01]  /*e410*/  HFMA2 R8, -RZ, RZ, -0.0 , 0 ;  /* 0x80000000ff087431 */ /* 0x000fe200000001ff */
[----:B-1----:R-:W-:Y:S02]  /*e420*/  MOV R6, UR34 ;  /* 0x0000002200067c02 */ /* 0x002fe40008000f00 */
[----:B------:R-:W-:-:S07]  /*e430*/  MOV R9, 0x80000000 ;  /* 0x8000000000097802 */ /* 0x000fce0000000f00 */
.L_x_229:
[----:B-1----:R1:W3:Y:S02]  /*e440*/  SYNCS.PHASECHK.TRANS64.TRYWAIT P0, [R6+URZ+0x88], R9 ;  /* 0x00008809060075a7 */ /* 0x0022e400080011ff */
[----:B---3--:R-:W-:Y:S05]  /*e450*/  @!P0 NANOSLEEP.SYNCS 0x989680 ;  /* 0x009896800000895d */ /* 0x008fea0003900000 */
[----:B------:R-:W3:Y:S02]  /*e460*/  @!P0 SYNCS.PHASECHK.TRANS64 P0, [R6+URZ+0x88], R9 ;  /* 0x00008809060085a7 */ /* 0x000ee400080010ff */
[----:B---3--:R-:W-:Y:S05]  /*e470*/  @!P0 BRA `(.L_x_229) ;  /* 0xfffffffc00f08947 */ /* 0x008fea000383ffff */
[----:B------:R-:W-:Y:S05]  /*e480*/  BRA `(.L_x_230) ;  /* 0xffffff8c00447947 */ /* 0x000fea000383ffff */
.L_x_105:
[----:B-1----:R-:W-:Y:S02]  /*e490*/  MOV R6, UR34 ;  /* 0x0000002200067c02 */ /* 0x002fe40008000f00 */
[----:B------:R-:W-:-:S07]  /*e4a0*/  MOV R19, R18 ;  /* 0x0000001200137202 */ /* 0x000fce0000000f00 */
.L_x_231:
[----:B-1----:R1:W3:Y:S02]  /*e4b0*/  SYNCS.PHASECHK.TRANS64.TRYWAIT P0, [R6+URZ+0x130], R19 ;  /* 0x00013013060075a7 */ /* 0x0022e400080011ff */
[----:B---3--:R-:W-:Y:S05]  /*e4c0*/  @!P0 NANOSLEEP.SYNCS 0x989680 ;  /* 0x009896800000895d */ /* 0x008fea0003900000 */
[----:B------:R-:W3:Y:S02]  /*e4d0*/  @!P0 SYNCS.PHASECHK.TRANS64 P0, [R6+URZ+0x130], R19 ;  /* 0x00013013060085a7 */ /* 0x000ee400080010ff */
[----:B---3--:R-:W-:Y:S05]  /*e4e0*/  @!P0 BRA `(.L_x_231) ;  /* 0xfffffffc00f08947 */ /* 0x008fea000383ffff */
[----:B------:R-:W-:Y:S05]  /*e4f0*/  BRA `(.L_x_232) ;  /* 0xffffff8c00347947 */ /* 0x000fea000383ffff */
.L_x_106:
[----:B------:R-:W-:Y:S02]  /*e500*/  MOV R9, UR34 ;  /* 0x0000002200097c02 */ /* 0x000fe40008000f00 */
[----:B------:R-:W-:-:S07]  /*e510*/  MOV R17, R16 ;  /* 0x0000001000117202 */ /* 0x000fce0000000f00 */
.L_x_233:
[----:B-1----:R1:W3:Y:S02]  /*e520*/  SYNCS.PHASECHK.TRANS64.TRYWAIT P0, [R9+URZ+0x58], R17 ;  /* 0x00005811090075a7 */ /* 0x0022e400080011ff */
[----:B---3--:R-:W-:Y:S05]  /*e530*/  @!P0 NANOSLEEP.SYNCS 0x989680 ;  /* 0x009896800000895d */ /* 0x008fea0003900000 */
[----:B------:R-:W3:Y:S02]  /*e540*/  @!P0 SYNCS.PHASECHK.TRANS64 P0, [R9+URZ+0x58], R17 ;  /* 0x00005811090085a7 */ /* 0x000ee400080010ff */
[----:B---3--:R-:W-:Y:S05]  /*e550*/  @!P0 BRA `(.L_x_233) ;  /* 0xfffffffc00f08947 */ /* 0x008fea000383ffff */
[----:B------:R-:W-:Y:S05]  /*e560*/  BRA `(.L_x_234) ;  /* 0xffffff8c00f07947 */ /* 0x000fea000383ffff */
.L_x_107:
[----:B------:R-:W-:Y:S02]  /*e570*/  MOV R6, UR34 ;  /* 0x0000002200067c02 */ /* 0x000fe40008000f00 */
[----:B------:R-:W-:-:S07]  /*e580*/  MOV R11, R10 ;  /* 0x0000000a000b7202 */ /* 0x000fce0000000f00 */
.L_x_235:
[----:B--2---:R2:W3:Y:S02]  /*e590*/  SYNCS.PHASECHK.TRANS64.TRYWAIT P0, [R6+URZ+0x60], R11 ;  /* 0x0000600b060075a7 */ /* 0x0044e400080011ff */
[----:B---3--:R-:W-:Y:S05]  /*e5a0*/  @!P0 NANOSLEEP.SYNCS 0x989680 ;  /* 0x009896800000895d */ /* 0x008fea0003900000 */
[----:B------:R-:W3:Y:S02]  /*e5b0*/  @!P0 SYNCS.PHASECHK.TRANS64 P0, [R6+URZ+0x60], R11 ;  /* 0x0000600b060085a7 */ /* 0x000ee400080010ff */
[----:B---3--:R-:W-:Y:S05]  /*e5c0*/  @!P0 BRA `(.L_x_235) ;  /* 0xfffffffc00f08947 */ /* 0x008fea000383ffff */
[----:B------:R-:W-:Y:S05]  /*e5d0*/  BRA `(.L_x_236) ;  /* 0xffffff90005c7947 */ /* 0x000fea000383ffff */
.L_x_108:
[----:B--2---:R-:W-:Y:S02]  /*e5e0*/  MOV R11, UR34 ;  /* 0x00000022000b7c02 */ /* 0x004fe40008000f00 */
[----:B-1----:R-:W-:-:S07]  /*e5f0*/  MOV R9, R8 ;  /* 0x0000000800097202 */ /* 0x002fce0000000f00 */
.L_x_237:
[----:B-1----:R1:W2:Y:S02]  /*e600*/  SYNCS.PHASECHK.TRANS64.TRYWAIT P0, [R11+URZ+0x160], R9 ;  /* 0x000160090b0075a7 */ /* 0x0022a400080011ff */
[----:B--2---:R-:W-:Y:S05]  /*e610*/  @!P0 NANOSLEEP.SYNCS 0x989680 ;  /* 0x009896800000895d */ /* 0x004fea0003900000 */
[----:B------:R-:W2:Y:S02]  /*e620*/  @!P0 SYNCS.PHASECHK.TRANS64 P0, [R11+URZ+0x160], R9 ;  /* 0x000160090b0085a7 */ /* 0x000ea400080010ff */
[----:B--2---:R-:W-:Y:S05]  /*e630*/  @!P0 BRA `(.L_x_237) ;  /* 0xfffffffc00f08947 */ /* 0x004fea000383ffff */
[----:B------:R-:W-:Y:S05]  /*e640*/  BRA `(.L_x_238) ;  /* 0xffffff90004c7947 */ /* 0x000fea000383ffff */
.L_x_109:
[----:B-1----:R-:W-:Y:S02]  /*e650*/  MOV R9, UR34 ;  /* 0x0000002200097c02 */ /* 0x002fe40008000f00 */
[----:B------:R-:W-:-:S07]  /*e660*/  MOV R15, R14 ;  /* 0x0000000e000f7202 */ /* 0x000fce0000000f00 */
.L_x_239:
[----:B-1----:R1:W3:Y:S02]  /*e670*/  SYNCS.PHASECHK.TRANS64.TRYWAIT P0, [R9+URZ+0x98], R15 ;  /* 0x0000980f090075a7 */ /* 0x0022e400080011ff */
[----:B---3--:R-:W-:Y:S05]  /*e680*/  @!P0 NANOSLEEP.SYNCS 0x989680 ;  /* 0x009896800000895d */ /* 0x008fea0003900000 */
[----:B------:R-:W3:Y:S02]  /*e690*/  @!P0 SYNCS.PHASECHK.TRANS64 P0, [R9+URZ+0x98], R15 ;  /* 0x0000980f090085a7 */ /* 0x000ee400080010ff */
[----:B---3--:R-:W-:Y:S05]  /*e6a0*/  @!P0 BRA `(.L_x_239) ;  /* 0xfffffffc00f08947 */ /* 0x008fea000383ffff */
[----:B------:R-:W-:Y:S05]  /*e6b0*/  BRA `(.L_x_240) ;  /* 0xffffff9000487947 */ /* 0x000fea000383ffff */
.L_x_111:
[----:B------:R-:W-:-:S07]  /*e6c0*/  MOV R3, UR34 ;  /* 0x0000002200037c02 */ /* 0x000fce0008000f00 */
.L_x_241:
[----:B--2---:R2:W3:Y:S02]  /*e6d0*/  SYNCS.PHASECHK.TRANS64.TRYWAIT P0, [R3+URZ+0x128], RZ ;  /* 0x000128ff030075a7 */ /* 0x0044e400080011ff */
[----:B---3--:R-:W-:Y:S05]  /*e6e0*/  @!P0 NANOSLEEP.SYNCS 0x989680 ;  /* 0x009896800000895d */ /* 0x008fea0003900000 */
[----:B------:R-:W3:Y:S02]  /*e6f0*/  @!P0 SYNCS.PHASECHK.TRANS64 P0, [R3+URZ+0x128], RZ ;  /* 0x000128ff030085a7 */ /* 0x000ee400080010ff */
[----:B---3--:R-:W-:Y:S05]  /*e700*/  @!P0 BRA `(.L_x_241) ;  /* 0xfffffffc00f08947 */ /* 0x008fea000383ffff */
[----:B------:R-:W-:Y:S05]  /*e710*/  BRA `(.L_x_242) ;  /* 0xffffff9400ec7947 */ /* 0x000fea000383ffff */
.L_x_119:
[----:B------:R-:W-:Y:S02]  /*e720*/  MOV R6, UR6 ;  /* 0x0000000600067c02 */ /* 0x000fe40008000f00 */
[----:B------:R-:W-:Y:S02]  /*e730*/  MOV R7, UR6 ;  /* 0x0000000600077c02 */ /* 0x000fe40008000f00 */
[----:B------:R-:W-:-:S07]  /*e740*/  MOV R5, UR4 ;  /* 0x0000000400057c02 */ /* 0x000fce0008000f00 */
.L_x_243:
[----:B-1----:R1:W2:Y:S02]  /*e750*/  SYNCS.PHASECHK.TRANS64.TRYWAIT P0, [R5+URZ+0x20], R7 ;  /* 0x00002007050075a7 */ /* 0x0022a400080011ff */
[----:B--2---:R-:W-:Y:S05]  /*e760*/  @!P0 NANOSLEEP.SYNCS 0x989680 ;  /* 0x009896800000895d */ /* 0x004fea0003900000 */
[----:B------:R-:W2:Y:S02]  /*e770*/  @!P0 SYNCS.PHASECHK.TRANS64 P0, [R5+URZ+0x20], R7 ;  /* 0x00002007050085a7 */ /* 0x000ea400080010ff */
[----:B--2---:R-:W-:Y:S05]  /*e780*/  @!P0 BRA `(.L_x_243) ;  /* 0xfffffffc00f08947 */ /* 0x004fea000383ffff */
[----:B------:R-:W-:Y:S05]  /*e790*/  BRA `(.L_x_244) ;  /* 0xffffffa0001c7947 */ /* 0x000fea000383ffff */
.L_x_120:
[----:B------:R-:W-:Y:S02]  /*e7a0*/  MOV R6, UR5 ;  /* 0x0000000500067c02 */ /* 0x000fe40008000f00 */
[----:B-1----:R-:W-:Y:S02]  /*e7b0*/  MOV R7, UR5 ;  /* 0x0000000500077c02 */ /* 0x002fe40008000f00 */
[----:B------:R-:W-:-:S07]  /*e7c0*/  MOV R4, UR4 ;  /* 0x0000000400047c02 */ /* 0x000fce0008000f00 */
.L_x_245:
[----:B-1----:R1:W2:Y:S02]  /*e7d0*/  SYNCS.PHASECHK.TRANS64.TRYWAIT P0, [R4+URZ+0x40], R7 ;  /* 0x00004007040075a7 */ /* 0x0022a400080011ff */
[----:B--2---:R-:W-:Y:S05]  /*e7e0*/  @!P0 NANOSLEEP.SYNCS 0x989680 ;  /* 0x009896800000895d */ /* 0x004fea0003900000 */
[----:B------:R-:W2:Y:S02]  /*e7f0*/  @!P0 SYNCS.PHASECHK.TRANS64 P0, [R4+URZ+0x40], R7 ;  /* 0x00004007040085a7 */ /* 0x000ea400080010ff */
[----:B--2---:R-:W-:Y:S05]  /*e800*/  @!P0 BRA `(.L_x_245) ;  /* 0xfffffffc00f08947 */ /* 0x004fea000383ffff */
[----:B------:R-:W-:Y:S05]  /*e810*/  BRA `(.L_x_246) ;  /* 0xffffffa000047947 */ /* 0x000fea000383ffff */
.L_x_122:
[----:B------:R-:W-:Y:S02]  /*e820*/  MOV R6, UR6 ;  /* 0x0000000600067c02 */ /* 0x000fe40008000f00 */
[----:B------:R-:W-:Y:S02]  /*e830*/  MOV R7, UR6 ;  /* 0x0000000600077c02 */ /* 0x000fe40008000f00 */
[----:B------:R-:W-:-:S07]  /*e840*/  MOV R4, UR4 ;  /* 0x0000000400047c02 */ /* 0x000fce0008000f00 */
.L_x_247:
[----:B-1----:R1:W2:Y:S02]  /*e850*/  SYNCS.PHASECHK.TRANS64.TRYWAIT P0, [R4+URZ+0x30], R7 ;  /* 0x00003007040075a7 */ /* 0x0022a400080011ff */
[----:B--2---:R-:W-:Y:S05]  /*e860*/  @!P0 NANOSLEEP.SYNCS 0x989680 ;  /* 0x009896800000895d */ /* 0x004fea0003900000 */
[----:B------:R-:W2:Y:S02]  /*e870*/  @!P0 SYNCS.PHASECHK.TRANS64 P0, [R4+URZ+0x30], R7 ;  /* 0x00003007040085a7 */ /* 0x000ea400080010ff */
[----:B--2---:R-:W-:Y:S05]  /*e880*/  @!P0 BRA `(.L_x_247) ;  /* 0xfffffffc00f08947 */ /* 0x004fea000383ffff */
[----:B------:R-:W-:Y:S05]  /*e890*/  BRA `(.L_x_248) ;  /* 0xffffffb000ac7947 */ /* 0x000fea000383ffff */
.L_x_123:
[----:B------:R-:W-:Y:S02]  /*e8a0*/  MOV R6, UR5 ;  /* 0x0000000500067c02 */ /* 0x000fe40008000f00 */
[----:B-1----:R-:W-:Y:S02]  /*e8b0*/  MOV R7, UR5 ;  /* 0x0000000500077c02 */ /* 0x002fe40008000f00 */
[----:B------:R-:W-:-:S07]  /*e8c0*/  MOV R4, UR4 ;  /* 0x0000000400047c02 */ /* 0x000fce0008000f00 */
.L_x_249:
[----:B-1----:R1:W2:Y:S02]  /*e8d0*/  SYNCS.PHASECHK.TRANS64.TRYWAIT P0, [R4+URZ+0x50], R7 ;  /* 0x00005007040075a7 */ /* 0x0022a400080011ff */
[----:B--2---:R-:W-:Y:S05]  /*e8e0*/  @!P0 NANOSLEEP.SYNCS 0x989680 ;  /* 0x009896800000895d */ /* 0x004fea0003900000 */
[----:B------:R-:W2:Y:S02]  /*e8f0*/  @!P0 SYNCS.PHASECHK.TRANS64 P0, [R4+URZ+0x50], R7 ;  /* 0x00005007040085a7 */ /* 0x000ea400080010ff */
[----:B--2---:R-:W-:Y:S05]  /*e900*/  @!P0 BRA `(.L_x_249) ;  /* 0xfffffffc00f08947 */ /* 0x004fea000383ffff */
[----:B------:R-:W-:Y:S05]  /*e910*/  BRA `(.L_x_250) ;  /* 0xffffffb000a07947 */ /* 0x000fea000383ffff */
.L_x_124:
[----:B------:R-:W-:Y:S02]  /*e920*/  MOV R6, UR6 ;  /* 0x0000000600067c02 */ /* 0x000fe40008000f00 */
[----:B------:R-:W-:Y:S02]  /*e930*/  MOV R7, UR6 ;  /* 0x0000000600077c02 */ /* 0x000fe40008000f00 */
[----:B------:R-:W-:-:S07]  /*e940*/  MOV R4, UR4 ;  /* 0x0000000400047c02 */ /* 0x000fce0008000f00 */
.L_x_251:
[----:B-1----:R1:W2:Y:S02]  /*e950*/  SYNCS.PHASECHK.TRANS64.TRYWAIT P0, [R4+URZ+0x68], R7 ;  /* 0x00006807040075a7 */ /* 0x0022a400080011ff */
[----:B--2---:R-:W-:Y:S05]  /*e960*/  @!P0 NANOSLEEP.SYNCS 0x989680 ;  /* 0x009896800000895d */ /* 0x004fea0003900000 */
[----:B------:R-:W2:Y:S02]  /*e970*/  @!P0 SYNCS.PHASECHK.TRANS64 P0, [R4+URZ+0x68], R7 ;  /* 0x00006807040085a7 */ /* 0x000ea400080010ff */
[----:B--2---:R-:W-:Y:S05]  /*e980*/  @!P0 BRA `(.L_x_251) ;  /* 0xfffffffc00f08947 */ /* 0x004fea000383ffff */
[----:B------:R-:W-:Y:S05]  /*e990*/  BRA `(.L_x_252) ;  /* 0xffffffb400887947 */ /* 0x000fea000383ffff */
.L_x_131:
[----:B------:R-:W-:-:S07]  /*e9a0*/  MOV R6, UR6 ;  /* 0x0000000600067c02 */ /* 0x000fce0008000f00 */
.L_x_253:
[----:B-1----:R1:W2:Y:S02]  /*e9b0*/  SYNCS.PHASECHK.TRANS64.TRYWAIT P0, [R6+URZ+0x70], RZ ;  /* 0x000070ff060075a7 */ /* 0x0022a400080011ff */
[----:B--2---:R-:W-:Y:S05]  /*e9c0*/  @!P0 NANOSLEEP.SYNCS 0x989680 ;  /* 0x009896800000895d */ /* 0x004fea0003900000 */
[----:B------:R-:W2:Y:S02]  /*e9d0*/  @!P0 SYNCS.PHASECHK.TRANS64 P0, [R6+URZ+0x70], RZ ;  /* 0x000070ff060085a7 */ /* 0x000ea400080010ff */
[----:B--2---:R-:W-:Y:S05]  /*e9e0*/  @!P0 BRA `(.L_x_253) ;  /* 0xfffffffc00f08947 */ /* 0x004fea000383ffff */
[----:B------:R-:W-:Y:S05]  /*e9f0*/  BRA `(.L_x_254) ;  /* 0xffffffc400247947 */ /* 0x000fea000383ffff */
.L_x_133:
[----:B------:R-:W-:-:S07]  /*ea00*/  MOV R4, UR6 ;  /* 0x0000000600047c02 */ /* 0x000fce0008000f00 */
.L_x_255:
[----:B-1----:R1:W2:Y:S02]  /*ea10*/  SYNCS.PHASECHK.TRANS64.TRYWAIT P0, [R4+URZ+0x78], RZ ;  /* 0x000078ff040075a7 */ /* 0x0022a400080011ff */
[----:B--2---:R-:W-:Y:S05]  /*ea20*/  @!P0 NANOSLEEP.SYNCS 0x989680 ;  /* 0x009896800000895d */ /* 0x004fea0003900000 */
[----:B------:R-:W2:Y:S02]  /*ea30*/  @!P0 SYNCS.PHASECHK.TRANS64 P0, [R4+URZ+0x78], RZ ;  /* 0x000078ff040085a7 */ /* 0x000ea400080010ff */
[----:B--2---:R-:W-:Y:S05]  /*ea40*/  @!P0 BRA `(.L_x_255) ;  /* 0xfffffffc00f08947 */ /* 0x004fea000383ffff */
[----:B------:R-:W-:Y:S05]  /*ea50*/  BRA `(.L_x_256) ;  /* 0xffffffc800907947 */ /* 0x000fea000383ffff */
.L_x_142:
[----:B------:R-:W-:Y:S02]  /*ea60*/  MOV R2, UR7 ;  /* 0x0000000700027c02 */ /* 0x000fe40008000f00 */
[----:B------:R-:W-:-:S07]  /*ea70*/  MOV R5, R4 ;  /* 0x0000000400057202 */ /* 0x000fce0000000f00 */
.L_x_257:
[----:B-1----:R1:W2:Y:S02]  /*ea80*/  SYNCS.PHASECHK.TRANS64.TRYWAIT P0, [R2+URZ+0x90], R5 ;  /* 0x00009005020075a7 */ /* 0x0022a400080011ff */
[----:B--2---:R-:W-:Y:S05]  /*ea90*/  @!P0 NANOSLEEP.SYNCS 0x989680 ;  /* 0x009896800000895d */ /* 0x004fea0003900000 */
[----:B------:R-:W2:Y:S02]  /*eaa0*/  @!P0 SYNCS.PHASECHK.TRANS64 P0, [R2+URZ+0x90], R5 ;  /* 0x00009005020085a7 */ /* 0x000ea400080010ff */
[----:B--2---:R-:W-:Y:S05]  /*eab0*/  @!P0 BRA `(.L_x_257) ;  /* 0xfffffffc00f08947 */ /* 0x004fea000383ffff */
[----:B------:R-:W-:Y:S05]  /*eac0*/  BRA `(.L_x_258) ;  /* 0xffffffd800387947 */ /* 0x000fea000383ffff */
        .weak           $__internal_0_$__cuda_sm10x_tcgen05_guardrail_trap_col_being_dealloced_not_returned_by_alloc
        .type           $__internal_0_$__cuda_sm10x_tcgen05_guardrail_trap_col_being_dealloced_not_returned_by_alloc,@function
        .size           $__internal_0_$__cuda_sm10x_tcgen05_guardrail_trap_col_being_dealloced_not_returned_by_alloc,($__internal_1_$__cuda_sm10x_tcgen05_guardrail_trap_phase_invalid_during_alloc - $__internal_0_$__cuda_sm10x_tcgen05_guardrail_trap_col_being_dealloced_not_returned_by_alloc)
$__internal_0_$__cuda_sm10x_tcgen05_guardrail_trap_col_being_dealloced_not_returned_by_alloc:
[----:B------:R-:W-:Y:S05]  /*ead0*/  BPT.TRAP 0x1 ;  /* 0x000000040000795c */ /* 0x000fea0000300000 */
[----:B------:R-:W-:-:S04]  /*eae0*/  HFMA2 R7, -RZ, RZ, 0, 0 ;  /* 0x00000000ff077431 */ /* 0x000fc800000001ff */
[----:B------:R-:W-:Y:S05]  /*eaf0*/  RET.REL.NODEC R6 `(kernel_cutlass_kernel_flash_attncuteflash_bwd_sm100FlashAttentionBackwardSm100_object_at__tensor0000o12811101213_tensor0000_o_12810111213_tensor0000o12811101213_tensor0000_o_12810111213_t_0) ;  /* 0xffffff1406407950 */ /* 0x000fea0003c3ffff */
        .weak           $__internal_1_$__cuda_sm10x_tcgen05_guardrail_trap_phase_invalid_during_alloc
        .type           $__internal_1_$__cuda_sm10x_tcgen05_guardrail_trap_phase_invalid_during_alloc,@function
        .size           $__internal_1_$__cuda_sm10x_tcgen05_guardrail_trap_phase_invalid_during_alloc,($__internal_2_$__cuda_sm10x_tcgen05_guardrail_trap_unallocated_columns_being_dealloced - $__internal_1_$__cuda_sm10x_tcgen05_guardrail_trap_phase_invalid_during_alloc)
$__internal_1_$__cuda_sm10x_tcgen05_guardrail_trap_phase_invalid_during_alloc:
[----:B------:R-:W-:Y:S05]  /*eb00*/  BPT.TRAP 0x1 ;  /* 0x000000040000795c */ /* 0x000fea0000300000 */
[----:B------:R-:W-:-:S04]  /*eb10*/  MOV R7, 0x0 ;  /* 0x0000000000077802 */ /* 0x000fc80000000f00 */
[----:B------:R-:W-:Y:S05]  /*eb20*/  RET.REL.NODEC R6 `(kernel_cutlass_kernel_flash_attncuteflash_bwd_sm100FlashAttentionBackwardSm100_object_at__tensor0000o12811101213_tensor0000_o_12810111213_tensor0000o12811101213_tensor0000_o_12810111213_t_0) ;  /* 0xffffff1406347950 */ /* 0x000fea0003c3ffff */
        .weak           $__internal_2_$__cuda_sm10x_tcgen05_guardrail_trap_unallocated_columns_being_dealloced
        .type           $__internal_2_$__cuda_sm10x_tcgen05_guardrail_trap_unallocated_columns_being_dealloced,@function
        .size           $__internal_2_$__cuda_sm10x_tcgen05_guardrail_trap_unallocated_columns_being_dealloced,(.L_x_262 - $__internal_2_$__cuda_sm10x_tcgen05_guardrail_trap_unallocated_columns_being_dealloced)
$__internal_2_$__cuda_sm10x_tcgen05_guardrail_trap_unallocated_columns_being_dealloced:
[----:B------:R-:W-:Y:S05]  /*eb30*/  BPT.TRAP 0x1 ;  /* 0x000000040000795c */ /* 0x000fea0000300000 */
[----:B------:R-:W-:-:S04]  /*eb40*/  HFMA2 R7, -RZ, RZ, 0, 0 ;  /* 0x00000000ff077431 */ /* 0x000fc800000001ff */
[----:B------:R-:W-:Y:S05]  /*eb50*/  RET.REL.NODEC R6 `(kernel_cutlass_kernel_flash_attncuteflash_bwd_sm100FlashAttentionBackwardSm100_object_at__tensor0000o12811101213_tensor0000_o_12810111213_tensor0000o12811101213_tensor0000_o_12810111213_t_0) ;  /* 0xffffff1406287950 */ /* 0x000fea0003c3ffff */
.L_x_259:
[----:B------:R-:W-:-:S00]  /*eb60*/  BRA `(.L_x_259) ;  /* 0xfffffffc00fc7947 */ /* 0x000fc0000383ffff */
[----:B------:R-:W-:-:S00]  /*eb70*/  NOP ;  /* 0x0000000000007918 */ /* 0x000fc00000000000 */
        /* <DEDUP_REMOVED lines=8> */
.L_x_262:


//--------------------- .nv.shared.kernel_cutlass_kernel_flash_attncuteflash_bwd_sm100FlashAttentionBackwardSm100_object_at__tensor0000o12811101213_tensor0000_o_12810111213_tensor0000o12811101213_tensor0000_o_12810111213_t_0 --------------------------
	.section	.nv.shared.kernel_cutlass_kernel_flash_attncuteflash_bwd_sm100FlashAttentionBackwardSm100_object_at__tensor0000o12811101213_tensor0000_o_12810111213_tensor0000o12811101213_tensor0000_o_12810111213_t_0,"aw",@nobits
	.sectionflags	@""
	.align	1024
	.zero		1024


//--------------------- .nv.shared.reserved.0     --------------------------
	.section	.nv.shared.reserved.0,"aw",@nobits
	.align	8
	.weak		__nv_reservedSMEM_offset_0_alias
	.size		__nv_reservedSMEM_offset_0_alias, 0, 64
	.other		__nv_reservedSMEM_offset_0_alias,@"STO_CUDA_RESERVED_SHARED STV_DEFAULT"
__nv_reservedSMEM_offset_0_alias:
	.zero		0
.nv.shared.reserved.0:
	.zero		64
	.weak		__nv_reservedSMEM_allocation_phase
	.type		__nv_reservedSMEM_allocation_phase,@object
	.size		__nv_reservedSMEM_allocation_phase,(.L_0 - __nv_reservedSMEM_allocation_phase)
__nv_reservedSMEM_allocation_phase:
	.zero		1
.L_0:
	.zero		7
	.weak		__nv_reservedSMEM_devtool_atexit_pc
	.type		__nv_reservedSMEM_devtool_atexit_pc,@object
	.size		__nv_reservedSMEM_devtool_atexit_pc,(__nv_reservedSMEM_allocation_mask - __nv_reservedSMEM_devtool_atexit_pc)
__nv_reservedSMEM_devtool_atexit_pc:
	.zero		8
	.weak		__nv_reservedSMEM_allocation_mask
	.type		__nv_reservedSMEM_allocation_mask,@object
	.size		__nv_reservedSMEM_allocation_mask,(.L_2 - __nv_reservedSMEM_allocation_mask)
__nv_reservedSMEM_allocation_mask:
	.zero		4
.L_2:
	.zero		4
	.weak		__nv_reservedSMEM_tmem_allocation_pipeline_mbarrier
	.type		__nv_reservedSMEM_tmem_allocation_pipeline_mbarrier,@object
	.size		__nv_reservedSMEM_tmem_allocation_pipeline_mbarrier,(__nv_reservedSMEM_tmem_allocation_pipeline_mbarrier_parity - __nv_reservedSMEM_tmem_allocation_pipeline_mbarrier)
__nv_reservedSMEM_tmem_allocation_pipeline_mbarrier:
	.zero		8
	.weak		__nv_reservedSMEM_tmem_allocation_pipeline_mbarrier_parity
	.type		__nv_reservedSMEM_tmem_allocation_pipeline_mbarrier_parity,@object
	.size		__nv_reservedSMEM_tmem_allocation_pipeline_mbarrier_parity,(.L_4 - __nv_reservedSMEM_tmem_allocation_pipeline_mbarrier_parity)
__nv_reservedSMEM_tmem_allocation_pipeline_mbarrier_parity:
	.zero		4
.L_4:


//--------------------- .nv.constant0.kernel_cutlass_kernel_flash_attncuteflash_bwd_sm100FlashAttentionBackwardSm100_object_at__tensor0000o12811101213_tensor0000_o_12810111213_tensor0000o12811101213_tensor0000_o_12810111213_t_0 --------------------------
	.section	.nv.constant0.kernel_cutlass_kernel_flash_attncuteflash_bwd_sm100FlashAttentionBackwardSm100_object_at__tensor0000o12811101213_tensor0000_o_12810111213_tensor0000o12811101213_tensor0000_o_12810111213_t_0,"a",@progbits
	.sectionflags	@""
	.align	4
.nv.constant0.kernel_cutlass_kernel_flash_attncuteflash_bwd_sm100FlashAttentionBackwardSm100_object_at__tensor0000o12811101213_tensor0000_o_12810111213_tensor0000o12811101213_tensor0000_o_12810111213_t_0:
	.zero		2480


//--------------------- SYMBOLS --------------------------

	.type		.nv.reservedSmem.offset0,@object
	.size		.nv.reservedSmem.offset0,0x4
	.type		.nv.reservedSmem.cap,@object
	.size		.nv.reservedSmem.cap,0x4
